//
// Generated by NVIDIA NVVM Compiler
//
// Compiler Build ID: CL-36424714
// Cuda compilation tools, release 13.0, V13.0.88
// Based on NVVM 20.0.0
//

.version 9.0
.target sm_100
.address_size 64

	// .globl	_ZN3cub18CUB_300001_SM_10006detail11EmptyKernelIvEEvv
// _ZZN3cub18CUB_300001_SM_10006detail6select23DeviceSelectSweepKernelINS2_10policy_hubIiNS0_8NullTypeEiLb0ELNS0_10SelectImplE0EE10Policy1000EN6thrust24THRUST_300001_SM_1000_NS6detail15normal_iteratorINSA_10device_ptrIiEEEEPS5_SF_PlNS0_13ScanTileStateIiLb1EEE7is_evenS5_iNS2_19streaming_context_tIlLb1EEELS6_0EEEvT0_T1_T2_T3_T4_T5_T6_T7_iT8_NS1_7vsmem_tEE19static_temp_storage has been demoted
.global .align 1 .b8 _ZN30_INTERNAL_6640af6e_4_k_cu_main4cuda3std3__45__cpo5beginE[1];
.global .align 1 .b8 _ZN30_INTERNAL_6640af6e_4_k_cu_main4cuda3std3__45__cpo3endE[1];
.global .align 1 .b8 _ZN30_INTERNAL_6640af6e_4_k_cu_main4cuda3std3__45__cpo6cbeginE[1];
.global .align 1 .b8 _ZN30_INTERNAL_6640af6e_4_k_cu_main4cuda3std3__45__cpo4cendE[1];
.global .align 1 .b8 _ZN30_INTERNAL_6640af6e_4_k_cu_main4cuda3std3__45__cpo6rbeginE[1];
.global .align 1 .b8 _ZN30_INTERNAL_6640af6e_4_k_cu_main4cuda3std3__45__cpo4rendE[1];
.global .align 1 .b8 _ZN30_INTERNAL_6640af6e_4_k_cu_main4cuda3std3__45__cpo7crbeginE[1];
.global .align 1 .b8 _ZN30_INTERNAL_6640af6e_4_k_cu_main4cuda3std3__45__cpo5crendE[1];
.global .align 1 .b8 _ZN30_INTERNAL_6640af6e_4_k_cu_main4cuda3std3__432_GLOBAL__N__6640af6e_4_k_cu_main6ignoreE[1];
.global .align 1 .b8 _ZN30_INTERNAL_6640af6e_4_k_cu_main4cuda3std3__419piecewise_constructE[1];
.global .align 1 .b8 _ZN30_INTERNAL_6640af6e_4_k_cu_main4cuda3std3__48in_placeE[1];
.global .align 1 .b8 _ZN30_INTERNAL_6640af6e_4_k_cu_main4cuda3std3__420unreachable_sentinelE[1];
.global .align 1 .b8 _ZN30_INTERNAL_6640af6e_4_k_cu_main4cuda3std3__47nulloptE[1];
.global .align 1 .b8 _ZN30_INTERNAL_6640af6e_4_k_cu_main4cuda3std3__48unexpectE[1];
.global .align 1 .b8 _ZN30_INTERNAL_6640af6e_4_k_cu_main4cuda3std6ranges3__45__cpo4swapE[1];
.global .align 1 .b8 _ZN30_INTERNAL_6640af6e_4_k_cu_main4cuda3std6ranges3__45__cpo9iter_moveE[1];
.global .align 1 .b8 _ZN30_INTERNAL_6640af6e_4_k_cu_main4cuda3std6ranges3__45__cpo5beginE[1];
.global .align 1 .b8 _ZN30_INTERNAL_6640af6e_4_k_cu_main4cuda3std6ranges3__45__cpo3endE[1];
.global .align 1 .b8 _ZN30_INTERNAL_6640af6e_4_k_cu_main4cuda3std6ranges3__45__cpo6cbeginE[1];
.global .align 1 .b8 _ZN30_INTERNAL_6640af6e_4_k_cu_main4cuda3std6ranges3__45__cpo4cendE[1];
.global .align 1 .b8 _ZN30_INTERNAL_6640af6e_4_k_cu_main4cuda3std6ranges3__45__cpo7advanceE[1];
.global .align 1 .b8 _ZN30_INTERNAL_6640af6e_4_k_cu_main4cuda3std6ranges3__45__cpo9iter_swapE[1];
.global .align 1 .b8 _ZN30_INTERNAL_6640af6e_4_k_cu_main4cuda3std6ranges3__45__cpo4nextE[1];
.global .align 1 .b8 _ZN30_INTERNAL_6640af6e_4_k_cu_main4cuda3std6ranges3__45__cpo4prevE[1];
.global .align 1 .b8 _ZN30_INTERNAL_6640af6e_4_k_cu_main4cuda3std6ranges3__45__cpo4dataE[1];
.global .align 1 .b8 _ZN30_INTERNAL_6640af6e_4_k_cu_main4cuda3std6ranges3__45__cpo5cdataE[1];
.global .align 1 .b8 _ZN30_INTERNAL_6640af6e_4_k_cu_main4cuda3std6ranges3__45__cpo4sizeE[1];
.global .align 1 .b8 _ZN30_INTERNAL_6640af6e_4_k_cu_main4cuda3std6ranges3__45__cpo5ssizeE[1];
.global .align 1 .b8 _ZN30_INTERNAL_6640af6e_4_k_cu_main4cuda3std6ranges3__45__cpo8distanceE[1];
.global .align 1 .b8 _ZN30_INTERNAL_6640af6e_4_k_cu_main6thrust24THRUST_300001_SM_1000_NS8cuda_cub3parE[1];
.global .align 1 .b8 _ZN30_INTERNAL_6640af6e_4_k_cu_main6thrust24THRUST_300001_SM_1000_NS8cuda_cub10par_nosyncE[1];
.global .align 1 .b8 _ZN30_INTERNAL_6640af6e_4_k_cu_main6thrust24THRUST_300001_SM_1000_NS6system6detail10sequential3seqE[1];
.global .align 1 .b8 _ZN30_INTERNAL_6640af6e_4_k_cu_main6thrust24THRUST_300001_SM_1000_NS12placeholders2_1E[1];
.global .align 1 .b8 _ZN30_INTERNAL_6640af6e_4_k_cu_main6thrust24THRUST_300001_SM_1000_NS12placeholders2_2E[1];
.global .align 1 .b8 _ZN30_INTERNAL_6640af6e_4_k_cu_main6thrust24THRUST_300001_SM_1000_NS12placeholders2_3E[1];
.global .align 1 .b8 _ZN30_INTERNAL_6640af6e_4_k_cu_main6thrust24THRUST_300001_SM_1000_NS12placeholders2_4E[1];
.global .align 1 .b8 _ZN30_INTERNAL_6640af6e_4_k_cu_main6thrust24THRUST_300001_SM_1000_NS12placeholders2_5E[1];
.global .align 1 .b8 _ZN30_INTERNAL_6640af6e_4_k_cu_main6thrust24THRUST_300001_SM_1000_NS12placeholders2_6E[1];
.global .align 1 .b8 _ZN30_INTERNAL_6640af6e_4_k_cu_main6thrust24THRUST_300001_SM_1000_NS12placeholders2_7E[1];
.global .align 1 .b8 _ZN30_INTERNAL_6640af6e_4_k_cu_main6thrust24THRUST_300001_SM_1000_NS12placeholders2_8E[1];
.global .align 1 .b8 _ZN30_INTERNAL_6640af6e_4_k_cu_main6thrust24THRUST_300001_SM_1000_NS12placeholders2_9E[1];
.global .align 1 .b8 _ZN30_INTERNAL_6640af6e_4_k_cu_main6thrust24THRUST_300001_SM_1000_NS12placeholders3_10E[1];
.global .align 1 .b8 _ZN30_INTERNAL_6640af6e_4_k_cu_main6thrust24THRUST_300001_SM_1000_NS3seqE[1];

.visible .entry _ZN3cub18CUB_300001_SM_10006detail11EmptyKernelIvEEvv()
{


	ret;

}
	// .globl	_ZN3cub18CUB_300001_SM_10006detail8for_each13static_kernelINS2_12policy_hub_t12policy_500_tEmN6thrust24THRUST_300001_SM_1000_NS8cuda_cub20__uninitialized_fill7functorINS7_10device_ptrIiEEiEEEEvT0_T1_
.visible .entry _ZN3cub18CUB_300001_SM_10006detail8for_each13static_kernelINS2_12policy_hub_t12policy_500_tEmN6thrust24THRUST_300001_SM_1000_NS8cuda_cub20__uninitialized_fill7functorINS7_10device_ptrIiEEiEEEEvT0_T1_(
	.param .u64 _ZN3cub18CUB_300001_SM_10006detail8for_each13static_kernelINS2_12policy_hub_t12policy_500_tEmN6thrust24THRUST_300001_SM_1000_NS8cuda_cub20__uninitialized_fill7functorINS7_10device_ptrIiEEiEEEEvT0_T1__param_0,
	.param .align 8 .b8 _ZN3cub18CUB_300001_SM_10006detail8for_each13static_kernelINS2_12policy_hub_t12policy_500_tEmN6thrust24THRUST_300001_SM_1000_NS8cuda_cub20__uninitialized_fill7functorINS7_10device_ptrIiEEiEEEEvT0_T1__param_1[16]
)
.maxntid 256
{
	.reg .pred 	%p<4>;
	.reg .b16 	%rs<5>;
	.reg .b32 	%r<12>;
	.reg .b64 	%rd<16>;

	ld.param.u32 	%r3, [_ZN3cub18CUB_300001_SM_10006detail8for_each13static_kernelINS2_12policy_hub_t12policy_500_tEmN6thrust24THRUST_300001_SM_1000_NS8cuda_cub20__uninitialized_fill7functorINS7_10device_ptrIiEEiEEEEvT0_T1__param_1+8];
	ld.param.u64 	%rd4, [_ZN3cub18CUB_300001_SM_10006detail8for_each13static_kernelINS2_12policy_hub_t12policy_500_tEmN6thrust24THRUST_300001_SM_1000_NS8cuda_cub20__uninitialized_fill7functorINS7_10device_ptrIiEEiEEEEvT0_T1__param_1];
	ld.param.u64 	%rd5, [_ZN3cub18CUB_300001_SM_10006detail8for_each13static_kernelINS2_12policy_hub_t12policy_500_tEmN6thrust24THRUST_300001_SM_1000_NS8cuda_cub20__uninitialized_fill7functorINS7_10device_ptrIiEEiEEEEvT0_T1__param_0];
	mov.u32 	%r9, %ctaid.x;
	mul.wide.u32 	%rd1, %r9, 512;
	sub.s64 	%rd2, %rd5, %rd1;
	setp.lt.u64 	%p1, %rd2, 512;
	@%p1 bra 	$L__BB1_2;
	mov.u32 	%r11, %tid.x;
	cvta.to.global.u64 	%rd11, %rd4;
	cvt.u64.u32 	%rd12, %r11;
	add.s64 	%rd13, %rd1, %rd12;
	shl.b64 	%rd14, %rd13, 2;
	add.s64 	%rd15, %rd11, %rd14;
	st.global.u32 	[%rd15], %r3;
	st.global.u32 	[%rd15+1024], %r3;
	bra.uni 	$L__BB1_6;
$L__BB1_2:
	cvta.to.global.u64 	%rd6, %rd4;
	mov.u32 	%r2, %tid.x;
	cvt.u64.u32 	%rd7, %r2;
	setp.le.u64 	%p2, %rd2, %rd7;
	add.s64 	%rd8, %rd1, %rd7;
	shl.b64 	%rd9, %rd8, 2;
	add.s64 	%rd3, %rd6, %rd9;
	@%p2 bra 	$L__BB1_4;
	st.global.u32 	[%rd3], %r3;
$L__BB1_4:
	add.s32 	%r10, %r2, 256;
	cvt.u64.u32 	%rd10, %r10;
	setp.le.u64 	%p3, %rd2, %rd10;
	@%p3 bra 	$L__BB1_6;
	st.global.u32 	[%rd3+1024], %r3;
$L__BB1_6:
	ret;

}
	// .globl	_ZN3cub18CUB_300001_SM_10006detail8for_each13static_kernelINS2_12policy_hub_t12policy_500_tElN6thrust24THRUST_300001_SM_1000_NS8cuda_cub6__fill7functorINS7_6detail15normal_iteratorINS7_10device_ptrIiEEEEiEEEEvT0_T1_
.visible .entry _ZN3cub18CUB_300001_SM_10006detail8for_each13static_kernelINS2_12policy_hub_t12policy_500_tElN6thrust24THRUST_300001_SM_1000_NS8cuda_cub6__fill7functorINS7_6detail15normal_iteratorINS7_10device_ptrIiEEEEiEEEEvT0_T1_(
	.param .u64 _ZN3cub18CUB_300001_SM_10006detail8for_each13static_kernelINS2_12policy_hub_t12policy_500_tElN6thrust24THRUST_300001_SM_1000_NS8cuda_cub6__fill7functorINS7_6detail15normal_iteratorINS7_10device_ptrIiEEEEiEEEEvT0_T1__param_0,
	.param .align 8 .b8 _ZN3cub18CUB_300001_SM_10006detail8for_each13static_kernelINS2_12policy_hub_t12policy_500_tElN6thrust24THRUST_300001_SM_1000_NS8cuda_cub6__fill7functorINS7_6detail15normal_iteratorINS7_10device_ptrIiEEEEiEEEEvT0_T1__param_1[16]
)
.maxntid 256
{
	.reg .pred 	%p<4>;
	.reg .b16 	%rs<5>;
	.reg .b32 	%r<12>;
	.reg .b64 	%rd<17>;

	ld.param.u32 	%r3, [_ZN3cub18CUB_300001_SM_10006detail8for_each13static_kernelINS2_12policy_hub_t12policy_500_tElN6thrust24THRUST_300001_SM_1000_NS8cuda_cub6__fill7functorINS7_6detail15normal_iteratorINS7_10device_ptrIiEEEEiEEEEvT0_T1__param_1+8];
	ld.param.u64 	%rd5, [_ZN3cub18CUB_300001_SM_10006detail8for_each13static_kernelINS2_12policy_hub_t12policy_500_tElN6thrust24THRUST_300001_SM_1000_NS8cuda_cub6__fill7functorINS7_6detail15normal_iteratorINS7_10device_ptrIiEEEEiEEEEvT0_T1__param_1];
	ld.param.u64 	%rd6, [_ZN3cub18CUB_300001_SM_10006detail8for_each13static_kernelINS2_12policy_hub_t12policy_500_tElN6thrust24THRUST_300001_SM_1000_NS8cuda_cub6__fill7functorINS7_6detail15normal_iteratorINS7_10device_ptrIiEEEEiEEEEvT0_T1__param_0];
	mov.u32 	%r9, %ctaid.x;
	mul.wide.u32 	%rd1, %r9, 512;
	sub.s64 	%rd2, %rd6, %rd1;
	setp.lt.s64 	%p1, %rd2, 512;
	@%p1 bra 	$L__BB2_2;
	mov.u32 	%r11, %tid.x;
	cvta.to.global.u64 	%rd12, %rd5;
	cvt.u64.u32 	%rd13, %r11;
	add.s64 	%rd14, %rd1, %rd13;
	shl.b64 	%rd15, %rd14, 2;
	add.s64 	%rd16, %rd12, %rd15;
	st.global.u32 	[%rd16], %r3;
	st.global.u32 	[%rd16+1024], %r3;
	bra.uni 	$L__BB2_6;
$L__BB2_2:
	cvta.to.global.u64 	%rd7, %rd5;
	mov.u32 	%r2, %tid.x;
	cvt.s64.s32 	%rd3, %rd2;
	cvt.u64.u32 	%rd8, %r2;
	setp.le.s64 	%p2, %rd3, %rd8;
	add.s64 	%rd9, %rd1, %rd8;
	shl.b64 	%rd10, %rd9, 2;
	add.s64 	%rd4, %rd7, %rd10;
	@%p2 bra 	$L__BB2_4;
	st.global.u32 	[%rd4], %r3;
$L__BB2_4:
	add.s32 	%r10, %r2, 256;
	cvt.u64.u32 	%rd11, %r10;
	setp.le.s64 	%p3, %rd3, %rd11;
	@%p3 bra 	$L__BB2_6;
	st.global.u32 	[%rd4+1024], %r3;
$L__BB2_6:
	ret;

}
	// .globl	_ZN3cub18CUB_300001_SM_10006detail4scan23DeviceCompactInitKernelINS0_13ScanTileStateIiLb1EEEPlEEvT_iT0_
.visible .entry _ZN3cub18CUB_300001_SM_10006detail4scan23DeviceCompactInitKernelINS0_13ScanTileStateIiLb1EEEPlEEvT_iT0_(
	.param .align 8 .b8 _ZN3cub18CUB_300001_SM_10006detail4scan23DeviceCompactInitKernelINS0_13ScanTileStateIiLb1EEEPlEEvT_iT0__param_0[8],
	.param .u32 _ZN3cub18CUB_300001_SM_10006detail4scan23DeviceCompactInitKernelINS0_13ScanTileStateIiLb1EEEPlEEvT_iT0__param_1,
	.param .u64 .ptr .align 1 _ZN3cub18CUB_300001_SM_10006detail4scan23DeviceCompactInitKernelINS0_13ScanTileStateIiLb1EEEPlEEvT_iT0__param_2
)
{
	.reg .pred 	%p<6>;
	.reg .b32 	%r<11>;
	.reg .b64 	%rd<10>;

	ld.param.u64 	%rd3, [_ZN3cub18CUB_300001_SM_10006detail4scan23DeviceCompactInitKernelINS0_13ScanTileStateIiLb1EEEPlEEvT_iT0__param_0];
	ld.param.u32 	%r4, [_ZN3cub18CUB_300001_SM_10006detail4scan23DeviceCompactInitKernelINS0_13ScanTileStateIiLb1EEEPlEEvT_iT0__param_1];
	ld.param.u64 	%rd2, [_ZN3cub18CUB_300001_SM_10006detail4scan23DeviceCompactInitKernelINS0_13ScanTileStateIiLb1EEEPlEEvT_iT0__param_2];
	cvta.to.global.u64 	%rd1, %rd3;
	mov.u32 	%r1, %ctaid.x;
	mov.u32 	%r5, %ntid.x;
	mov.u32 	%r2, %tid.x;
	mad.lo.s32 	%r3, %r1, %r5, %r2;
	setp.ge.s32 	%p1, %r3, %r4;
	@%p1 bra 	$L__BB3_2;
	mul.wide.s32 	%rd4, %r3, 8;
	add.s64 	%rd5, %rd1, %rd4;
	mov.b32 	%r6, 0;
	mov.b32 	%r7, 99;
	st.global.v2.u32 	[%rd5+256], {%r7, %r6};
$L__BB3_2:
	setp.ne.s32 	%p2, %r1, 0;
	setp.gt.u32 	%p3, %r2, 31;
	or.pred  	%p4, %p2, %p3;
	@%p4 bra 	$L__BB3_4;
	mul.wide.u32 	%rd6, %r2, 8;
	add.s64 	%rd7, %rd1, %rd6;
	mov.b32 	%r9, 0;
	st.global.v2.u32 	[%rd7], {%r9, %r9};
$L__BB3_4:
	or.b32  	%r10, %r1, %r2;
	setp.ne.s32 	%p5, %r10, 0;
	@%p5 bra 	$L__BB3_6;
	cvta.to.global.u64 	%rd8, %rd2;
	mov.b64 	%rd9, 0;
	st.global.u64 	[%rd8], %rd9;
$L__BB3_6:
	ret;

}
	// .globl	_ZN3cub18CUB_300001_SM_10006detail6select23DeviceSelectSweepKernelINS2_10policy_hubIiNS0_8NullTypeEiLb0ELNS0_10SelectImplE0EE10Policy1000EN6thrust24THRUST_300001_SM_1000_NS6detail15normal_iteratorINSA_10device_ptrIiEEEEPS5_SF_PlNS0_13ScanTileStateIiLb1EEE7is_evenS5_iNS2_19streaming_context_tIlLb1EEELS6_0EEEvT0_T1_T2_T3_T4_T5_T6_T7_iT8_NS1_7vsmem_tE
.visible .entry _ZN3cub18CUB_300001_SM_10006detail6select23DeviceSelectSweepKernelINS2_10policy_hubIiNS0_8NullTypeEiLb0ELNS0_10SelectImplE0EE10Policy1000EN6thrust24THRUST_300001_SM_1000_NS6detail15normal_iteratorINSA_10device_ptrIiEEEEPS5_SF_PlNS0_13ScanTileStateIiLb1EEE7is_evenS5_iNS2_19streaming_context_tIlLb1EEELS6_0EEEvT0_T1_T2_T3_T4_T5_T6_T7_iT8_NS1_7vsmem_tE(
	.param .align 8 .b8 _ZN3cub18CUB_300001_SM_10006detail6select23DeviceSelectSweepKernelINS2_10policy_hubIiNS0_8NullTypeEiLb0ELNS0_10SelectImplE0EE10Policy1000EN6thrust24THRUST_300001_SM_1000_NS6detail15normal_iteratorINSA_10device_ptrIiEEEEPS5_SF_PlNS0_13ScanTileStateIiLb1EEE7is_evenS5_iNS2_19streaming_context_tIlLb1EEELS6_0EEEvT0_T1_T2_T3_T4_T5_T6_T7_iT8_NS1_7vsmem_tE_param_0[8],
	.param .u64 .ptr .align 1 _ZN3cub18CUB_300001_SM_10006detail6select23DeviceSelectSweepKernelINS2_10policy_hubIiNS0_8NullTypeEiLb0ELNS0_10SelectImplE0EE10Policy1000EN6thrust24THRUST_300001_SM_1000_NS6detail15normal_iteratorINSA_10device_ptrIiEEEEPS5_SF_PlNS0_13ScanTileStateIiLb1EEE7is_evenS5_iNS2_19streaming_context_tIlLb1EEELS6_0EEEvT0_T1_T2_T3_T4_T5_T6_T7_iT8_NS1_7vsmem_tE_param_1,
	.param .align 8 .b8 _ZN3cub18CUB_300001_SM_10006detail6select23DeviceSelectSweepKernelINS2_10policy_hubIiNS0_8NullTypeEiLb0ELNS0_10SelectImplE0EE10Policy1000EN6thrust24THRUST_300001_SM_1000_NS6detail15normal_iteratorINSA_10device_ptrIiEEEEPS5_SF_PlNS0_13ScanTileStateIiLb1EEE7is_evenS5_iNS2_19streaming_context_tIlLb1EEELS6_0EEEvT0_T1_T2_T3_T4_T5_T6_T7_iT8_NS1_7vsmem_tE_param_2[8],
	.param .u64 .ptr .align 1 _ZN3cub18CUB_300001_SM_10006detail6select23DeviceSelectSweepKernelINS2_10policy_hubIiNS0_8NullTypeEiLb0ELNS0_10SelectImplE0EE10Policy1000EN6thrust24THRUST_300001_SM_1000_NS6detail15normal_iteratorINSA_10device_ptrIiEEEEPS5_SF_PlNS0_13ScanTileStateIiLb1EEE7is_evenS5_iNS2_19streaming_context_tIlLb1EEELS6_0EEEvT0_T1_T2_T3_T4_T5_T6_T7_iT8_NS1_7vsmem_tE_param_3,
	.param .align 8 .b8 _ZN3cub18CUB_300001_SM_10006detail6select23DeviceSelectSweepKernelINS2_10policy_hubIiNS0_8NullTypeEiLb0ELNS0_10SelectImplE0EE10Policy1000EN6thrust24THRUST_300001_SM_1000_NS6detail15normal_iteratorINSA_10device_ptrIiEEEEPS5_SF_PlNS0_13ScanTileStateIiLb1EEE7is_evenS5_iNS2_19streaming_context_tIlLb1EEELS6_0EEEvT0_T1_T2_T3_T4_T5_T6_T7_iT8_NS1_7vsmem_tE_param_4[8],
	.param .align 1 .b8 _ZN3cub18CUB_300001_SM_10006detail6select23DeviceSelectSweepKernelINS2_10policy_hubIiNS0_8NullTypeEiLb0ELNS0_10SelectImplE0EE10Policy1000EN6thrust24THRUST_300001_SM_1000_NS6detail15normal_iteratorINSA_10device_ptrIiEEEEPS5_SF_PlNS0_13ScanTileStateIiLb1EEE7is_evenS5_iNS2_19streaming_context_tIlLb1EEELS6_0EEEvT0_T1_T2_T3_T4_T5_T6_T7_iT8_NS1_7vsmem_tE_param_5[1],
	.param .align 1 .b8 _ZN3cub18CUB_300001_SM_10006detail6select23DeviceSelectSweepKernelINS2_10policy_hubIiNS0_8NullTypeEiLb0ELNS0_10SelectImplE0EE10Policy1000EN6thrust24THRUST_300001_SM_1000_NS6detail15normal_iteratorINSA_10device_ptrIiEEEEPS5_SF_PlNS0_13ScanTileStateIiLb1EEE7is_evenS5_iNS2_19streaming_context_tIlLb1EEELS6_0EEEvT0_T1_T2_T3_T4_T5_T6_T7_iT8_NS1_7vsmem_tE_param_6[1],
	.param .u32 _ZN3cub18CUB_300001_SM_10006detail6select23DeviceSelectSweepKernelINS2_10policy_hubIiNS0_8NullTypeEiLb0ELNS0_10SelectImplE0EE10Policy1000EN6thrust24THRUST_300001_SM_1000_NS6detail15normal_iteratorINSA_10device_ptrIiEEEEPS5_SF_PlNS0_13ScanTileStateIiLb1EEE7is_evenS5_iNS2_19streaming_context_tIlLb1EEELS6_0EEEvT0_T1_T2_T3_T4_T5_T6_T7_iT8_NS1_7vsmem_tE_param_7,
	.param .u32 _ZN3cub18CUB_300001_SM_10006detail6select23DeviceSelectSweepKernelINS2_10policy_hubIiNS0_8NullTypeEiLb0ELNS0_10SelectImplE0EE10Policy1000EN6thrust24THRUST_300001_SM_1000_NS6detail15normal_iteratorINSA_10device_ptrIiEEEEPS5_SF_PlNS0_13ScanTileStateIiLb1EEE7is_evenS5_iNS2_19streaming_context_tIlLb1EEELS6_0EEEvT0_T1_T2_T3_T4_T5_T6_T7_iT8_NS1_7vsmem_tE_param_8,
	.param .align 8 .b8 _ZN3cub18CUB_300001_SM_10006detail6select23DeviceSelectSweepKernelINS2_10policy_hubIiNS0_8NullTypeEiLb0ELNS0_10SelectImplE0EE10Policy1000EN6thrust24THRUST_300001_SM_1000_NS6detail15normal_iteratorINSA_10device_ptrIiEEEEPS5_SF_PlNS0_13ScanTileStateIiLb1EEE7is_evenS5_iNS2_19streaming_context_tIlLb1EEELS6_0EEEvT0_T1_T2_T3_T4_T5_T6_T7_iT8_NS1_7vsmem_tE_param_9[40],
	.param .align 8 .b8 _ZN3cub18CUB_300001_SM_10006detail6select23DeviceSelectSweepKernelINS2_10policy_hubIiNS0_8NullTypeEiLb0ELNS0_10SelectImplE0EE10Policy1000EN6thrust24THRUST_300001_SM_1000_NS6detail15normal_iteratorINSA_10device_ptrIiEEEEPS5_SF_PlNS0_13ScanTileStateIiLb1EEE7is_evenS5_iNS2_19streaming_context_tIlLb1EEELS6_0EEEvT0_T1_T2_T3_T4_T5_T6_T7_iT8_NS1_7vsmem_tE_param_10[8]
)
.maxntid 384
{
	.reg .pred 	%p<465>;
	.reg .b16 	%rs<98>;
	.reg .b32 	%r<1743>;
	.reg .b64 	%rd<781>;
	// demoted variable
	.shared .align 16 .b8 _ZZN3cub18CUB_300001_SM_10006detail6select23DeviceSelectSweepKernelINS2_10policy_hubIiNS0_8NullTypeEiLb0ELNS0_10SelectImplE0EE10Policy1000EN6thrust24THRUST_300001_SM_1000_NS6detail15normal_iteratorINSA_10device_ptrIiEEEEPS5_SF_PlNS0_13ScanTileStateIiLb1EEE7is_evenS5_iNS2_19streaming_context_tIlLb1EEELS6_0EEEvT0_T1_T2_T3_T4_T5_T6_T7_iT8_NS1_7vsmem_tEE19static_temp_storage[23040];
	ld.param.u64 	%rd2, [_ZN3cub18CUB_300001_SM_10006detail6select23DeviceSelectSweepKernelINS2_10policy_hubIiNS0_8NullTypeEiLb0ELNS0_10SelectImplE0EE10Policy1000EN6thrust24THRUST_300001_SM_1000_NS6detail15normal_iteratorINSA_10device_ptrIiEEEEPS5_SF_PlNS0_13ScanTileStateIiLb1EEE7is_evenS5_iNS2_19streaming_context_tIlLb1EEELS6_0EEEvT0_T1_T2_T3_T4_T5_T6_T7_iT8_NS1_7vsmem_tE_param_4];
	ld.param.u64 	%rd202, [_ZN3cub18CUB_300001_SM_10006detail6select23DeviceSelectSweepKernelINS2_10policy_hubIiNS0_8NullTypeEiLb0ELNS0_10SelectImplE0EE10Policy1000EN6thrust24THRUST_300001_SM_1000_NS6detail15normal_iteratorINSA_10device_ptrIiEEEEPS5_SF_PlNS0_13ScanTileStateIiLb1EEE7is_evenS5_iNS2_19streaming_context_tIlLb1EEELS6_0EEEvT0_T1_T2_T3_T4_T5_T6_T7_iT8_NS1_7vsmem_tE_param_2];
	ld.param.u64 	%rd203, [_ZN3cub18CUB_300001_SM_10006detail6select23DeviceSelectSweepKernelINS2_10policy_hubIiNS0_8NullTypeEiLb0ELNS0_10SelectImplE0EE10Policy1000EN6thrust24THRUST_300001_SM_1000_NS6detail15normal_iteratorINSA_10device_ptrIiEEEEPS5_SF_PlNS0_13ScanTileStateIiLb1EEE7is_evenS5_iNS2_19streaming_context_tIlLb1EEELS6_0EEEvT0_T1_T2_T3_T4_T5_T6_T7_iT8_NS1_7vsmem_tE_param_0];
	ld.param.u32 	%r458, [_ZN3cub18CUB_300001_SM_10006detail6select23DeviceSelectSweepKernelINS2_10policy_hubIiNS0_8NullTypeEiLb0ELNS0_10SelectImplE0EE10Policy1000EN6thrust24THRUST_300001_SM_1000_NS6detail15normal_iteratorINSA_10device_ptrIiEEEEPS5_SF_PlNS0_13ScanTileStateIiLb1EEE7is_evenS5_iNS2_19streaming_context_tIlLb1EEELS6_0EEEvT0_T1_T2_T3_T4_T5_T6_T7_iT8_NS1_7vsmem_tE_param_8];
	mov.b64 	%rd201, _ZN3cub18CUB_300001_SM_10006detail6select23DeviceSelectSweepKernelINS2_10policy_hubIiNS0_8NullTypeEiLb0ELNS0_10SelectImplE0EE10Policy1000EN6thrust24THRUST_300001_SM_1000_NS6detail15normal_iteratorINSA_10device_ptrIiEEEEPS5_SF_PlNS0_13ScanTileStateIiLb1EEE7is_evenS5_iNS2_19streaming_context_tIlLb1EEELS6_0EEEvT0_T1_T2_T3_T4_T5_T6_T7_iT8_NS1_7vsmem_tE_param_9;
	mov.u64 	%rd1, %rd201;
	cvta.to.global.u64 	%rd3, %rd203;
	cvta.to.global.u64 	%rd4, %rd202;
	mov.u32 	%r459, %ctaid.x;
	mov.u32 	%r460, %nctaid.y;
	mov.u32 	%r461, %ctaid.y;
	mad.lo.s32 	%r1721, %r459, %r460, %r461;
	mul.lo.s32 	%r2, %r1721, 5760;
	add.s32 	%r462, %r458, -1;
	setp.ge.s32 	%p1, %r1721, %r462;
	@%p1 bra 	$L__BB4_240;
	setp.ne.s32 	%p295, %r1721, 0;
	@%p295 bra 	$L__BB4_114;
	mov.u64 	%rd583, %rd201;
	ld.param.u8 	%rs77, [%rd583];
	setp.eq.s16 	%p394, %rs77, 0;
	ld.param.u64 	%rd584, [%rd583+16];
	selp.b64 	%rd585, %rd584, 0, %p394;
	mad.lo.s32 	%r1469, %r459, %r460, %r461;
	mul.lo.s32 	%r1470, %r1469, 5760;
	cvt.u64.u32 	%rd586, %r1470;
	add.s64 	%rd587, %rd585, %rd586;
	mov.u32 	%r1662, %tid.x;
	and.b32  	%r1471, %r1662, 31;
	and.b32  	%r1472, %r1662, 992;
	mul.lo.s32 	%r1473, %r1472, 15;
	or.b32  	%r1474, %r1473, %r1471;
	cvt.u64.u32 	%rd588, %r1474;
	add.s64 	%rd589, %rd587, %rd588;
	shl.b64 	%rd590, %rd589, 2;
	add.s64 	%rd591, %rd3, %rd590;
	ld.global.u32 	%r1475, [%rd591];
	ld.global.u32 	%r1476, [%rd591+128];
	ld.global.u32 	%r1477, [%rd591+256];
	ld.global.u32 	%r1478, [%rd591+384];
	ld.global.u32 	%r1479, [%rd591+512];
	ld.global.u32 	%r1480, [%rd591+640];
	ld.global.u32 	%r1481, [%rd591+768];
	ld.global.u32 	%r1482, [%rd591+896];
	ld.global.u32 	%r1483, [%rd591+1024];
	ld.global.u32 	%r1484, [%rd591+1152];
	ld.global.u32 	%r1485, [%rd591+1280];
	ld.global.u32 	%r1486, [%rd591+1408];
	ld.global.u32 	%r1487, [%rd591+1536];
	ld.global.u32 	%r1488, [%rd591+1664];
	ld.global.u32 	%r1489, [%rd591+1792];
	// begin inline asm
	mov.u32 %r1435, %laneid;
	// end inline asm
	shr.u32 	%r5, %r1662, 5;
	mad.lo.s32 	%r1490, %r5, 480, %r1435;
	shl.b32 	%r1491, %r1490, 2;
	mov.u32 	%r1492, _ZZN3cub18CUB_300001_SM_10006detail6select23DeviceSelectSweepKernelINS2_10policy_hubIiNS0_8NullTypeEiLb0ELNS0_10SelectImplE0EE10Policy1000EN6thrust24THRUST_300001_SM_1000_NS6detail15normal_iteratorINSA_10device_ptrIiEEEEPS5_SF_PlNS0_13ScanTileStateIiLb1EEE7is_evenS5_iNS2_19streaming_context_tIlLb1EEELS6_0EEEvT0_T1_T2_T3_T4_T5_T6_T7_iT8_NS1_7vsmem_tEE19static_temp_storage;
	add.s32 	%r1493, %r1492, %r1491;
	st.shared.u32 	[%r1493], %r1475;
	st.shared.u32 	[%r1493+128], %r1476;
	st.shared.u32 	[%r1493+256], %r1477;
	st.shared.u32 	[%r1493+384], %r1478;
	st.shared.u32 	[%r1493+512], %r1479;
	st.shared.u32 	[%r1493+640], %r1480;
	st.shared.u32 	[%r1493+768], %r1481;
	st.shared.u32 	[%r1493+896], %r1482;
	st.shared.u32 	[%r1493+1024], %r1483;
	st.shared.u32 	[%r1493+1152], %r1484;
	st.shared.u32 	[%r1493+1280], %r1485;
	st.shared.u32 	[%r1493+1408], %r1486;
	st.shared.u32 	[%r1493+1536], %r1487;
	st.shared.u32 	[%r1493+1664], %r1488;
	st.shared.u32 	[%r1493+1792], %r1489;
	bar.warp.sync 	-1;
	mad.lo.s32 	%r1494, %r1435, 56, %r1493;
	ld.shared.u32 	%r6, [%r1494];
	not.b32 	%r1495, %r6;
	ld.shared.u32 	%r7, [%r1494+4];
	not.b32 	%r1496, %r7;
	ld.shared.u32 	%r8, [%r1494+8];
	not.b32 	%r1497, %r8;
	ld.shared.u32 	%r9, [%r1494+12];
	not.b32 	%r1498, %r9;
	ld.shared.u32 	%r10, [%r1494+16];
	not.b32 	%r1499, %r10;
	ld.shared.u32 	%r11, [%r1494+20];
	not.b32 	%r1500, %r11;
	ld.shared.u32 	%r12, [%r1494+24];
	not.b32 	%r1501, %r12;
	ld.shared.u32 	%r13, [%r1494+28];
	not.b32 	%r1502, %r13;
	ld.shared.u32 	%r14, [%r1494+32];
	not.b32 	%r1503, %r14;
	ld.shared.u32 	%r15, [%r1494+36];
	not.b32 	%r1504, %r15;
	ld.shared.u32 	%r16, [%r1494+40];
	not.b32 	%r1505, %r16;
	ld.shared.u32 	%r17, [%r1494+44];
	not.b32 	%r1506, %r17;
	ld.shared.u32 	%r18, [%r1494+48];
	not.b32 	%r1507, %r18;
	ld.shared.u32 	%r19, [%r1494+52];
	not.b32 	%r1508, %r19;
	ld.shared.u32 	%r20, [%r1494+56];
	not.b32 	%r1509, %r20;
	and.b32  	%r1510, %r1495, 1;
	and.b32  	%r1511, %r1496, 1;
	and.b32  	%r1512, %r1497, 1;
	and.b32  	%r1513, %r1498, 1;
	and.b32  	%r1514, %r1499, 1;
	and.b32  	%r1515, %r1500, 1;
	and.b32  	%r1516, %r1501, 1;
	and.b32  	%r1517, %r1502, 1;
	and.b32  	%r1518, %r1503, 1;
	and.b32  	%r1519, %r1504, 1;
	and.b32  	%r1520, %r1505, 1;
	and.b32  	%r1521, %r1506, 1;
	and.b32  	%r1522, %r1507, 1;
	and.b32  	%r1523, %r1508, 1;
	and.b32  	%r1524, %r1509, 1;
	bar.sync 	0;
	add.s32 	%r21, %r1511, %r1510;
	add.s32 	%r1525, %r1512, %r21;
	add.s32 	%r22, %r1513, %r1525;
	add.s32 	%r23, %r1514, %r22;
	add.s32 	%r24, %r1515, %r23;
	add.s32 	%r25, %r1516, %r24;
	add.s32 	%r26, %r1517, %r25;
	add.s32 	%r27, %r1518, %r26;
	add.s32 	%r28, %r1519, %r27;
	add.s32 	%r1526, %r1520, %r28;
	add.s32 	%r29, %r1521, %r1526;
	add.s32 	%r30, %r1522, %r29;
	add.s32 	%r31, %r1523, %r30;
	add.s32 	%r1440, %r1524, %r31;
	mov.b32 	%r1438, 1;
	mov.b32 	%r1463, 0;
	mov.b32 	%r1465, -1;
	// begin inline asm
	{  .reg .s32 r0;  .reg .pred p;  shfl.sync.up.b32 r0|p, %r1440, %r1438, %r1463, %r1465;  @p add.s32 r0, r0, %r1440;  mov.s32 %r1436, r0;}
	// end inline asm
	mov.b32 	%r1444, 2;
	// begin inline asm
	{  .reg .s32 r0;  .reg .pred p;  shfl.sync.up.b32 r0|p, %r1436, %r1444, %r1463, %r1465;  @p add.s32 r0, r0, %r1436;  mov.s32 %r1442, r0;}
	// end inline asm
	mov.b32 	%r1450, 4;
	// begin inline asm
	{  .reg .s32 r0;  .reg .pred p;  shfl.sync.up.b32 r0|p, %r1442, %r1450, %r1463, %r1465;  @p add.s32 r0, r0, %r1442;  mov.s32 %r1448, r0;}
	// end inline asm
	mov.b32 	%r1456, 8;
	// begin inline asm
	{  .reg .s32 r0;  .reg .pred p;  shfl.sync.up.b32 r0|p, %r1448, %r1456, %r1463, %r1465;  @p add.s32 r0, r0, %r1448;  mov.s32 %r1454, r0;}
	// end inline asm
	mov.b32 	%r1462, 16;
	// begin inline asm
	{  .reg .s32 r0;  .reg .pred p;  shfl.sync.up.b32 r0|p, %r1454, %r1462, %r1463, %r1465;  @p add.s32 r0, r0, %r1454;  mov.s32 %r1460, r0;}
	// end inline asm
	setp.ne.s32 	%p395, %r1435, 31;
	@%p395 bra 	$L__BB4_4;
	shl.b32 	%r1527, %r5, 2;
	add.s32 	%r1529, %r1492, %r1527;
	st.shared.u32 	[%r1529], %r1460;
$L__BB4_4:
	bar.sync 	0;
	ld.shared.v4.u32 	{%r34, %r35, %r36, %r37}, [_ZZN3cub18CUB_300001_SM_10006detail6select23DeviceSelectSweepKernelINS2_10policy_hubIiNS0_8NullTypeEiLb0ELNS0_10SelectImplE0EE10Policy1000EN6thrust24THRUST_300001_SM_1000_NS6detail15normal_iteratorINSA_10device_ptrIiEEEEPS5_SF_PlNS0_13ScanTileStateIiLb1EEE7is_evenS5_iNS2_19streaming_context_tIlLb1EEELS6_0EEEvT0_T1_T2_T3_T4_T5_T6_T7_iT8_NS1_7vsmem_tEE19static_temp_storage];
	add.s32 	%r1530, %r35, %r34;
	setp.eq.s32 	%p396, %r5, 2;
	selp.b32 	%r1531, %r1530, %r34, %p396;
	add.s32 	%r1532, %r1530, %r36;
	setp.eq.s32 	%p397, %r5, 3;
	selp.b32 	%r1533, %r1532, %r1531, %p397;
	add.s32 	%r1534, %r1532, %r37;
	setp.eq.s32 	%p398, %r5, 4;
	selp.b32 	%r1535, %r1534, %r1533, %p398;
	ld.shared.v4.u32 	{%r38, %r39, %r40, %r41}, [_ZZN3cub18CUB_300001_SM_10006detail6select23DeviceSelectSweepKernelINS2_10policy_hubIiNS0_8NullTypeEiLb0ELNS0_10SelectImplE0EE10Policy1000EN6thrust24THRUST_300001_SM_1000_NS6detail15normal_iteratorINSA_10device_ptrIiEEEEPS5_SF_PlNS0_13ScanTileStateIiLb1EEE7is_evenS5_iNS2_19streaming_context_tIlLb1EEELS6_0EEEvT0_T1_T2_T3_T4_T5_T6_T7_iT8_NS1_7vsmem_tEE19static_temp_storage+16];
	add.s32 	%r1536, %r1534, %r38;
	setp.eq.s32 	%p399, %r5, 5;
	selp.b32 	%r1537, %r1536, %r1535, %p399;
	add.s32 	%r1538, %r1536, %r39;
	setp.eq.s32 	%p400, %r5, 6;
	selp.b32 	%r1539, %r1538, %r1537, %p400;
	add.s32 	%r1540, %r1538, %r40;
	setp.eq.s32 	%p401, %r5, 7;
	selp.b32 	%r1541, %r1540, %r1539, %p401;
	add.s32 	%r1542, %r1540, %r41;
	setp.eq.s32 	%p402, %r5, 8;
	selp.b32 	%r1543, %r1542, %r1541, %p402;
	ld.shared.v4.u32 	{%r42, %r43, %r44, %r45}, [_ZZN3cub18CUB_300001_SM_10006detail6select23DeviceSelectSweepKernelINS2_10policy_hubIiNS0_8NullTypeEiLb0ELNS0_10SelectImplE0EE10Policy1000EN6thrust24THRUST_300001_SM_1000_NS6detail15normal_iteratorINSA_10device_ptrIiEEEEPS5_SF_PlNS0_13ScanTileStateIiLb1EEE7is_evenS5_iNS2_19streaming_context_tIlLb1EEELS6_0EEEvT0_T1_T2_T3_T4_T5_T6_T7_iT8_NS1_7vsmem_tEE19static_temp_storage+32];
	add.s32 	%r1544, %r1542, %r42;
	setp.eq.s32 	%p403, %r5, 9;
	selp.b32 	%r1545, %r1544, %r1543, %p403;
	add.s32 	%r1546, %r1544, %r43;
	setp.eq.s32 	%p404, %r5, 10;
	selp.b32 	%r1547, %r1546, %r1545, %p404;
	add.s32 	%r1548, %r1546, %r44;
	setp.eq.s32 	%p405, %r5, 11;
	selp.b32 	%r1549, %r1548, %r1547, %p405;
	add.s32 	%r46, %r1548, %r45;
	setp.lt.u32 	%p406, %r1662, 32;
	selp.b32 	%r1550, 0, %r1549, %p406;
	setp.eq.s32 	%p407, %r1435, 0;
	sub.s32 	%r1551, %r1460, %r1440;
	selp.b32 	%r1552, 0, %r1551, %p407;
	add.s32 	%r47, %r1550, %r1552;
	add.s32 	%r48, %r47, %r1510;
	add.s32 	%r49, %r21, %r47;
	add.s32 	%r50, %r49, %r1512;
	add.s32 	%r51, %r22, %r47;
	add.s32 	%r52, %r23, %r47;
	add.s32 	%r53, %r24, %r47;
	add.s32 	%r54, %r25, %r47;
	add.s32 	%r55, %r26, %r47;
	add.s32 	%r56, %r27, %r47;
	add.s32 	%r57, %r28, %r47;
	add.s32 	%r58, %r57, %r1520;
	add.s32 	%r59, %r29, %r47;
	add.s32 	%r60, %r30, %r47;
	add.s32 	%r61, %r31, %r47;
	setp.ne.s32 	%p408, %r1662, 0;
	@%p408 bra 	$L__BB4_6;
	add.s64 	%rd592, %rd2, 256;
	mov.b32 	%r1559, 101;
	// begin inline asm
	st.relaxed.gpu.v2.u32 [%rd592], {%r1559, %r46};
	// end inline asm
$L__BB4_6:
	and.b32  	%r62, %r6, 1;
	and.b32  	%r63, %r7, 1;
	and.b32  	%r64, %r8, 1;
	and.b32  	%r65, %r19, 1;
	setp.gt.s32 	%p409, %r46, 384;
	@%p409 bra 	$L__BB4_67;
	mov.u64 	%rd593, %rd201;
	ld.param.u8 	%rs1, [%rd593];
	ld.param.u64 	%rd594, [%rd593+24];
	cvta.to.global.u64 	%rd5, %rd594;
	setp.eq.s32 	%p410, %r62, 0;
	@%p410 bra 	$L__BB4_8;
	bra.uni 	$L__BB4_11;
$L__BB4_8:
	setp.ne.s16 	%p411, %rs1, 0;
	mov.b64 	%rd702, 0;
	@%p411 bra 	$L__BB4_10;
	ld.global.u64 	%rd702, [%rd5];
$L__BB4_10:
	cvt.s64.s32 	%rd596, %r47;
	add.s64 	%rd597, %rd702, %rd596;
	shl.b64 	%rd598, %rd597, 2;
	add.s64 	%rd599, %rd4, %rd598;
	st.global.u32 	[%rd599], %r6;
$L__BB4_11:
	setp.ne.s32 	%p412, %r63, 0;
	@%p412 bra 	$L__BB4_15;
	setp.ne.s16 	%p413, %rs1, 0;
	mov.b64 	%rd703, 0;
	@%p413 bra 	$L__BB4_14;
	ld.global.u64 	%rd703, [%rd5];
$L__BB4_14:
	cvt.s64.s32 	%rd601, %r48;
	add.s64 	%rd602, %rd703, %rd601;
	shl.b64 	%rd603, %rd602, 2;
	add.s64 	%rd604, %rd4, %rd603;
	st.global.u32 	[%rd604], %r7;
$L__BB4_15:
	setp.ne.s32 	%p414, %r64, 0;
	@%p414 bra 	$L__BB4_19;
	setp.ne.s16 	%p415, %rs1, 0;
	mov.b64 	%rd704, 0;
	@%p415 bra 	$L__BB4_18;
	ld.global.u64 	%rd704, [%rd5];
$L__BB4_18:
	cvt.s64.s32 	%rd606, %r49;
	add.s64 	%rd607, %rd704, %rd606;
	shl.b64 	%rd608, %rd607, 2;
	add.s64 	%rd609, %rd4, %rd608;
	st.global.u32 	[%rd609], %r8;
$L__BB4_19:
	and.b32  	%r1561, %r9, 1;
	setp.eq.b32 	%p416, %r1561, 1;
	@%p416 bra 	$L__BB4_23;
	setp.ne.s16 	%p417, %rs1, 0;
	mov.b64 	%rd705, 0;
	@%p417 bra 	$L__BB4_22;
	ld.global.u64 	%rd705, [%rd5];
$L__BB4_22:
	cvt.s64.s32 	%rd611, %r50;
	add.s64 	%rd612, %rd705, %rd611;
	shl.b64 	%rd613, %rd612, 2;
	add.s64 	%rd614, %rd4, %rd613;
	st.global.u32 	[%rd614], %r9;
$L__BB4_23:
	and.b32  	%r1562, %r10, 1;
	setp.eq.b32 	%p418, %r1562, 1;
	@%p418 bra 	$L__BB4_27;
	setp.ne.s16 	%p419, %rs1, 0;
	mov.b64 	%rd706, 0;
	@%p419 bra 	$L__BB4_26;
	ld.global.u64 	%rd706, [%rd5];
$L__BB4_26:
	cvt.s64.s32 	%rd616, %r51;
	add.s64 	%rd617, %rd706, %rd616;
	shl.b64 	%rd618, %rd617, 2;
	add.s64 	%rd619, %rd4, %rd618;
	st.global.u32 	[%rd619], %r10;
$L__BB4_27:
	and.b32  	%r1563, %r11, 1;
	setp.eq.b32 	%p420, %r1563, 1;
	@%p420 bra 	$L__BB4_31;
	setp.ne.s16 	%p421, %rs1, 0;
	mov.b64 	%rd707, 0;
	@%p421 bra 	$L__BB4_30;
	ld.global.u64 	%rd707, [%rd5];
$L__BB4_30:
	cvt.s64.s32 	%rd621, %r52;
	add.s64 	%rd622, %rd707, %rd621;
	shl.b64 	%rd623, %rd622, 2;
	add.s64 	%rd624, %rd4, %rd623;
	st.global.u32 	[%rd624], %r11;
$L__BB4_31:
	and.b32  	%r1564, %r12, 1;
	setp.eq.b32 	%p422, %r1564, 1;
	@%p422 bra 	$L__BB4_35;
	setp.ne.s16 	%p423, %rs1, 0;
	mov.b64 	%rd708, 0;
	@%p423 bra 	$L__BB4_34;
	ld.global.u64 	%rd708, [%rd5];
$L__BB4_34:
	cvt.s64.s32 	%rd626, %r53;
	add.s64 	%rd627, %rd708, %rd626;
	shl.b64 	%rd628, %rd627, 2;
	add.s64 	%rd629, %rd4, %rd628;
	st.global.u32 	[%rd629], %r12;
$L__BB4_35:
	and.b32  	%r1565, %r13, 1;
	setp.eq.b32 	%p424, %r1565, 1;
	@%p424 bra 	$L__BB4_39;
	setp.ne.s16 	%p425, %rs1, 0;
	mov.b64 	%rd709, 0;
	@%p425 bra 	$L__BB4_38;
	ld.global.u64 	%rd709, [%rd5];
$L__BB4_38:
	cvt.s64.s32 	%rd631, %r54;
	add.s64 	%rd632, %rd709, %rd631;
	shl.b64 	%rd633, %rd632, 2;
	add.s64 	%rd634, %rd4, %rd633;
	st.global.u32 	[%rd634], %r13;
$L__BB4_39:
	and.b32  	%r1566, %r14, 1;
	setp.eq.b32 	%p426, %r1566, 1;
	@%p426 bra 	$L__BB4_43;
	setp.ne.s16 	%p427, %rs1, 0;
	mov.b64 	%rd710, 0;
	@%p427 bra 	$L__BB4_42;
	ld.global.u64 	%rd710, [%rd5];
$L__BB4_42:
	cvt.s64.s32 	%rd636, %r55;
	add.s64 	%rd637, %rd710, %rd636;
	shl.b64 	%rd638, %rd637, 2;
	add.s64 	%rd639, %rd4, %rd638;
	st.global.u32 	[%rd639], %r14;
$L__BB4_43:
	and.b32  	%r1567, %r15, 1;
	setp.eq.b32 	%p428, %r1567, 1;
	@%p428 bra 	$L__BB4_47;
	setp.ne.s16 	%p429, %rs1, 0;
	mov.b64 	%rd711, 0;
	@%p429 bra 	$L__BB4_46;
	ld.global.u64 	%rd711, [%rd5];
$L__BB4_46:
	cvt.s64.s32 	%rd641, %r56;
	add.s64 	%rd642, %rd711, %rd641;
	shl.b64 	%rd643, %rd642, 2;
	add.s64 	%rd644, %rd4, %rd643;
	st.global.u32 	[%rd644], %r15;
$L__BB4_47:
	and.b32  	%r1568, %r16, 1;
	setp.eq.b32 	%p430, %r1568, 1;
	@%p430 bra 	$L__BB4_51;
	setp.ne.s16 	%p431, %rs1, 0;
	mov.b64 	%rd712, 0;
	@%p431 bra 	$L__BB4_50;
	ld.global.u64 	%rd712, [%rd5];
$L__BB4_50:
	cvt.s64.s32 	%rd646, %r57;
	add.s64 	%rd647, %rd712, %rd646;
	shl.b64 	%rd648, %rd647, 2;
	add.s64 	%rd649, %rd4, %rd648;
	st.global.u32 	[%rd649], %r16;
$L__BB4_51:
	and.b32  	%r1569, %r17, 1;
	setp.eq.b32 	%p432, %r1569, 1;
	@%p432 bra 	$L__BB4_55;
	setp.ne.s16 	%p433, %rs1, 0;
	mov.b64 	%rd713, 0;
	@%p433 bra 	$L__BB4_54;
	ld.global.u64 	%rd713, [%rd5];
$L__BB4_54:
	cvt.s64.s32 	%rd651, %r58;
	add.s64 	%rd652, %rd713, %rd651;
	shl.b64 	%rd653, %rd652, 2;
	add.s64 	%rd654, %rd4, %rd653;
	st.global.u32 	[%rd654], %r17;
$L__BB4_55:
	and.b32  	%r1570, %r18, 1;
	setp.eq.b32 	%p434, %r1570, 1;
	@%p434 bra 	$L__BB4_59;
	setp.ne.s16 	%p435, %rs1, 0;
	mov.b64 	%rd714, 0;
	@%p435 bra 	$L__BB4_58;
	ld.global.u64 	%rd714, [%rd5];
$L__BB4_58:
	cvt.s64.s32 	%rd656, %r59;
	add.s64 	%rd657, %rd714, %rd656;
	shl.b64 	%rd658, %rd657, 2;
	add.s64 	%rd659, %rd4, %rd658;
	st.global.u32 	[%rd659], %r18;
$L__BB4_59:
	setp.ne.s32 	%p436, %r65, 0;
	@%p436 bra 	$L__BB4_63;
	setp.ne.s16 	%p437, %rs1, 0;
	mov.b64 	%rd715, 0;
	@%p437 bra 	$L__BB4_62;
	ld.global.u64 	%rd715, [%rd5];
$L__BB4_62:
	cvt.s64.s32 	%rd661, %r60;
	add.s64 	%rd662, %rd715, %rd661;
	shl.b64 	%rd663, %rd662, 2;
	add.s64 	%rd664, %rd4, %rd663;
	st.global.u32 	[%rd664], %r19;
$L__BB4_63:
	and.b32  	%r1571, %r20, 1;
	setp.eq.b32 	%p438, %r1571, 1;
	@%p438 bra 	$L__BB4_545;
	setp.ne.s16 	%p439, %rs1, 0;
	mov.b64 	%rd716, 0;
	@%p439 bra 	$L__BB4_66;
	ld.global.u64 	%rd716, [%rd5];
$L__BB4_66:
	cvt.s64.s32 	%rd666, %r61;
	add.s64 	%rd667, %rd716, %rd666;
	shl.b64 	%rd668, %rd667, 2;
	add.s64 	%rd669, %rd4, %rd668;
	st.global.u32 	[%rd669], %r20;
	bra.uni 	$L__BB4_545;
$L__BB4_67:
	bar.sync 	0;
	setp.ne.s32 	%p440, %r62, 0;
	@%p440 bra 	$L__BB4_69;
	shl.b32 	%r1572, %r47, 2;
	add.s32 	%r1574, %r1492, %r1572;
	st.shared.u32 	[%r1574], %r6;
$L__BB4_69:
	setp.ne.s32 	%p441, %r63, 0;
	@%p441 bra 	$L__BB4_71;
	shl.b32 	%r1575, %r48, 2;
	add.s32 	%r1577, %r1492, %r1575;
	st.shared.u32 	[%r1577], %r7;
$L__BB4_71:
	setp.ne.s32 	%p442, %r64, 0;
	@%p442 bra 	$L__BB4_73;
	shl.b32 	%r1578, %r49, 2;
	add.s32 	%r1580, %r1492, %r1578;
	st.shared.u32 	[%r1580], %r8;
$L__BB4_73:
	and.b32  	%r1581, %r9, 1;
	setp.eq.b32 	%p443, %r1581, 1;
	@%p443 bra 	$L__BB4_75;
	shl.b32 	%r1582, %r50, 2;
	add.s32 	%r1584, %r1492, %r1582;
	st.shared.u32 	[%r1584], %r9;
$L__BB4_75:
	and.b32  	%r1585, %r10, 1;
	setp.eq.b32 	%p444, %r1585, 1;
	@%p444 bra 	$L__BB4_77;
	shl.b32 	%r1586, %r51, 2;
	add.s32 	%r1588, %r1492, %r1586;
	st.shared.u32 	[%r1588], %r10;
$L__BB4_77:
	and.b32  	%r1589, %r11, 1;
	setp.eq.b32 	%p445, %r1589, 1;
	@%p445 bra 	$L__BB4_79;
	shl.b32 	%r1590, %r52, 2;
	add.s32 	%r1592, %r1492, %r1590;
	st.shared.u32 	[%r1592], %r11;
$L__BB4_79:
	and.b32  	%r1593, %r12, 1;
	setp.eq.b32 	%p446, %r1593, 1;
	@%p446 bra 	$L__BB4_81;
	shl.b32 	%r1594, %r53, 2;
	add.s32 	%r1596, %r1492, %r1594;
	st.shared.u32 	[%r1596], %r12;
$L__BB4_81:
	and.b32  	%r1597, %r13, 1;
	setp.eq.b32 	%p447, %r1597, 1;
	@%p447 bra 	$L__BB4_83;
	shl.b32 	%r1598, %r54, 2;
	add.s32 	%r1600, %r1492, %r1598;
	st.shared.u32 	[%r1600], %r13;
$L__BB4_83:
	and.b32  	%r1601, %r14, 1;
	setp.eq.b32 	%p448, %r1601, 1;
	@%p448 bra 	$L__BB4_85;
	shl.b32 	%r1602, %r55, 2;
	add.s32 	%r1604, %r1492, %r1602;
	st.shared.u32 	[%r1604], %r14;
$L__BB4_85:
	and.b32  	%r1605, %r15, 1;
	setp.eq.b32 	%p449, %r1605, 1;
	@%p449 bra 	$L__BB4_87;
	shl.b32 	%r1606, %r56, 2;
	add.s32 	%r1608, %r1492, %r1606;
	st.shared.u32 	[%r1608], %r15;
$L__BB4_87:
	and.b32  	%r1609, %r16, 1;
	setp.eq.b32 	%p450, %r1609, 1;
	@%p450 bra 	$L__BB4_89;
	shl.b32 	%r1610, %r57, 2;
	add.s32 	%r1612, %r1492, %r1610;
	st.shared.u32 	[%r1612], %r16;
$L__BB4_89:
	and.b32  	%r1613, %r17, 1;
	setp.eq.b32 	%p451, %r1613, 1;
	@%p451 bra 	$L__BB4_91;
	shl.b32 	%r1614, %r58, 2;
	add.s32 	%r1616, %r1492, %r1614;
	st.shared.u32 	[%r1616], %r17;
$L__BB4_91:
	and.b32  	%r1617, %r18, 1;
	setp.eq.b32 	%p452, %r1617, 1;
	@%p452 bra 	$L__BB4_93;
	shl.b32 	%r1618, %r59, 2;
	add.s32 	%r1620, %r1492, %r1618;
	st.shared.u32 	[%r1620], %r18;
$L__BB4_93:
	setp.ne.s32 	%p453, %r65, 0;
	@%p453 bra 	$L__BB4_95;
	shl.b32 	%r1621, %r60, 2;
	add.s32 	%r1623, %r1492, %r1621;
	st.shared.u32 	[%r1623], %r19;
$L__BB4_95:
	and.b32  	%r1624, %r20, 1;
	setp.eq.b32 	%p454, %r1624, 1;
	@%p454 bra 	$L__BB4_97;
	shl.b32 	%r1625, %r61, 2;
	add.s32 	%r1627, %r1492, %r1625;
	st.shared.u32 	[%r1627], %r20;
$L__BB4_97:
	bar.sync 	0;
	setp.ge.u32 	%p455, %r1662, %r46;
	@%p455 bra 	$L__BB4_545;
	mov.u64 	%rd670, %rd201;
	ld.param.u8 	%rs2, [%rd670];
	ld.param.u64 	%rd671, [%rd670+24];
	cvta.to.global.u64 	%rd6, %rd671;
	add.s32 	%r1628, %r35, %r36;
	add.s32 	%r1629, %r1628, %r37;
	add.s32 	%r1630, %r1629, %r38;
	add.s32 	%r1631, %r1630, %r39;
	add.s32 	%r1632, %r1631, %r40;
	add.s32 	%r1633, %r1632, %r41;
	add.s32 	%r1634, %r1633, %r42;
	add.s32 	%r1635, %r1634, %r43;
	add.s32 	%r1636, %r1635, %r44;
	add.s32 	%r1637, %r1636, %r45;
	add.s32 	%r1638, %r1637, %r34;
	not.b32 	%r1639, %r1662;
	add.s32 	%r66, %r1638, %r1639;
	mul.hi.u32 	%r1640, %r66, -1431655765;
	shr.u32 	%r1641, %r1640, 8;
	add.s32 	%r67, %r1641, 1;
	and.b32  	%r1642, %r1641, 3;
	setp.eq.s32 	%p456, %r1642, 3;
	@%p456 bra 	$L__BB4_103;
	cvt.u64.u32 	%rd695, %r1662;
	shl.b32 	%r1643, %r1662, 2;
	add.s32 	%r1661, %r1492, %r1643;
	and.b32  	%r1645, %r67, 3;
	neg.s32 	%r1660, %r1645;
$L__BB4_100:
	.pragma "nounroll";
	setp.ne.s16 	%p457, %rs2, 0;
	mov.b64 	%rd696, 0;
	@%p457 bra 	$L__BB4_102;
	ld.global.u64 	%rd696, [%rd6];
$L__BB4_102:
	add.s64 	%rd673, %rd696, %rd695;
	shl.b64 	%rd674, %rd673, 2;
	add.s64 	%rd675, %rd4, %rd674;
	ld.shared.u32 	%r1646, [%r1661];
	st.global.u32 	[%rd675], %r1646;
	add.s64 	%rd695, %rd695, 384;
	cvt.u32.u64 	%r1662, %rd695;
	add.s32 	%r1661, %r1661, 1536;
	add.s32 	%r1660, %r1660, 1;
	setp.ne.s32 	%p458, %r1660, 0;
	@%p458 bra 	$L__BB4_100;
$L__BB4_103:
	setp.lt.u32 	%p459, %r66, 1152;
	@%p459 bra 	$L__BB4_545;
	mul.wide.u32 	%rd677, %r1662, 4;
	add.s64 	%rd12, %rd4, %rd677;
	shl.b32 	%r1647, %r1662, 2;
	add.s32 	%r1649, %r1647, %r1492;
	add.s32 	%r1663, %r1649, 3072;
	mov.b64 	%rd697, 0;
$L__BB4_105:
	setp.ne.s16 	%p460, %rs2, 0;
	mov.b64 	%rd698, 0;
	@%p460 bra 	$L__BB4_107;
	ld.global.u64 	%rd698, [%rd6];
$L__BB4_107:
	setp.ne.s16 	%p461, %rs2, 0;
	shl.b64 	%rd680, %rd698, 2;
	add.s64 	%rd681, %rd697, %rd680;
	add.s64 	%rd682, %rd12, %rd681;
	ld.shared.u32 	%r1650, [%r1663+-3072];
	st.global.u32 	[%rd682], %r1650;
	mov.b64 	%rd699, 0;
	@%p461 bra 	$L__BB4_109;
	ld.global.u64 	%rd699, [%rd6];
$L__BB4_109:
	setp.ne.s16 	%p462, %rs2, 0;
	shl.b64 	%rd684, %rd699, 2;
	add.s64 	%rd685, %rd697, %rd684;
	add.s64 	%rd686, %rd12, %rd685;
	ld.shared.u32 	%r1651, [%r1663+-1536];
	st.global.u32 	[%rd686+1536], %r1651;
	mov.b64 	%rd700, 0;
	@%p462 bra 	$L__BB4_111;
	ld.global.u64 	%rd700, [%rd6];
$L__BB4_111:
	setp.ne.s16 	%p463, %rs2, 0;
	shl.b64 	%rd688, %rd700, 2;
	add.s64 	%rd689, %rd697, %rd688;
	add.s64 	%rd690, %rd12, %rd689;
	ld.shared.u32 	%r1652, [%r1663];
	st.global.u32 	[%rd690+3072], %r1652;
	mov.b64 	%rd701, 0;
	@%p463 bra 	$L__BB4_113;
	ld.global.u64 	%rd701, [%rd6];
$L__BB4_113:
	shl.b64 	%rd691, %rd701, 2;
	add.s64 	%rd692, %rd697, %rd691;
	add.s64 	%rd693, %rd12, %rd692;
	ld.shared.u32 	%r1653, [%r1663+1536];
	st.global.u32 	[%rd693+4608], %r1653;
	add.s32 	%r1662, %r1662, 1536;
	add.s64 	%rd697, %rd697, 6144;
	add.s32 	%r1663, %r1663, 6144;
	setp.lt.s32 	%p464, %r1662, %r46;
	@%p464 bra 	$L__BB4_105;
	bra.uni 	$L__BB4_545;
$L__BB4_114:
	mov.u64 	%rd463, %rd201;
	ld.param.u8 	%rs56, [%rd463];
	setp.eq.s16 	%p296, %rs56, 0;
	ld.param.u64 	%rd464, [%rd463+16];
	selp.b64 	%rd465, %rd464, 0, %p296;
	mad.lo.s32 	%r1674, %r459, %r460, %r461;
	mul.lo.s32 	%r1133, %r1674, 5760;
	cvt.s64.s32 	%rd466, %r1133;
	add.s64 	%rd467, %rd465, %rd466;
	mov.u32 	%r1682, %tid.x;
	and.b32  	%r1134, %r1682, 31;
	and.b32  	%r1135, %r1682, 992;
	mul.lo.s32 	%r1136, %r1135, 15;
	or.b32  	%r1137, %r1136, %r1134;
	cvt.u64.u32 	%rd468, %r1137;
	add.s64 	%rd469, %rd467, %rd468;
	shl.b64 	%rd470, %rd469, 2;
	add.s64 	%rd471, %rd3, %rd470;
	ld.global.u32 	%r1138, [%rd471];
	ld.global.u32 	%r1139, [%rd471+128];
	ld.global.u32 	%r1140, [%rd471+256];
	ld.global.u32 	%r1141, [%rd471+384];
	ld.global.u32 	%r1142, [%rd471+512];
	ld.global.u32 	%r1143, [%rd471+640];
	ld.global.u32 	%r1144, [%rd471+768];
	ld.global.u32 	%r1145, [%rd471+896];
	ld.global.u32 	%r1146, [%rd471+1024];
	ld.global.u32 	%r1147, [%rd471+1152];
	ld.global.u32 	%r1148, [%rd471+1280];
	ld.global.u32 	%r1149, [%rd471+1408];
	ld.global.u32 	%r1150, [%rd471+1536];
	ld.global.u32 	%r1151, [%rd471+1664];
	ld.global.u32 	%r1152, [%rd471+1792];
	// begin inline asm
	mov.u32 %r1099, %laneid;
	// end inline asm
	shr.u32 	%r84, %r1682, 5;
	mad.lo.s32 	%r1153, %r84, 480, %r1099;
	shl.b32 	%r1154, %r1153, 2;
	mov.u32 	%r1155, _ZZN3cub18CUB_300001_SM_10006detail6select23DeviceSelectSweepKernelINS2_10policy_hubIiNS0_8NullTypeEiLb0ELNS0_10SelectImplE0EE10Policy1000EN6thrust24THRUST_300001_SM_1000_NS6detail15normal_iteratorINSA_10device_ptrIiEEEEPS5_SF_PlNS0_13ScanTileStateIiLb1EEE7is_evenS5_iNS2_19streaming_context_tIlLb1EEELS6_0EEEvT0_T1_T2_T3_T4_T5_T6_T7_iT8_NS1_7vsmem_tEE19static_temp_storage;
	add.s32 	%r1156, %r1155, %r1154;
	st.shared.u32 	[%r1156], %r1138;
	st.shared.u32 	[%r1156+128], %r1139;
	st.shared.u32 	[%r1156+256], %r1140;
	st.shared.u32 	[%r1156+384], %r1141;
	st.shared.u32 	[%r1156+512], %r1142;
	st.shared.u32 	[%r1156+640], %r1143;
	st.shared.u32 	[%r1156+768], %r1144;
	st.shared.u32 	[%r1156+896], %r1145;
	st.shared.u32 	[%r1156+1024], %r1146;
	st.shared.u32 	[%r1156+1152], %r1147;
	st.shared.u32 	[%r1156+1280], %r1148;
	st.shared.u32 	[%r1156+1408], %r1149;
	st.shared.u32 	[%r1156+1536], %r1150;
	st.shared.u32 	[%r1156+1664], %r1151;
	st.shared.u32 	[%r1156+1792], %r1152;
	bar.warp.sync 	-1;
	mad.lo.s32 	%r1157, %r1099, 56, %r1156;
	ld.shared.u32 	%r85, [%r1157];
	ld.shared.u32 	%r86, [%r1157+4];
	ld.shared.u32 	%r87, [%r1157+8];
	ld.shared.u32 	%r88, [%r1157+12];
	ld.shared.u32 	%r89, [%r1157+16];
	ld.shared.u32 	%r90, [%r1157+20];
	ld.shared.u32 	%r91, [%r1157+24];
	ld.shared.u32 	%r92, [%r1157+28];
	ld.shared.u32 	%r93, [%r1157+32];
	not.b32 	%r1158, %r93;
	ld.shared.u32 	%r94, [%r1157+36];
	ld.shared.u32 	%r95, [%r1157+40];
	not.b32 	%r1159, %r95;
	ld.shared.u32 	%r96, [%r1157+44];
	not.b32 	%r1160, %r96;
	ld.shared.u32 	%r97, [%r1157+48];
	not.b32 	%r1161, %r97;
	ld.shared.u32 	%r98, [%r1157+52];
	not.b32 	%r1162, %r98;
	ld.shared.u32 	%r99, [%r1157+56];
	not.b32 	%r1163, %r99;
	and.b32  	%r100, %r85, 1;
	xor.b32  	%r1164, %r100, 1;
	and.b32  	%r101, %r86, 1;
	xor.b32  	%r1165, %r101, 1;
	and.b32  	%r102, %r87, 1;
	xor.b32  	%r1166, %r102, 1;
	and.b32  	%r103, %r88, 1;
	xor.b32  	%r1167, %r103, 1;
	and.b32  	%r104, %r89, 1;
	xor.b32  	%r1168, %r104, 1;
	and.b32  	%r105, %r90, 1;
	xor.b32  	%r1169, %r105, 1;
	and.b32  	%r106, %r91, 1;
	xor.b32  	%r1170, %r106, 1;
	and.b32  	%r107, %r92, 1;
	xor.b32  	%r1171, %r107, 1;
	and.b32  	%r1172, %r1158, 1;
	and.b32  	%r108, %r94, 1;
	xor.b32  	%r1173, %r108, 1;
	and.b32  	%r1174, %r1159, 1;
	and.b32  	%r1175, %r1160, 1;
	and.b32  	%r1176, %r1161, 1;
	and.b32  	%r1177, %r1162, 1;
	and.b32  	%r1178, %r1163, 1;
	bar.sync 	0;
	add.s32 	%r1179, %r1165, %r1164;
	add.s32 	%r1180, %r1166, %r1179;
	add.s32 	%r1181, %r1167, %r1180;
	add.s32 	%r1182, %r1168, %r1181;
	add.s32 	%r1183, %r1169, %r1182;
	add.s32 	%r1184, %r1170, %r1183;
	add.s32 	%r1185, %r1171, %r1184;
	add.s32 	%r1186, %r1172, %r1185;
	add.s32 	%r1187, %r1173, %r1186;
	add.s32 	%r1188, %r1174, %r1187;
	add.s32 	%r1189, %r1175, %r1188;
	add.s32 	%r1190, %r1176, %r1189;
	add.s32 	%r1191, %r1177, %r1190;
	add.s32 	%r1104, %r1178, %r1191;
	mov.b32 	%r1102, 1;
	mov.b32 	%r1127, 0;
	mov.b32 	%r1129, -1;
	// begin inline asm
	{  .reg .s32 r0;  .reg .pred p;  shfl.sync.up.b32 r0|p, %r1104, %r1102, %r1127, %r1129;  @p add.s32 r0, r0, %r1104;  mov.s32 %r1100, r0;}
	// end inline asm
	mov.b32 	%r1108, 2;
	// begin inline asm
	{  .reg .s32 r0;  .reg .pred p;  shfl.sync.up.b32 r0|p, %r1100, %r1108, %r1127, %r1129;  @p add.s32 r0, r0, %r1100;  mov.s32 %r1106, r0;}
	// end inline asm
	mov.b32 	%r1114, 4;
	// begin inline asm
	{  .reg .s32 r0;  .reg .pred p;  shfl.sync.up.b32 r0|p, %r1106, %r1114, %r1127, %r1129;  @p add.s32 r0, r0, %r1106;  mov.s32 %r1112, r0;}
	// end inline asm
	mov.b32 	%r1120, 8;
	// begin inline asm
	{  .reg .s32 r0;  .reg .pred p;  shfl.sync.up.b32 r0|p, %r1112, %r1120, %r1127, %r1129;  @p add.s32 r0, r0, %r1112;  mov.s32 %r1118, r0;}
	// end inline asm
	mov.b32 	%r1126, 16;
	// begin inline asm
	{  .reg .s32 r0;  .reg .pred p;  shfl.sync.up.b32 r0|p, %r1118, %r1126, %r1127, %r1129;  @p add.s32 r0, r0, %r1118;  mov.s32 %r1124, r0;}
	// end inline asm
	setp.ne.s32 	%p297, %r1099, 31;
	@%p297 bra 	$L__BB4_116;
	shl.b32 	%r1192, %r84, 2;
	add.s32 	%r1194, %r1155, %r1192;
	st.shared.u32 	[%r1194], %r1124;
$L__BB4_116:
	sub.s32 	%r1195, %r1124, %r1104;
	bar.sync 	0;
	ld.shared.v4.u32 	{%r1196, %r1197, %r1198, %r1199}, [_ZZN3cub18CUB_300001_SM_10006detail6select23DeviceSelectSweepKernelINS2_10policy_hubIiNS0_8NullTypeEiLb0ELNS0_10SelectImplE0EE10Policy1000EN6thrust24THRUST_300001_SM_1000_NS6detail15normal_iteratorINSA_10device_ptrIiEEEEPS5_SF_PlNS0_13ScanTileStateIiLb1EEE7is_evenS5_iNS2_19streaming_context_tIlLb1EEELS6_0EEEvT0_T1_T2_T3_T4_T5_T6_T7_iT8_NS1_7vsmem_tEE19static_temp_storage];
	add.s32 	%r1200, %r1197, %r1196;
	setp.eq.s32 	%p298, %r84, 2;
	selp.b32 	%r1201, %r1200, %r1196, %p298;
	add.s32 	%r1202, %r1200, %r1198;
	setp.eq.s32 	%p299, %r84, 3;
	selp.b32 	%r1203, %r1202, %r1201, %p299;
	add.s32 	%r1204, %r1202, %r1199;
	setp.eq.s32 	%p300, %r84, 4;
	selp.b32 	%r1205, %r1204, %r1203, %p300;
	ld.shared.v4.u32 	{%r1206, %r1207, %r1208, %r1209}, [_ZZN3cub18CUB_300001_SM_10006detail6select23DeviceSelectSweepKernelINS2_10policy_hubIiNS0_8NullTypeEiLb0ELNS0_10SelectImplE0EE10Policy1000EN6thrust24THRUST_300001_SM_1000_NS6detail15normal_iteratorINSA_10device_ptrIiEEEEPS5_SF_PlNS0_13ScanTileStateIiLb1EEE7is_evenS5_iNS2_19streaming_context_tIlLb1EEELS6_0EEEvT0_T1_T2_T3_T4_T5_T6_T7_iT8_NS1_7vsmem_tEE19static_temp_storage+16];
	add.s32 	%r1210, %r1204, %r1206;
	setp.eq.s32 	%p301, %r84, 5;
	selp.b32 	%r1211, %r1210, %r1205, %p301;
	add.s32 	%r1212, %r1210, %r1207;
	setp.eq.s32 	%p302, %r84, 6;
	selp.b32 	%r1213, %r1212, %r1211, %p302;
	add.s32 	%r1214, %r1212, %r1208;
	setp.eq.s32 	%p303, %r84, 7;
	selp.b32 	%r1215, %r1214, %r1213, %p303;
	add.s32 	%r1216, %r1214, %r1209;
	setp.eq.s32 	%p304, %r84, 8;
	selp.b32 	%r1217, %r1216, %r1215, %p304;
	ld.shared.v4.u32 	{%r1218, %r1219, %r1220, %r1221}, [_ZZN3cub18CUB_300001_SM_10006detail6select23DeviceSelectSweepKernelINS2_10policy_hubIiNS0_8NullTypeEiLb0ELNS0_10SelectImplE0EE10Policy1000EN6thrust24THRUST_300001_SM_1000_NS6detail15normal_iteratorINSA_10device_ptrIiEEEEPS5_SF_PlNS0_13ScanTileStateIiLb1EEE7is_evenS5_iNS2_19streaming_context_tIlLb1EEELS6_0EEEvT0_T1_T2_T3_T4_T5_T6_T7_iT8_NS1_7vsmem_tEE19static_temp_storage+32];
	add.s32 	%r1222, %r1216, %r1218;
	setp.eq.s32 	%p305, %r84, 9;
	selp.b32 	%r1223, %r1222, %r1217, %p305;
	add.s32 	%r1224, %r1222, %r1219;
	setp.eq.s32 	%p306, %r84, 10;
	selp.b32 	%r1225, %r1224, %r1223, %p306;
	add.s32 	%r1226, %r1224, %r1220;
	setp.eq.s32 	%p307, %r84, 11;
	selp.b32 	%r1227, %r1226, %r1225, %p307;
	add.s32 	%r111, %r1226, %r1221;
	setp.gt.u32 	%p308, %r1682, 31;
	setp.lt.u32 	%p309, %r1682, 32;
	setp.eq.s32 	%p310, %r1099, 0;
	selp.b32 	%r1228, 0, %r1195, %p310;
	add.s32 	%r1678, %r1227, %r1228;
	selp.b32 	%r113, %r1195, %r1678, %p309;
	@%p308 bra 	$L__BB4_132;
	setp.ne.s32 	%p311, %r1682, 0;
	mul.wide.s32 	%rd472, %r1674, 8;
	add.s64 	%rd53, %rd2, %rd472;
	@%p311 bra 	$L__BB4_119;
	st.shared.u32 	[_ZZN3cub18CUB_300001_SM_10006detail6select23DeviceSelectSweepKernelINS2_10policy_hubIiNS0_8NullTypeEiLb0ELNS0_10SelectImplE0EE10Policy1000EN6thrust24THRUST_300001_SM_1000_NS6detail15normal_iteratorINSA_10device_ptrIiEEEEPS5_SF_PlNS0_13ScanTileStateIiLb1EEE7is_evenS5_iNS2_19streaming_context_tIlLb1EEELS6_0EEEvT0_T1_T2_T3_T4_T5_T6_T7_iT8_NS1_7vsmem_tEE19static_temp_storage+76], %r111;
	add.s64 	%rd473, %rd53, 256;
	mov.b32 	%r1229, 100;
	// begin inline asm
	st.relaxed.gpu.v2.u32 [%rd473], {%r1229, %r111};
	// end inline asm
$L__BB4_119:
	not.b32 	%r1235, %r1682;
	add.s32 	%r1673, %r1674, %r1235;
	mov.b32 	%r1231, 585;
	// begin inline asm
	nanosleep.u32 %r1231;
	// end inline asm
	mul.wide.s32 	%rd475, %r1673, 8;
	add.s64 	%rd476, %rd2, %rd475;
	add.s64 	%rd474, %rd476, 256;
	// begin inline asm
	ld.relaxed.gpu.v2.u32 {%r1675, %r1667}, [%rd474];
	// end inline asm
	mov.b32 	%r1668, 754;
$L__BB4_120:
	setp.eq.s32 	%p312, %r1675, 99;
	mov.b32 	%r1236, -1;
	vote.sync.any.pred 	%p313, %p312, %r1236;
	not.pred 	%p314, %p313;
	@%p314 bra 	$L__BB4_122;
	shr.u32 	%r123, %r1668, 1;
	mul.lo.s32 	%r1431, %r1674, 16807;
	and.b32  	%r1674, %r1431, 2147483647;
	sub.s32 	%r1432, %r1668, %r123;
	add.s32 	%r1433, %r1432, 1;
	rem.u32 	%r1434, %r1674, %r1433;
	add.s32 	%r1428, %r1434, %r123;
	// begin inline asm
	nanosleep.u32 %r1428;
	// end inline asm
	// begin inline asm
	ld.relaxed.gpu.v2.u32 {%r1675, %r1667}, [%rd474];
	// end inline asm
	mov.u32 	%r1668, %r123;
	bra.uni 	$L__BB4_120;
$L__BB4_122:
	setp.eq.s32 	%p315, %r1675, 101;
	mov.b32 	%r1263, -1;
	vote.sync.ballot.b32 	%r1265, %p315, %r1263;
	// begin inline asm
	mov.u32 %r1238, %lanemask_ge;
	// end inline asm
	and.b32  	%r1266, %r1265, %r1238;
	or.b32  	%r1267, %r1266, -2147483648;
	add.s32 	%r1268, %r1267, -1;
	not.b32 	%r1269, %r1267;
	and.b32  	%r1270, %r1269, %r1268;
	popc.b32 	%r1242, %r1270;
	mov.b32 	%r1241, 1;
	// begin inline asm
	shfl.sync.down.b32 %r1239, %r1667, %r1241, %r1242, %r1263;
	// end inline asm
	setp.lt.s32 	%p317, %r1099, %r1242;
	selp.b32 	%r1271, %r1239, 0, %p317;
	add.s32 	%r1245, %r1271, %r1667;
	mov.b32 	%r1246, 2;
	// begin inline asm
	shfl.sync.down.b32 %r1244, %r1245, %r1246, %r1242, %r1263;
	// end inline asm
	add.s32 	%r128, %r1099, 2;
	setp.gt.s32 	%p318, %r128, %r1242;
	selp.b32 	%r1272, 0, %r1244, %p318;
	add.s32 	%r1250, %r1245, %r1272;
	mov.b32 	%r1251, 4;
	// begin inline asm
	shfl.sync.down.b32 %r1249, %r1250, %r1251, %r1242, %r1263;
	// end inline asm
	add.s32 	%r129, %r1099, 4;
	setp.gt.s32 	%p319, %r129, %r1242;
	selp.b32 	%r1273, 0, %r1249, %p319;
	add.s32 	%r1255, %r1250, %r1273;
	mov.b32 	%r1256, 8;
	// begin inline asm
	shfl.sync.down.b32 %r1254, %r1255, %r1256, %r1242, %r1263;
	// end inline asm
	add.s32 	%r130, %r1099, 8;
	setp.gt.s32 	%p320, %r130, %r1242;
	selp.b32 	%r1274, 0, %r1254, %p320;
	add.s32 	%r1260, %r1255, %r1274;
	mov.b32 	%r1261, 16;
	// begin inline asm
	shfl.sync.down.b32 %r1259, %r1260, %r1261, %r1242, %r1263;
	// end inline asm
	add.s32 	%r131, %r1099, 16;
	setp.gt.s32 	%p321, %r131, %r1242;
	selp.b32 	%r1275, 0, %r1259, %p321;
	add.s32 	%r1671, %r1260, %r1275;
	add.s64 	%rd55, %rd2, 256;
	mov.b32 	%r1669, 754;
$L__BB4_123:
	setp.ne.s32 	%p322, %r1675, 101;
	mov.b32 	%r1276, -1;
	vote.sync.all.pred 	%p323, %p322, %r1276;
	not.pred 	%p324, %p323;
	@%p324 bra 	$L__BB4_128;
	shr.u32 	%r1669, %r1669, 1;
	mul.wide.s32 	%rd579, %r1673, 8;
	add.s64 	%rd580, %rd55, %rd579;
	add.s64 	%rd578, %rd580, -256;
	// begin inline asm
	ld.relaxed.gpu.v2.u32 {%r1675, %r1676}, [%rd578];
	// end inline asm
	mov.u32 	%r1677, %r1669;
$L__BB4_125:
	setp.eq.s32 	%p384, %r1675, 99;
	mov.b32 	%r1382, -1;
	vote.sync.any.pred 	%p385, %p384, %r1382;
	not.pred 	%p386, %p385;
	@%p386 bra 	$L__BB4_127;
	shr.u32 	%r147, %r1677, 1;
	mul.lo.s32 	%r1424, %r1674, 16807;
	and.b32  	%r1674, %r1424, 2147483647;
	sub.s32 	%r1425, %r1677, %r147;
	add.s32 	%r1426, %r1425, 1;
	rem.u32 	%r1427, %r1674, %r1426;
	add.s32 	%r1421, %r1427, %r147;
	// begin inline asm
	nanosleep.u32 %r1421;
	// end inline asm
	// begin inline asm
	ld.relaxed.gpu.v2.u32 {%r1675, %r1676}, [%rd578];
	// end inline asm
	mov.u32 	%r1677, %r147;
	bra.uni 	$L__BB4_125;
$L__BB4_127:
	setp.eq.s32 	%p387, %r1675, 101;
	mov.b32 	%r1408, -1;
	vote.sync.ballot.b32 	%r1409, %p387, %r1408;
	and.b32  	%r1410, %r1409, %r1238;
	or.b32  	%r1411, %r1410, -2147483648;
	add.s32 	%r1412, %r1411, -1;
	not.b32 	%r1413, %r1411;
	and.b32  	%r1414, %r1413, %r1412;
	popc.b32 	%r1387, %r1414;
	mov.b32 	%r1386, 1;
	// begin inline asm
	shfl.sync.down.b32 %r1384, %r1676, %r1386, %r1387, %r1408;
	// end inline asm
	setp.lt.s32 	%p389, %r1099, %r1387;
	selp.b32 	%r1415, %r1384, 0, %p389;
	add.s32 	%r1390, %r1415, %r1676;
	mov.b32 	%r1391, 2;
	// begin inline asm
	shfl.sync.down.b32 %r1389, %r1390, %r1391, %r1387, %r1408;
	// end inline asm
	setp.gt.s32 	%p390, %r128, %r1387;
	selp.b32 	%r1416, 0, %r1389, %p390;
	add.s32 	%r1395, %r1390, %r1416;
	mov.b32 	%r1396, 4;
	// begin inline asm
	shfl.sync.down.b32 %r1394, %r1395, %r1396, %r1387, %r1408;
	// end inline asm
	setp.gt.s32 	%p391, %r129, %r1387;
	selp.b32 	%r1417, 0, %r1394, %p391;
	add.s32 	%r1400, %r1395, %r1417;
	mov.b32 	%r1401, 8;
	// begin inline asm
	shfl.sync.down.b32 %r1399, %r1400, %r1401, %r1387, %r1408;
	// end inline asm
	setp.gt.s32 	%p392, %r130, %r1387;
	selp.b32 	%r1418, 0, %r1399, %p392;
	add.s32 	%r1405, %r1400, %r1418;
	mov.b32 	%r1406, 16;
	// begin inline asm
	shfl.sync.down.b32 %r1404, %r1405, %r1406, %r1387, %r1408;
	// end inline asm
	setp.gt.s32 	%p393, %r131, %r1387;
	selp.b32 	%r1419, 0, %r1404, %p393;
	add.s32 	%r1420, %r1419, %r1671;
	add.s32 	%r1671, %r1420, %r1405;
	add.s32 	%r1673, %r1673, -32;
	bra.uni 	$L__BB4_123;
$L__BB4_128:
	setp.ne.s32 	%p325, %r1682, 0;
	@%p325 bra 	$L__BB4_130;
	add.s32 	%r1279, %r1671, %r111;
	add.s64 	%rd477, %rd53, 256;
	mov.b32 	%r1278, 101;
	// begin inline asm
	st.relaxed.gpu.v2.u32 [%rd477], {%r1278, %r1279};
	// end inline asm
	st.shared.u32 	[_ZZN3cub18CUB_300001_SM_10006detail6select23DeviceSelectSweepKernelINS2_10policy_hubIiNS0_8NullTypeEiLb0ELNS0_10SelectImplE0EE10Policy1000EN6thrust24THRUST_300001_SM_1000_NS6detail15normal_iteratorINSA_10device_ptrIiEEEEPS5_SF_PlNS0_13ScanTileStateIiLb1EEE7is_evenS5_iNS2_19streaming_context_tIlLb1EEELS6_0EEEvT0_T1_T2_T3_T4_T5_T6_T7_iT8_NS1_7vsmem_tEE19static_temp_storage+68], %r1671;
	st.shared.u32 	[_ZZN3cub18CUB_300001_SM_10006detail6select23DeviceSelectSweepKernelINS2_10policy_hubIiNS0_8NullTypeEiLb0ELNS0_10SelectImplE0EE10Policy1000EN6thrust24THRUST_300001_SM_1000_NS6detail15normal_iteratorINSA_10device_ptrIiEEEEPS5_SF_PlNS0_13ScanTileStateIiLb1EEE7is_evenS5_iNS2_19streaming_context_tIlLb1EEELS6_0EEEvT0_T1_T2_T3_T4_T5_T6_T7_iT8_NS1_7vsmem_tEE19static_temp_storage+72], %r1279;
$L__BB4_130:
	setp.ne.s32 	%p326, %r1099, 0;
	mov.u32 	%r1678, %r113;
	@%p326 bra 	$L__BB4_132;
	st.shared.u32 	[_ZZN3cub18CUB_300001_SM_10006detail6select23DeviceSelectSweepKernelINS2_10policy_hubIiNS0_8NullTypeEiLb0ELNS0_10SelectImplE0EE10Policy1000EN6thrust24THRUST_300001_SM_1000_NS6detail15normal_iteratorINSA_10device_ptrIiEEEEPS5_SF_PlNS0_13ScanTileStateIiLb1EEE7is_evenS5_iNS2_19streaming_context_tIlLb1EEELS6_0EEEvT0_T1_T2_T3_T4_T5_T6_T7_iT8_NS1_7vsmem_tEE19static_temp_storage+60], %r1671;
	mov.u32 	%r1678, %r1671;
$L__BB4_132:
	bar.sync 	0;
	setp.eq.s32 	%p327, %r1682, 0;
	ld.shared.u32 	%r1280, [_ZZN3cub18CUB_300001_SM_10006detail6select23DeviceSelectSweepKernelINS2_10policy_hubIiNS0_8NullTypeEiLb0ELNS0_10SelectImplE0EE10Policy1000EN6thrust24THRUST_300001_SM_1000_NS6detail15normal_iteratorINSA_10device_ptrIiEEEEPS5_SF_PlNS0_13ScanTileStateIiLb1EEE7is_evenS5_iNS2_19streaming_context_tIlLb1EEELS6_0EEEvT0_T1_T2_T3_T4_T5_T6_T7_iT8_NS1_7vsmem_tEE19static_temp_storage+60];
	.pragma "used_bytes_mask 61680";
	ld.shared.v4.u32 	{%r1281, %r154, %r1282, %r155}, [_ZZN3cub18CUB_300001_SM_10006detail6select23DeviceSelectSweepKernelINS2_10policy_hubIiNS0_8NullTypeEiLb0ELNS0_10SelectImplE0EE10Policy1000EN6thrust24THRUST_300001_SM_1000_NS6detail15normal_iteratorINSA_10device_ptrIiEEEEPS5_SF_PlNS0_13ScanTileStateIiLb1EEE7is_evenS5_iNS2_19streaming_context_tIlLb1EEELS6_0EEEvT0_T1_T2_T3_T4_T5_T6_T7_iT8_NS1_7vsmem_tEE19static_temp_storage+64];
	selp.b32 	%r1283, 0, %r1280, %p327;
	add.s32 	%r156, %r1283, %r1678;
	add.s32 	%r157, %r156, %r1164;
	add.s32 	%r158, %r1179, %r156;
	xor.b32  	%r1287, %r102, 1;
	add.s32 	%r159, %r158, %r1287;
	xor.b32  	%r1288, %r103, 1;
	add.s32 	%r160, %r159, %r1288;
	xor.b32  	%r1289, %r104, 1;
	add.s32 	%r161, %r160, %r1289;
	xor.b32  	%r1290, %r105, 1;
	add.s32 	%r162, %r161, %r1290;
	xor.b32  	%r1291, %r106, 1;
	add.s32 	%r163, %r162, %r1291;
	xor.b32  	%r1292, %r107, 1;
	add.s32 	%r164, %r163, %r1292;
	and.b32  	%r165, %r93, 1;
	xor.b32  	%r1293, %r165, 1;
	add.s32 	%r166, %r164, %r1293;
	xor.b32  	%r1294, %r108, 1;
	add.s32 	%r167, %r166, %r1294;
	and.b32  	%r168, %r95, 1;
	xor.b32  	%r1295, %r168, 1;
	add.s32 	%r169, %r167, %r1295;
	and.b32  	%r170, %r96, 1;
	xor.b32  	%r1296, %r170, 1;
	add.s32 	%r171, %r169, %r1296;
	and.b32  	%r172, %r97, 1;
	xor.b32  	%r1297, %r172, 1;
	add.s32 	%r173, %r171, %r1297;
	and.b32  	%r174, %r98, 1;
	xor.b32  	%r1298, %r174, 1;
	add.s32 	%r175, %r173, %r1298;
	setp.gt.s32 	%p328, %r155, 384;
	@%p328 bra 	$L__BB4_193;
	mov.u64 	%rd478, %rd201;
	ld.param.u8 	%rs3, [%rd478];
	ld.param.u64 	%rd479, [%rd478+24];
	cvta.to.global.u64 	%rd57, %rd479;
	setp.eq.s32 	%p329, %r100, 0;
	@%p329 bra 	$L__BB4_134;
	bra.uni 	$L__BB4_137;
$L__BB4_134:
	setp.ne.s16 	%p330, %rs3, 0;
	mov.b64 	%rd722, 0;
	@%p330 bra 	$L__BB4_136;
	ld.global.u64 	%rd722, [%rd57];
$L__BB4_136:
	cvt.s64.s32 	%rd481, %r156;
	add.s64 	%rd482, %rd722, %rd481;
	shl.b64 	%rd483, %rd482, 2;
	add.s64 	%rd484, %rd4, %rd483;
	st.global.u32 	[%rd484], %r85;
$L__BB4_137:
	setp.ne.s32 	%p331, %r101, 0;
	@%p331 bra 	$L__BB4_141;
	setp.ne.s16 	%p332, %rs3, 0;
	mov.b64 	%rd723, 0;
	@%p332 bra 	$L__BB4_140;
	ld.global.u64 	%rd723, [%rd57];
$L__BB4_140:
	cvt.s64.s32 	%rd486, %r157;
	add.s64 	%rd487, %rd723, %rd486;
	shl.b64 	%rd488, %rd487, 2;
	add.s64 	%rd489, %rd4, %rd488;
	st.global.u32 	[%rd489], %r86;
$L__BB4_141:
	setp.ne.s32 	%p333, %r102, 0;
	@%p333 bra 	$L__BB4_145;
	setp.ne.s16 	%p334, %rs3, 0;
	mov.b64 	%rd724, 0;
	@%p334 bra 	$L__BB4_144;
	ld.global.u64 	%rd724, [%rd57];
$L__BB4_144:
	cvt.s64.s32 	%rd491, %r158;
	add.s64 	%rd492, %rd724, %rd491;
	shl.b64 	%rd493, %rd492, 2;
	add.s64 	%rd494, %rd4, %rd493;
	st.global.u32 	[%rd494], %r87;
$L__BB4_145:
	setp.ne.s32 	%p335, %r103, 0;
	@%p335 bra 	$L__BB4_149;
	setp.ne.s16 	%p336, %rs3, 0;
	mov.b64 	%rd725, 0;
	@%p336 bra 	$L__BB4_148;
	ld.global.u64 	%rd725, [%rd57];
$L__BB4_148:
	cvt.s64.s32 	%rd496, %r159;
	add.s64 	%rd497, %rd725, %rd496;
	shl.b64 	%rd498, %rd497, 2;
	add.s64 	%rd499, %rd4, %rd498;
	st.global.u32 	[%rd499], %r88;
$L__BB4_149:
	setp.ne.s32 	%p337, %r104, 0;
	@%p337 bra 	$L__BB4_153;
	setp.ne.s16 	%p338, %rs3, 0;
	mov.b64 	%rd726, 0;
	@%p338 bra 	$L__BB4_152;
	ld.global.u64 	%rd726, [%rd57];
$L__BB4_152:
	cvt.s64.s32 	%rd501, %r160;
	add.s64 	%rd502, %rd726, %rd501;
	shl.b64 	%rd503, %rd502, 2;
	add.s64 	%rd504, %rd4, %rd503;
	st.global.u32 	[%rd504], %r89;
$L__BB4_153:
	setp.ne.s32 	%p339, %r105, 0;
	@%p339 bra 	$L__BB4_157;
	setp.ne.s16 	%p340, %rs3, 0;
	mov.b64 	%rd727, 0;
	@%p340 bra 	$L__BB4_156;
	ld.global.u64 	%rd727, [%rd57];
$L__BB4_156:
	cvt.s64.s32 	%rd506, %r161;
	add.s64 	%rd507, %rd727, %rd506;
	shl.b64 	%rd508, %rd507, 2;
	add.s64 	%rd509, %rd4, %rd508;
	st.global.u32 	[%rd509], %r90;
$L__BB4_157:
	setp.ne.s32 	%p341, %r106, 0;
	@%p341 bra 	$L__BB4_161;
	setp.ne.s16 	%p342, %rs3, 0;
	mov.b64 	%rd728, 0;
	@%p342 bra 	$L__BB4_160;
	ld.global.u64 	%rd728, [%rd57];
$L__BB4_160:
	cvt.s64.s32 	%rd511, %r162;
	add.s64 	%rd512, %rd728, %rd511;
	shl.b64 	%rd513, %rd512, 2;
	add.s64 	%rd514, %rd4, %rd513;
	st.global.u32 	[%rd514], %r91;
$L__BB4_161:
	setp.ne.s32 	%p343, %r107, 0;
	@%p343 bra 	$L__BB4_165;
	setp.ne.s16 	%p344, %rs3, 0;
	mov.b64 	%rd729, 0;
	@%p344 bra 	$L__BB4_164;
	ld.global.u64 	%rd729, [%rd57];
$L__BB4_164:
	cvt.s64.s32 	%rd516, %r163;
	add.s64 	%rd517, %rd729, %rd516;
	shl.b64 	%rd518, %rd517, 2;
	add.s64 	%rd519, %rd4, %rd518;
	st.global.u32 	[%rd519], %r92;
$L__BB4_165:
	setp.ne.s32 	%p345, %r165, 0;
	@%p345 bra 	$L__BB4_169;
	setp.ne.s16 	%p346, %rs3, 0;
	mov.b64 	%rd730, 0;
	@%p346 bra 	$L__BB4_168;
	ld.global.u64 	%rd730, [%rd57];
$L__BB4_168:
	cvt.s64.s32 	%rd521, %r164;
	add.s64 	%rd522, %rd730, %rd521;
	shl.b64 	%rd523, %rd522, 2;
	add.s64 	%rd524, %rd4, %rd523;
	st.global.u32 	[%rd524], %r93;
$L__BB4_169:
	setp.ne.s32 	%p347, %r108, 0;
	@%p347 bra 	$L__BB4_173;
	setp.ne.s16 	%p348, %rs3, 0;
	mov.b64 	%rd731, 0;
	@%p348 bra 	$L__BB4_172;
	ld.global.u64 	%rd731, [%rd57];
$L__BB4_172:
	cvt.s64.s32 	%rd526, %r166;
	add.s64 	%rd527, %rd731, %rd526;
	shl.b64 	%rd528, %rd527, 2;
	add.s64 	%rd529, %rd4, %rd528;
	st.global.u32 	[%rd529], %r94;
$L__BB4_173:
	setp.ne.s32 	%p349, %r168, 0;
	@%p349 bra 	$L__BB4_177;
	setp.ne.s16 	%p350, %rs3, 0;
	mov.b64 	%rd732, 0;
	@%p350 bra 	$L__BB4_176;
	ld.global.u64 	%rd732, [%rd57];
$L__BB4_176:
	cvt.s64.s32 	%rd531, %r167;
	add.s64 	%rd532, %rd732, %rd531;
	shl.b64 	%rd533, %rd532, 2;
	add.s64 	%rd534, %rd4, %rd533;
	st.global.u32 	[%rd534], %r95;
$L__BB4_177:
	setp.eq.b32 	%p351, %r170, 1;
	@%p351 bra 	$L__BB4_181;
	setp.ne.s16 	%p352, %rs3, 0;
	mov.b64 	%rd733, 0;
	@%p352 bra 	$L__BB4_180;
	ld.global.u64 	%rd733, [%rd57];
$L__BB4_180:
	cvt.s64.s32 	%rd536, %r169;
	add.s64 	%rd537, %rd733, %rd536;
	shl.b64 	%rd538, %rd537, 2;
	add.s64 	%rd539, %rd4, %rd538;
	st.global.u32 	[%rd539], %r96;
$L__BB4_181:
	setp.eq.b32 	%p353, %r172, 1;
	@%p353 bra 	$L__BB4_185;
	setp.ne.s16 	%p354, %rs3, 0;
	mov.b64 	%rd734, 0;
	@%p354 bra 	$L__BB4_184;
	ld.global.u64 	%rd734, [%rd57];
$L__BB4_184:
	cvt.s64.s32 	%rd541, %r171;
	add.s64 	%rd542, %rd734, %rd541;
	shl.b64 	%rd543, %rd542, 2;
	add.s64 	%rd544, %rd4, %rd543;
	st.global.u32 	[%rd544], %r97;
$L__BB4_185:
	setp.eq.b32 	%p355, %r174, 1;
	@%p355 bra 	$L__BB4_189;
	setp.ne.s16 	%p356, %rs3, 0;
	mov.b64 	%rd735, 0;
	@%p356 bra 	$L__BB4_188;
	ld.global.u64 	%rd735, [%rd57];
$L__BB4_188:
	cvt.s64.s32 	%rd546, %r173;
	add.s64 	%rd547, %rd735, %rd546;
	shl.b64 	%rd548, %rd547, 2;
	add.s64 	%rd549, %rd4, %rd548;
	st.global.u32 	[%rd549], %r98;
$L__BB4_189:
	and.b32  	%r1302, %r99, 1;
	setp.eq.b32 	%p357, %r1302, 1;
	@%p357 bra 	$L__BB4_545;
	setp.ne.s16 	%p358, %rs3, 0;
	mov.b64 	%rd736, 0;
	@%p358 bra 	$L__BB4_192;
	ld.global.u64 	%rd736, [%rd57];
$L__BB4_192:
	cvt.s64.s32 	%rd551, %r175;
	add.s64 	%rd552, %rd736, %rd551;
	shl.b64 	%rd553, %rd552, 2;
	add.s64 	%rd554, %rd4, %rd553;
	st.global.u32 	[%rd554], %r99;
	bra.uni 	$L__BB4_545;
$L__BB4_193:
	bar.sync 	0;
	setp.ne.s32 	%p359, %r100, 0;
	@%p359 bra 	$L__BB4_195;
	sub.s32 	%r1303, %r156, %r154;
	shl.b32 	%r1304, %r1303, 2;
	mov.u32 	%r1305, _ZZN3cub18CUB_300001_SM_10006detail6select23DeviceSelectSweepKernelINS2_10policy_hubIiNS0_8NullTypeEiLb0ELNS0_10SelectImplE0EE10Policy1000EN6thrust24THRUST_300001_SM_1000_NS6detail15normal_iteratorINSA_10device_ptrIiEEEEPS5_SF_PlNS0_13ScanTileStateIiLb1EEE7is_evenS5_iNS2_19streaming_context_tIlLb1EEELS6_0EEEvT0_T1_T2_T3_T4_T5_T6_T7_iT8_NS1_7vsmem_tEE19static_temp_storage;
	add.s32 	%r1306, %r1305, %r1304;
	st.shared.u32 	[%r1306], %r85;
$L__BB4_195:
	setp.ne.s32 	%p360, %r101, 0;
	@%p360 bra 	$L__BB4_197;
	sub.s32 	%r1307, %r157, %r154;
	shl.b32 	%r1308, %r1307, 2;
	mov.u32 	%r1309, _ZZN3cub18CUB_300001_SM_10006detail6select23DeviceSelectSweepKernelINS2_10policy_hubIiNS0_8NullTypeEiLb0ELNS0_10SelectImplE0EE10Policy1000EN6thrust24THRUST_300001_SM_1000_NS6detail15normal_iteratorINSA_10device_ptrIiEEEEPS5_SF_PlNS0_13ScanTileStateIiLb1EEE7is_evenS5_iNS2_19streaming_context_tIlLb1EEELS6_0EEEvT0_T1_T2_T3_T4_T5_T6_T7_iT8_NS1_7vsmem_tEE19static_temp_storage;
	add.s32 	%r1310, %r1309, %r1308;
	st.shared.u32 	[%r1310], %r86;
$L__BB4_197:
	setp.ne.s32 	%p361, %r102, 0;
	@%p361 bra 	$L__BB4_199;
	sub.s32 	%r1311, %r158, %r154;
	shl.b32 	%r1312, %r1311, 2;
	mov.u32 	%r1313, _ZZN3cub18CUB_300001_SM_10006detail6select23DeviceSelectSweepKernelINS2_10policy_hubIiNS0_8NullTypeEiLb0ELNS0_10SelectImplE0EE10Policy1000EN6thrust24THRUST_300001_SM_1000_NS6detail15normal_iteratorINSA_10device_ptrIiEEEEPS5_SF_PlNS0_13ScanTileStateIiLb1EEE7is_evenS5_iNS2_19streaming_context_tIlLb1EEELS6_0EEEvT0_T1_T2_T3_T4_T5_T6_T7_iT8_NS1_7vsmem_tEE19static_temp_storage;
	add.s32 	%r1314, %r1313, %r1312;
	st.shared.u32 	[%r1314], %r87;
$L__BB4_199:
	setp.ne.s32 	%p362, %r103, 0;
	@%p362 bra 	$L__BB4_201;
	sub.s32 	%r1315, %r159, %r154;
	shl.b32 	%r1316, %r1315, 2;
	mov.u32 	%r1317, _ZZN3cub18CUB_300001_SM_10006detail6select23DeviceSelectSweepKernelINS2_10policy_hubIiNS0_8NullTypeEiLb0ELNS0_10SelectImplE0EE10Policy1000EN6thrust24THRUST_300001_SM_1000_NS6detail15normal_iteratorINSA_10device_ptrIiEEEEPS5_SF_PlNS0_13ScanTileStateIiLb1EEE7is_evenS5_iNS2_19streaming_context_tIlLb1EEELS6_0EEEvT0_T1_T2_T3_T4_T5_T6_T7_iT8_NS1_7vsmem_tEE19static_temp_storage;
	add.s32 	%r1318, %r1317, %r1316;
	st.shared.u32 	[%r1318], %r88;
$L__BB4_201:
	setp.ne.s32 	%p363, %r104, 0;
	@%p363 bra 	$L__BB4_203;
	sub.s32 	%r1319, %r160, %r154;
	shl.b32 	%r1320, %r1319, 2;
	mov.u32 	%r1321, _ZZN3cub18CUB_300001_SM_10006detail6select23DeviceSelectSweepKernelINS2_10policy_hubIiNS0_8NullTypeEiLb0ELNS0_10SelectImplE0EE10Policy1000EN6thrust24THRUST_300001_SM_1000_NS6detail15normal_iteratorINSA_10device_ptrIiEEEEPS5_SF_PlNS0_13ScanTileStateIiLb1EEE7is_evenS5_iNS2_19streaming_context_tIlLb1EEELS6_0EEEvT0_T1_T2_T3_T4_T5_T6_T7_iT8_NS1_7vsmem_tEE19static_temp_storage;
	add.s32 	%r1322, %r1321, %r1320;
	st.shared.u32 	[%r1322], %r89;
$L__BB4_203:
	setp.ne.s32 	%p364, %r105, 0;
	@%p364 bra 	$L__BB4_205;
	sub.s32 	%r1323, %r161, %r154;
	shl.b32 	%r1324, %r1323, 2;
	mov.u32 	%r1325, _ZZN3cub18CUB_300001_SM_10006detail6select23DeviceSelectSweepKernelINS2_10policy_hubIiNS0_8NullTypeEiLb0ELNS0_10SelectImplE0EE10Policy1000EN6thrust24THRUST_300001_SM_1000_NS6detail15normal_iteratorINSA_10device_ptrIiEEEEPS5_SF_PlNS0_13ScanTileStateIiLb1EEE7is_evenS5_iNS2_19streaming_context_tIlLb1EEELS6_0EEEvT0_T1_T2_T3_T4_T5_T6_T7_iT8_NS1_7vsmem_tEE19static_temp_storage;
	add.s32 	%r1326, %r1325, %r1324;
	st.shared.u32 	[%r1326], %r90;
$L__BB4_205:
	setp.ne.s32 	%p365, %r106, 0;
	@%p365 bra 	$L__BB4_207;
	sub.s32 	%r1327, %r162, %r154;
	shl.b32 	%r1328, %r1327, 2;
	mov.u32 	%r1329, _ZZN3cub18CUB_300001_SM_10006detail6select23DeviceSelectSweepKernelINS2_10policy_hubIiNS0_8NullTypeEiLb0ELNS0_10SelectImplE0EE10Policy1000EN6thrust24THRUST_300001_SM_1000_NS6detail15normal_iteratorINSA_10device_ptrIiEEEEPS5_SF_PlNS0_13ScanTileStateIiLb1EEE7is_evenS5_iNS2_19streaming_context_tIlLb1EEELS6_0EEEvT0_T1_T2_T3_T4_T5_T6_T7_iT8_NS1_7vsmem_tEE19static_temp_storage;
	add.s32 	%r1330, %r1329, %r1328;
	st.shared.u32 	[%r1330], %r91;
$L__BB4_207:
	setp.ne.s32 	%p366, %r107, 0;
	@%p366 bra 	$L__BB4_209;
	sub.s32 	%r1331, %r163, %r154;
	shl.b32 	%r1332, %r1331, 2;
	mov.u32 	%r1333, _ZZN3cub18CUB_300001_SM_10006detail6select23DeviceSelectSweepKernelINS2_10policy_hubIiNS0_8NullTypeEiLb0ELNS0_10SelectImplE0EE10Policy1000EN6thrust24THRUST_300001_SM_1000_NS6detail15normal_iteratorINSA_10device_ptrIiEEEEPS5_SF_PlNS0_13ScanTileStateIiLb1EEE7is_evenS5_iNS2_19streaming_context_tIlLb1EEELS6_0EEEvT0_T1_T2_T3_T4_T5_T6_T7_iT8_NS1_7vsmem_tEE19static_temp_storage;
	add.s32 	%r1334, %r1333, %r1332;
	st.shared.u32 	[%r1334], %r92;
$L__BB4_209:
	setp.ne.s32 	%p367, %r165, 0;
	@%p367 bra 	$L__BB4_211;
	sub.s32 	%r1335, %r164, %r154;
	shl.b32 	%r1336, %r1335, 2;
	mov.u32 	%r1337, _ZZN3cub18CUB_300001_SM_10006detail6select23DeviceSelectSweepKernelINS2_10policy_hubIiNS0_8NullTypeEiLb0ELNS0_10SelectImplE0EE10Policy1000EN6thrust24THRUST_300001_SM_1000_NS6detail15normal_iteratorINSA_10device_ptrIiEEEEPS5_SF_PlNS0_13ScanTileStateIiLb1EEE7is_evenS5_iNS2_19streaming_context_tIlLb1EEELS6_0EEEvT0_T1_T2_T3_T4_T5_T6_T7_iT8_NS1_7vsmem_tEE19static_temp_storage;
	add.s32 	%r1338, %r1337, %r1336;
	st.shared.u32 	[%r1338], %r93;
$L__BB4_211:
	setp.ne.s32 	%p368, %r108, 0;
	@%p368 bra 	$L__BB4_213;
	sub.s32 	%r1339, %r166, %r154;
	shl.b32 	%r1340, %r1339, 2;
	mov.u32 	%r1341, _ZZN3cub18CUB_300001_SM_10006detail6select23DeviceSelectSweepKernelINS2_10policy_hubIiNS0_8NullTypeEiLb0ELNS0_10SelectImplE0EE10Policy1000EN6thrust24THRUST_300001_SM_1000_NS6detail15normal_iteratorINSA_10device_ptrIiEEEEPS5_SF_PlNS0_13ScanTileStateIiLb1EEE7is_evenS5_iNS2_19streaming_context_tIlLb1EEELS6_0EEEvT0_T1_T2_T3_T4_T5_T6_T7_iT8_NS1_7vsmem_tEE19static_temp_storage;
	add.s32 	%r1342, %r1341, %r1340;
	st.shared.u32 	[%r1342], %r94;
$L__BB4_213:
	setp.ne.s32 	%p369, %r168, 0;
	@%p369 bra 	$L__BB4_215;
	sub.s32 	%r1343, %r167, %r154;
	shl.b32 	%r1344, %r1343, 2;
	mov.u32 	%r1345, _ZZN3cub18CUB_300001_SM_10006detail6select23DeviceSelectSweepKernelINS2_10policy_hubIiNS0_8NullTypeEiLb0ELNS0_10SelectImplE0EE10Policy1000EN6thrust24THRUST_300001_SM_1000_NS6detail15normal_iteratorINSA_10device_ptrIiEEEEPS5_SF_PlNS0_13ScanTileStateIiLb1EEE7is_evenS5_iNS2_19streaming_context_tIlLb1EEELS6_0EEEvT0_T1_T2_T3_T4_T5_T6_T7_iT8_NS1_7vsmem_tEE19static_temp_storage;
	add.s32 	%r1346, %r1345, %r1344;
	st.shared.u32 	[%r1346], %r95;
$L__BB4_215:
	setp.ne.s32 	%p370, %r170, 0;
	@%p370 bra 	$L__BB4_217;
	sub.s32 	%r1347, %r169, %r154;
	shl.b32 	%r1348, %r1347, 2;
	mov.u32 	%r1349, _ZZN3cub18CUB_300001_SM_10006detail6select23DeviceSelectSweepKernelINS2_10policy_hubIiNS0_8NullTypeEiLb0ELNS0_10SelectImplE0EE10Policy1000EN6thrust24THRUST_300001_SM_1000_NS6detail15normal_iteratorINSA_10device_ptrIiEEEEPS5_SF_PlNS0_13ScanTileStateIiLb1EEE7is_evenS5_iNS2_19streaming_context_tIlLb1EEELS6_0EEEvT0_T1_T2_T3_T4_T5_T6_T7_iT8_NS1_7vsmem_tEE19static_temp_storage;
	add.s32 	%r1350, %r1349, %r1348;
	st.shared.u32 	[%r1350], %r96;
$L__BB4_217:
	setp.ne.s32 	%p371, %r172, 0;
	@%p371 bra 	$L__BB4_219;
	sub.s32 	%r1351, %r171, %r154;
	shl.b32 	%r1352, %r1351, 2;
	mov.u32 	%r1353, _ZZN3cub18CUB_300001_SM_10006detail6select23DeviceSelectSweepKernelINS2_10policy_hubIiNS0_8NullTypeEiLb0ELNS0_10SelectImplE0EE10Policy1000EN6thrust24THRUST_300001_SM_1000_NS6detail15normal_iteratorINSA_10device_ptrIiEEEEPS5_SF_PlNS0_13ScanTileStateIiLb1EEE7is_evenS5_iNS2_19streaming_context_tIlLb1EEELS6_0EEEvT0_T1_T2_T3_T4_T5_T6_T7_iT8_NS1_7vsmem_tEE19static_temp_storage;
	add.s32 	%r1354, %r1353, %r1352;
	st.shared.u32 	[%r1354], %r97;
$L__BB4_219:
	setp.ne.s32 	%p372, %r174, 0;
	@%p372 bra 	$L__BB4_221;
	sub.s32 	%r1355, %r173, %r154;
	shl.b32 	%r1356, %r1355, 2;
	mov.u32 	%r1357, _ZZN3cub18CUB_300001_SM_10006detail6select23DeviceSelectSweepKernelINS2_10policy_hubIiNS0_8NullTypeEiLb0ELNS0_10SelectImplE0EE10Policy1000EN6thrust24THRUST_300001_SM_1000_NS6detail15normal_iteratorINSA_10device_ptrIiEEEEPS5_SF_PlNS0_13ScanTileStateIiLb1EEE7is_evenS5_iNS2_19streaming_context_tIlLb1EEELS6_0EEEvT0_T1_T2_T3_T4_T5_T6_T7_iT8_NS1_7vsmem_tEE19static_temp_storage;
	add.s32 	%r1358, %r1357, %r1356;
	st.shared.u32 	[%r1358], %r98;
$L__BB4_221:
	and.b32  	%r1359, %r99, 1;
	setp.eq.b32 	%p373, %r1359, 1;
	@%p373 bra 	$L__BB4_223;
	sub.s32 	%r1360, %r175, %r154;
	shl.b32 	%r1361, %r1360, 2;
	mov.u32 	%r1362, _ZZN3cub18CUB_300001_SM_10006detail6select23DeviceSelectSweepKernelINS2_10policy_hubIiNS0_8NullTypeEiLb0ELNS0_10SelectImplE0EE10Policy1000EN6thrust24THRUST_300001_SM_1000_NS6detail15normal_iteratorINSA_10device_ptrIiEEEEPS5_SF_PlNS0_13ScanTileStateIiLb1EEE7is_evenS5_iNS2_19streaming_context_tIlLb1EEELS6_0EEEvT0_T1_T2_T3_T4_T5_T6_T7_iT8_NS1_7vsmem_tEE19static_temp_storage;
	add.s32 	%r1363, %r1362, %r1361;
	st.shared.u32 	[%r1363], %r99;
$L__BB4_223:
	bar.sync 	0;
	setp.ge.s32 	%p374, %r1682, %r155;
	@%p374 bra 	$L__BB4_545;
	mov.u64 	%rd555, %rd201;
	ld.param.u8 	%rs4, [%rd555];
	ld.param.u64 	%rd556, [%rd555+24];
	cvta.to.global.u64 	%rd58, %rd556;
	not.b32 	%r1364, %r1682;
	add.s32 	%r176, %r155, %r1364;
	mul.hi.u32 	%r1365, %r176, -1431655765;
	shr.u32 	%r1366, %r1365, 8;
	add.s32 	%r177, %r1366, 1;
	and.b32  	%r1367, %r1366, 3;
	setp.eq.s32 	%p375, %r1367, 3;
	@%p375 bra 	$L__BB4_229;
	and.b32  	%r1368, %r177, 3;
	add.s32 	%r1681, %r154, %r1682;
	shl.b32 	%r1369, %r1682, 2;
	mov.u32 	%r1370, _ZZN3cub18CUB_300001_SM_10006detail6select23DeviceSelectSweepKernelINS2_10policy_hubIiNS0_8NullTypeEiLb0ELNS0_10SelectImplE0EE10Policy1000EN6thrust24THRUST_300001_SM_1000_NS6detail15normal_iteratorINSA_10device_ptrIiEEEEPS5_SF_PlNS0_13ScanTileStateIiLb1EEE7is_evenS5_iNS2_19streaming_context_tIlLb1EEELS6_0EEEvT0_T1_T2_T3_T4_T5_T6_T7_iT8_NS1_7vsmem_tEE19static_temp_storage;
	add.s32 	%r1680, %r1370, %r1369;
	neg.s32 	%r1679, %r1368;
	mad.lo.s32 	%r1682, %r1368, 384, %r1682;
$L__BB4_226:
	.pragma "nounroll";
	setp.ne.s16 	%p376, %rs4, 0;
	mov.b64 	%rd717, 0;
	@%p376 bra 	$L__BB4_228;
	ld.global.u64 	%rd717, [%rd58];
$L__BB4_228:
	cvt.s64.s32 	%rd558, %r1681;
	add.s64 	%rd559, %rd717, %rd558;
	shl.b64 	%rd560, %rd559, 2;
	add.s64 	%rd561, %rd4, %rd560;
	ld.shared.u32 	%r1371, [%r1680];
	st.global.u32 	[%rd561], %r1371;
	add.s32 	%r1681, %r1681, 384;
	add.s32 	%r1680, %r1680, 1536;
	add.s32 	%r1679, %r1679, 1;
	setp.ne.s32 	%p377, %r1679, 0;
	@%p377 bra 	$L__BB4_226;
$L__BB4_229:
	setp.lt.u32 	%p378, %r176, 1152;
	@%p378 bra 	$L__BB4_545;
	add.s32 	%r1684, %r154, %r1682;
	shl.b32 	%r1372, %r1682, 2;
	mov.u32 	%r1373, _ZZN3cub18CUB_300001_SM_10006detail6select23DeviceSelectSweepKernelINS2_10policy_hubIiNS0_8NullTypeEiLb0ELNS0_10SelectImplE0EE10Policy1000EN6thrust24THRUST_300001_SM_1000_NS6detail15normal_iteratorINSA_10device_ptrIiEEEEPS5_SF_PlNS0_13ScanTileStateIiLb1EEE7is_evenS5_iNS2_19streaming_context_tIlLb1EEELS6_0EEEvT0_T1_T2_T3_T4_T5_T6_T7_iT8_NS1_7vsmem_tEE19static_temp_storage;
	add.s32 	%r1374, %r1372, %r1373;
	add.s32 	%r1683, %r1374, 3072;
$L__BB4_231:
	setp.ne.s16 	%p379, %rs4, 0;
	cvt.s64.s32 	%rd61, %r1684;
	mov.b64 	%rd718, 0;
	@%p379 bra 	$L__BB4_233;
	ld.global.u64 	%rd718, [%rd58];
$L__BB4_233:
	setp.ne.s16 	%p380, %rs4, 0;
	add.s64 	%rd564, %rd718, %rd61;
	shl.b64 	%rd565, %rd564, 2;
	add.s64 	%rd566, %rd4, %rd565;
	ld.shared.u32 	%r1375, [%r1683+-3072];
	st.global.u32 	[%rd566], %r1375;
	mov.b64 	%rd719, 0;
	@%p380 bra 	$L__BB4_235;
	ld.global.u64 	%rd719, [%rd58];
$L__BB4_235:
	setp.ne.s16 	%p381, %rs4, 0;
	add.s64 	%rd568, %rd719, %rd61;
	shl.b64 	%rd569, %rd568, 2;
	add.s64 	%rd570, %rd4, %rd569;
	ld.shared.u32 	%r1376, [%r1683+-1536];
	st.global.u32 	[%rd570+1536], %r1376;
	mov.b64 	%rd720, 0;
	@%p381 bra 	$L__BB4_237;
	ld.global.u64 	%rd720, [%rd58];
$L__BB4_237:
	setp.ne.s16 	%p382, %rs4, 0;
	add.s64 	%rd572, %rd720, %rd61;
	shl.b64 	%rd573, %rd572, 2;
	add.s64 	%rd574, %rd4, %rd573;
	ld.shared.u32 	%r1377, [%r1683];
	st.global.u32 	[%rd574+3072], %r1377;
	mov.b64 	%rd721, 0;
	@%p382 bra 	$L__BB4_239;
	ld.global.u64 	%rd721, [%rd58];
$L__BB4_239:
	cvt.u32.u64 	%r1378, %rd61;
	add.s64 	%rd575, %rd721, %rd61;
	shl.b64 	%rd576, %rd575, 2;
	add.s64 	%rd577, %rd4, %rd576;
	ld.shared.u32 	%r1379, [%r1683+1536];
	st.global.u32 	[%rd577+4608], %r1379;
	add.s32 	%r1682, %r1682, 1536;
	add.s32 	%r1684, %r1378, 1536;
	add.s32 	%r1683, %r1683, 6144;
	setp.lt.s32 	%p383, %r1682, %r155;
	@%p383 bra 	$L__BB4_231;
	bra.uni 	$L__BB4_545;
$L__BB4_240:
	ld.param.u32 	%r1654, [_ZN3cub18CUB_300001_SM_10006detail6select23DeviceSelectSweepKernelINS2_10policy_hubIiNS0_8NullTypeEiLb0ELNS0_10SelectImplE0EE10Policy1000EN6thrust24THRUST_300001_SM_1000_NS6detail15normal_iteratorINSA_10device_ptrIiEEEEPS5_SF_PlNS0_13ScanTileStateIiLb1EEE7is_evenS5_iNS2_19streaming_context_tIlLb1EEELS6_0EEEvT0_T1_T2_T3_T4_T5_T6_T7_iT8_NS1_7vsmem_tE_param_7];
	sub.s32 	%r197, %r1654, %r2;
	setp.ne.s32 	%p2, %r1721, 0;
	@%p2 bra 	$L__BB4_381;
	ld.param.u8 	%rs32, [%rd1];
	setp.eq.s16 	%p161, %rs32, 0;
	ld.param.u64 	%rd334, [%rd1+16];
	selp.b64 	%rd335, %rd334, 0, %p161;
	cvt.u64.u32 	%rd336, %r2;
	add.s64 	%rd337, %rd335, %rd336;
	mov.u32 	%r850, %tid.x;
	and.b32  	%r851, %r850, 31;
	and.b32  	%r852, %r850, 992;
	mul.lo.s32 	%r853, %r852, 15;
	or.b32  	%r198, %r853, %r851;
	setp.ge.s32 	%p162, %r198, %r197;
	cvt.u64.u32 	%rd338, %r198;
	add.s64 	%rd339, %rd337, %rd338;
	shl.b64 	%rd340, %rd339, 2;
	add.s64 	%rd100, %rd3, %rd340;
	@%p162 bra 	$L__BB4_243;
	ld.global.u32 	%r1686, [%rd100];
$L__BB4_243:
	add.s32 	%r855, %r198, 32;
	setp.ge.s32 	%p163, %r855, %r197;
	@%p163 bra 	$L__BB4_245;
	ld.global.u32 	%r1687, [%rd100+128];
$L__BB4_245:
	add.s32 	%r857, %r198, 64;
	setp.ge.s32 	%p164, %r857, %r197;
	@%p164 bra 	$L__BB4_247;
	ld.global.u32 	%r1688, [%rd100+256];
$L__BB4_247:
	add.s32 	%r859, %r198, 96;
	setp.ge.s32 	%p165, %r859, %r197;
	@%p165 bra 	$L__BB4_249;
	ld.global.u32 	%r1689, [%rd100+384];
$L__BB4_249:
	add.s32 	%r861, %r198, 128;
	setp.ge.s32 	%p166, %r861, %r197;
	@%p166 bra 	$L__BB4_251;
	ld.global.u32 	%r1690, [%rd100+512];
$L__BB4_251:
	add.s32 	%r863, %r198, 160;
	setp.ge.s32 	%p167, %r863, %r197;
	@%p167 bra 	$L__BB4_253;
	ld.global.u32 	%r1691, [%rd100+640];
$L__BB4_253:
	add.s32 	%r865, %r198, 192;
	setp.ge.s32 	%p168, %r865, %r197;
	@%p168 bra 	$L__BB4_255;
	ld.global.u32 	%r1692, [%rd100+768];
$L__BB4_255:
	add.s32 	%r867, %r198, 224;
	setp.ge.s32 	%p169, %r867, %r197;
	@%p169 bra 	$L__BB4_257;
	ld.global.u32 	%r1693, [%rd100+896];
$L__BB4_257:
	add.s32 	%r869, %r198, 256;
	setp.ge.s32 	%p170, %r869, %r197;
	@%p170 bra 	$L__BB4_259;
	ld.global.u32 	%r1694, [%rd100+1024];
$L__BB4_259:
	add.s32 	%r871, %r198, 288;
	setp.ge.s32 	%p171, %r871, %r197;
	@%p171 bra 	$L__BB4_261;
	ld.global.u32 	%r1695, [%rd100+1152];
$L__BB4_261:
	add.s32 	%r873, %r198, 320;
	setp.ge.s32 	%p172, %r873, %r197;
	@%p172 bra 	$L__BB4_263;
	ld.global.u32 	%r1696, [%rd100+1280];
$L__BB4_263:
	add.s32 	%r875, %r198, 352;
	setp.ge.s32 	%p173, %r875, %r197;
	@%p173 bra 	$L__BB4_265;
	ld.global.u32 	%r1697, [%rd100+1408];
$L__BB4_265:
	add.s32 	%r877, %r198, 384;
	setp.ge.s32 	%p174, %r877, %r197;
	@%p174 bra 	$L__BB4_267;
	ld.global.u32 	%r1698, [%rd100+1536];
$L__BB4_267:
	add.s32 	%r879, %r198, 416;
	setp.ge.s32 	%p175, %r879, %r197;
	@%p175 bra 	$L__BB4_269;
	ld.global.u32 	%r1699, [%rd100+1664];
$L__BB4_269:
	add.s32 	%r881, %r198, 448;
	setp.ge.s32 	%p176, %r881, %r197;
	@%p176 bra 	$L__BB4_271;
	ld.global.u32 	%r1700, [%rd100+1792];
$L__BB4_271:
	ld.param.u32 	%r1658, [_ZN3cub18CUB_300001_SM_10006detail6select23DeviceSelectSweepKernelINS2_10policy_hubIiNS0_8NullTypeEiLb0ELNS0_10SelectImplE0EE10Policy1000EN6thrust24THRUST_300001_SM_1000_NS6detail15normal_iteratorINSA_10device_ptrIiEEEEPS5_SF_PlNS0_13ScanTileStateIiLb1EEE7is_evenS5_iNS2_19streaming_context_tIlLb1EEELS6_0EEEvT0_T1_T2_T3_T4_T5_T6_T7_iT8_NS1_7vsmem_tE_param_7];
	// begin inline asm
	mov.u32 %r882, %laneid;
	// end inline asm
	shr.u32 	%r230, %r850, 5;
	mad.lo.s32 	%r914, %r230, 480, %r882;
	shl.b32 	%r915, %r914, 2;
	mov.u32 	%r916, _ZZN3cub18CUB_300001_SM_10006detail6select23DeviceSelectSweepKernelINS2_10policy_hubIiNS0_8NullTypeEiLb0ELNS0_10SelectImplE0EE10Policy1000EN6thrust24THRUST_300001_SM_1000_NS6detail15normal_iteratorINSA_10device_ptrIiEEEEPS5_SF_PlNS0_13ScanTileStateIiLb1EEE7is_evenS5_iNS2_19streaming_context_tIlLb1EEELS6_0EEEvT0_T1_T2_T3_T4_T5_T6_T7_iT8_NS1_7vsmem_tEE19static_temp_storage;
	add.s32 	%r917, %r916, %r915;
	st.shared.u32 	[%r917], %r1686;
	st.shared.u32 	[%r917+128], %r1687;
	st.shared.u32 	[%r917+256], %r1688;
	st.shared.u32 	[%r917+384], %r1689;
	st.shared.u32 	[%r917+512], %r1690;
	st.shared.u32 	[%r917+640], %r1691;
	st.shared.u32 	[%r917+768], %r1692;
	st.shared.u32 	[%r917+896], %r1693;
	st.shared.u32 	[%r917+1024], %r1694;
	st.shared.u32 	[%r917+1152], %r1695;
	st.shared.u32 	[%r917+1280], %r1696;
	st.shared.u32 	[%r917+1408], %r1697;
	st.shared.u32 	[%r917+1536], %r1698;
	st.shared.u32 	[%r917+1664], %r1699;
	st.shared.u32 	[%r917+1792], %r1700;
	bar.warp.sync 	-1;
	mad.lo.s32 	%r918, %r882, 56, %r917;
	ld.shared.u32 	%r231, [%r918];
	not.b32 	%r919, %r231;
	ld.shared.u32 	%r232, [%r918+4];
	not.b32 	%r920, %r232;
	ld.shared.u32 	%r233, [%r918+8];
	not.b32 	%r921, %r233;
	ld.shared.u32 	%r234, [%r918+12];
	not.b32 	%r922, %r234;
	ld.shared.u32 	%r235, [%r918+16];
	not.b32 	%r923, %r235;
	ld.shared.u32 	%r236, [%r918+20];
	not.b32 	%r924, %r236;
	ld.shared.u32 	%r237, [%r918+24];
	not.b32 	%r925, %r237;
	ld.shared.u32 	%r238, [%r918+28];
	not.b32 	%r926, %r238;
	ld.shared.u32 	%r239, [%r918+32];
	not.b32 	%r927, %r239;
	ld.shared.u32 	%r240, [%r918+36];
	not.b32 	%r928, %r240;
	ld.shared.u32 	%r241, [%r918+40];
	not.b32 	%r929, %r241;
	ld.shared.u32 	%r242, [%r918+44];
	not.b32 	%r930, %r242;
	ld.shared.u32 	%r243, [%r918+48];
	not.b32 	%r931, %r243;
	ld.shared.u32 	%r244, [%r918+52];
	not.b32 	%r932, %r244;
	ld.shared.u32 	%r245, [%r918+56];
	not.b32 	%r933, %r245;
	mul.lo.s32 	%r934, %r850, 15;
	mad.lo.s32 	%r938, %r459, %r460, %r461;
	mul.lo.s32 	%r939, %r938, 5760;
	sub.s32 	%r246, %r1658, %r939;
	setp.lt.s32 	%p177, %r934, %r246;
	and.b32  	%r940, %r919, 1;
	selp.b32 	%r247, %r940, 1, %p177;
	add.s32 	%r941, %r934, 1;
	setp.lt.s32 	%p178, %r941, %r246;
	and.b32  	%r942, %r920, 1;
	selp.b32 	%r248, %r942, 1, %p178;
	add.s32 	%r943, %r934, 2;
	setp.lt.s32 	%p179, %r943, %r246;
	and.b32  	%r944, %r921, 1;
	selp.b32 	%r249, %r944, 1, %p179;
	add.s32 	%r945, %r934, 3;
	setp.lt.s32 	%p180, %r945, %r246;
	and.b32  	%r946, %r922, 1;
	selp.b32 	%r250, %r946, 1, %p180;
	add.s32 	%r947, %r934, 4;
	setp.lt.s32 	%p181, %r947, %r246;
	and.b32  	%r948, %r923, 1;
	selp.b32 	%r251, %r948, 1, %p181;
	add.s32 	%r949, %r934, 5;
	setp.lt.s32 	%p182, %r949, %r246;
	and.b32  	%r950, %r924, 1;
	selp.b32 	%r252, %r950, 1, %p182;
	add.s32 	%r951, %r934, 6;
	setp.lt.s32 	%p183, %r951, %r246;
	and.b32  	%r952, %r925, 1;
	selp.b32 	%r253, %r952, 1, %p183;
	add.s32 	%r953, %r934, 7;
	setp.lt.s32 	%p184, %r953, %r246;
	and.b32  	%r954, %r926, 1;
	selp.b32 	%r254, %r954, 1, %p184;
	add.s32 	%r955, %r934, 8;
	setp.lt.s32 	%p185, %r955, %r246;
	and.b32  	%r956, %r927, 1;
	selp.b32 	%r255, %r956, 1, %p185;
	add.s32 	%r957, %r934, 9;
	setp.lt.s32 	%p186, %r957, %r246;
	and.b32  	%r958, %r928, 1;
	selp.b32 	%r256, %r958, 1, %p186;
	add.s32 	%r959, %r934, 10;
	setp.lt.s32 	%p187, %r959, %r246;
	and.b32  	%r960, %r929, 1;
	selp.b32 	%r257, %r960, 1, %p187;
	add.s32 	%r961, %r934, 11;
	setp.lt.s32 	%p188, %r961, %r246;
	and.b32  	%r962, %r930, 1;
	selp.b32 	%r258, %r962, 1, %p188;
	add.s32 	%r963, %r934, 12;
	setp.lt.s32 	%p189, %r963, %r246;
	and.b32  	%r964, %r931, 1;
	selp.b32 	%r259, %r964, 1, %p189;
	add.s32 	%r965, %r934, 13;
	setp.lt.s32 	%p190, %r965, %r246;
	and.b32  	%r966, %r932, 1;
	selp.b32 	%r260, %r966, 1, %p190;
	add.s32 	%r967, %r934, 14;
	setp.lt.s32 	%p191, %r967, %r246;
	and.b32  	%r968, %r933, 1;
	selp.b32 	%r261, %r968, 1, %p191;
	bar.sync 	0;
	add.s32 	%r969, %r248, %r247;
	add.s32 	%r970, %r249, %r969;
	add.s32 	%r971, %r250, %r970;
	add.s32 	%r972, %r251, %r971;
	add.s32 	%r973, %r252, %r972;
	add.s32 	%r974, %r253, %r973;
	add.s32 	%r975, %r254, %r974;
	add.s32 	%r976, %r255, %r975;
	add.s32 	%r977, %r256, %r976;
	add.s32 	%r978, %r257, %r977;
	add.s32 	%r979, %r258, %r978;
	add.s32 	%r980, %r259, %r979;
	add.s32 	%r981, %r260, %r980;
	add.s32 	%r887, %r261, %r981;
	mov.b32 	%r885, 1;
	mov.b32 	%r910, 0;
	mov.b32 	%r912, -1;
	// begin inline asm
	{  .reg .s32 r0;  .reg .pred p;  shfl.sync.up.b32 r0|p, %r887, %r885, %r910, %r912;  @p add.s32 r0, r0, %r887;  mov.s32 %r883, r0;}
	// end inline asm
	mov.b32 	%r891, 2;
	// begin inline asm
	{  .reg .s32 r0;  .reg .pred p;  shfl.sync.up.b32 r0|p, %r883, %r891, %r910, %r912;  @p add.s32 r0, r0, %r883;  mov.s32 %r889, r0;}
	// end inline asm
	mov.b32 	%r897, 4;
	// begin inline asm
	{  .reg .s32 r0;  .reg .pred p;  shfl.sync.up.b32 r0|p, %r889, %r897, %r910, %r912;  @p add.s32 r0, r0, %r889;  mov.s32 %r895, r0;}
	// end inline asm
	mov.b32 	%r903, 8;
	// begin inline asm
	{  .reg .s32 r0;  .reg .pred p;  shfl.sync.up.b32 r0|p, %r895, %r903, %r910, %r912;  @p add.s32 r0, r0, %r895;  mov.s32 %r901, r0;}
	// end inline asm
	mov.b32 	%r909, 16;
	// begin inline asm
	{  .reg .s32 r0;  .reg .pred p;  shfl.sync.up.b32 r0|p, %r901, %r909, %r910, %r912;  @p add.s32 r0, r0, %r901;  mov.s32 %r907, r0;}
	// end inline asm
	setp.ne.s32 	%p192, %r882, 31;
	@%p192 bra 	$L__BB4_273;
	shl.b32 	%r982, %r230, 2;
	add.s32 	%r984, %r916, %r982;
	st.shared.u32 	[%r984], %r907;
$L__BB4_273:
	bar.sync 	0;
	ld.shared.v4.u32 	{%r263, %r264, %r265, %r266}, [_ZZN3cub18CUB_300001_SM_10006detail6select23DeviceSelectSweepKernelINS2_10policy_hubIiNS0_8NullTypeEiLb0ELNS0_10SelectImplE0EE10Policy1000EN6thrust24THRUST_300001_SM_1000_NS6detail15normal_iteratorINSA_10device_ptrIiEEEEPS5_SF_PlNS0_13ScanTileStateIiLb1EEE7is_evenS5_iNS2_19streaming_context_tIlLb1EEELS6_0EEEvT0_T1_T2_T3_T4_T5_T6_T7_iT8_NS1_7vsmem_tEE19static_temp_storage];
	mov.u32 	%r985, %tid.x;
	shr.u32 	%r986, %r985, 5;
	add.s32 	%r987, %r264, %r263;
	setp.eq.s32 	%p193, %r986, 2;
	selp.b32 	%r988, %r987, %r263, %p193;
	add.s32 	%r989, %r987, %r265;
	setp.eq.s32 	%p194, %r986, 3;
	selp.b32 	%r990, %r989, %r988, %p194;
	add.s32 	%r991, %r989, %r266;
	setp.eq.s32 	%p195, %r986, 4;
	selp.b32 	%r992, %r991, %r990, %p195;
	ld.shared.v4.u32 	{%r267, %r268, %r269, %r270}, [_ZZN3cub18CUB_300001_SM_10006detail6select23DeviceSelectSweepKernelINS2_10policy_hubIiNS0_8NullTypeEiLb0ELNS0_10SelectImplE0EE10Policy1000EN6thrust24THRUST_300001_SM_1000_NS6detail15normal_iteratorINSA_10device_ptrIiEEEEPS5_SF_PlNS0_13ScanTileStateIiLb1EEE7is_evenS5_iNS2_19streaming_context_tIlLb1EEELS6_0EEEvT0_T1_T2_T3_T4_T5_T6_T7_iT8_NS1_7vsmem_tEE19static_temp_storage+16];
	add.s32 	%r993, %r991, %r267;
	setp.eq.s32 	%p196, %r986, 5;
	selp.b32 	%r994, %r993, %r992, %p196;
	add.s32 	%r995, %r993, %r268;
	setp.eq.s32 	%p197, %r986, 6;
	selp.b32 	%r996, %r995, %r994, %p197;
	add.s32 	%r997, %r995, %r269;
	setp.eq.s32 	%p198, %r986, 7;
	selp.b32 	%r998, %r997, %r996, %p198;
	add.s32 	%r999, %r997, %r270;
	setp.eq.s32 	%p199, %r986, 8;
	selp.b32 	%r1000, %r999, %r998, %p199;
	ld.shared.v4.u32 	{%r271, %r272, %r273, %r274}, [_ZZN3cub18CUB_300001_SM_10006detail6select23DeviceSelectSweepKernelINS2_10policy_hubIiNS0_8NullTypeEiLb0ELNS0_10SelectImplE0EE10Policy1000EN6thrust24THRUST_300001_SM_1000_NS6detail15normal_iteratorINSA_10device_ptrIiEEEEPS5_SF_PlNS0_13ScanTileStateIiLb1EEE7is_evenS5_iNS2_19streaming_context_tIlLb1EEELS6_0EEEvT0_T1_T2_T3_T4_T5_T6_T7_iT8_NS1_7vsmem_tEE19static_temp_storage+32];
	add.s32 	%r1001, %r999, %r271;
	setp.eq.s32 	%p200, %r986, 9;
	selp.b32 	%r1002, %r1001, %r1000, %p200;
	add.s32 	%r1003, %r1001, %r272;
	setp.eq.s32 	%p201, %r986, 10;
	selp.b32 	%r1004, %r1003, %r1002, %p201;
	add.s32 	%r1005, %r1003, %r273;
	setp.eq.s32 	%p202, %r986, 11;
	selp.b32 	%r1006, %r1005, %r1004, %p202;
	setp.lt.u32 	%p203, %r985, 32;
	selp.b32 	%r1007, 0, %r1006, %p203;
	setp.eq.s32 	%p204, %r882, 0;
	add.s32 	%r1008, %r248, %r247;
	add.s32 	%r1009, %r249, %r1008;
	add.s32 	%r1010, %r250, %r1009;
	add.s32 	%r1011, %r251, %r1010;
	add.s32 	%r1012, %r252, %r1011;
	add.s32 	%r1013, %r253, %r1012;
	add.s32 	%r1014, %r254, %r1013;
	add.s32 	%r1015, %r255, %r1014;
	add.s32 	%r1016, %r256, %r1015;
	add.s32 	%r1017, %r257, %r1016;
	add.s32 	%r1018, %r258, %r1017;
	add.s32 	%r1019, %r259, %r1018;
	add.s32 	%r1020, %r260, %r1019;
	add.s32 	%r1021, %r261, %r1020;
	sub.s32 	%r1022, %r907, %r1021;
	selp.b32 	%r1023, 0, %r1022, %p204;
	add.s32 	%r275, %r1007, %r1023;
	add.s32 	%r276, %r275, %r247;
	add.s32 	%r277, %r1008, %r275;
	add.s32 	%r278, %r1009, %r275;
	add.s32 	%r279, %r1010, %r275;
	add.s32 	%r280, %r1011, %r275;
	add.s32 	%r281, %r1012, %r275;
	add.s32 	%r282, %r1013, %r275;
	add.s32 	%r283, %r1014, %r275;
	add.s32 	%r284, %r1015, %r275;
	add.s32 	%r285, %r1016, %r275;
	add.s32 	%r286, %r1017, %r275;
	add.s32 	%r287, %r1018, %r275;
	add.s32 	%r288, %r1019, %r275;
	add.s32 	%r289, %r1020, %r275;
	add.s32 	%r1024, %r246, %r274;
	add.s32 	%r1025, %r1024, %r1005;
	add.s32 	%r1742, %r1025, -5760;
	setp.gt.s32 	%p205, %r1742, 384;
	@%p205 bra 	$L__BB4_334;
	mov.u64 	%rd341, %rd201;
	ld.param.u8 	%rs5, [%rd341];
	setp.ne.s32 	%p206, %r247, 0;
	setp.lt.s32 	%p207, %r275, %r1742;
	and.pred  	%p208, %p206, %p207;
	@%p208 bra 	$L__BB4_275;
	bra.uni 	$L__BB4_278;
$L__BB4_275:
	setp.ne.s16 	%p209, %rs5, 0;
	mov.b64 	%rd744, 0;
	@%p209 bra 	$L__BB4_277;
	mov.u64 	%rd343, %rd201;
	ld.param.u64 	%rd344, [%rd343+24];
	cvta.to.global.u64 	%rd345, %rd344;
	ld.global.u64 	%rd744, [%rd345];
$L__BB4_277:
	cvt.s64.s32 	%rd346, %r275;
	add.s64 	%rd347, %rd744, %rd346;
	shl.b64 	%rd348, %rd347, 2;
	add.s64 	%rd349, %rd4, %rd348;
	st.global.u32 	[%rd349], %r231;
$L__BB4_278:
	setp.eq.s32 	%p210, %r248, 0;
	setp.ge.s32 	%p211, %r276, %r1742;
	or.pred  	%p212, %p210, %p211;
	@%p212 bra 	$L__BB4_282;
	mov.u64 	%rd351, %rd201;
	ld.param.u8 	%rs34, [%rd351];
	setp.ne.s16 	%p213, %rs34, 0;
	mov.b64 	%rd745, 0;
	@%p213 bra 	$L__BB4_281;
	mov.u64 	%rd352, %rd201;
	ld.param.u64 	%rd353, [%rd352+24];
	cvta.to.global.u64 	%rd354, %rd353;
	ld.global.u64 	%rd745, [%rd354];
$L__BB4_281:
	cvt.s64.s32 	%rd355, %r276;
	add.s64 	%rd356, %rd745, %rd355;
	shl.b64 	%rd357, %rd356, 2;
	add.s64 	%rd358, %rd4, %rd357;
	st.global.u32 	[%rd358], %r232;
$L__BB4_282:
	mov.u64 	%rd359, %rd201;
	ld.param.u64 	%rd360, [%rd359+24];
	cvta.to.global.u64 	%rd122, %rd360;
	ld.param.u8 	%rs7, [%rd359];
	setp.eq.s32 	%p214, %r249, 0;
	setp.ge.s32 	%p215, %r277, %r1742;
	or.pred  	%p216, %p214, %p215;
	@%p216 bra 	$L__BB4_286;
	setp.ne.s16 	%p217, %rs7, 0;
	mov.b64 	%rd746, 0;
	@%p217 bra 	$L__BB4_285;
	ld.global.u64 	%rd746, [%rd122];
$L__BB4_285:
	cvt.s64.s32 	%rd362, %r277;
	add.s64 	%rd363, %rd746, %rd362;
	shl.b64 	%rd364, %rd363, 2;
	add.s64 	%rd365, %rd4, %rd364;
	st.global.u32 	[%rd365], %r233;
$L__BB4_286:
	setp.eq.s32 	%p218, %r250, 0;
	setp.ge.s32 	%p219, %r278, %r1742;
	or.pred  	%p220, %p218, %p219;
	@%p220 bra 	$L__BB4_290;
	setp.ne.s16 	%p221, %rs7, 0;
	mov.b64 	%rd747, 0;
	@%p221 bra 	$L__BB4_289;
	ld.global.u64 	%rd747, [%rd122];
$L__BB4_289:
	cvt.s64.s32 	%rd367, %r278;
	add.s64 	%rd368, %rd747, %rd367;
	shl.b64 	%rd369, %rd368, 2;
	add.s64 	%rd370, %rd4, %rd369;
	st.global.u32 	[%rd370], %r234;
$L__BB4_290:
	setp.eq.s32 	%p222, %r251, 0;
	setp.ge.s32 	%p223, %r279, %r1742;
	or.pred  	%p224, %p222, %p223;
	@%p224 bra 	$L__BB4_294;
	setp.ne.s16 	%p225, %rs7, 0;
	mov.b64 	%rd748, 0;
	@%p225 bra 	$L__BB4_293;
	ld.global.u64 	%rd748, [%rd122];
$L__BB4_293:
	cvt.s64.s32 	%rd372, %r279;
	add.s64 	%rd373, %rd748, %rd372;
	shl.b64 	%rd374, %rd373, 2;
	add.s64 	%rd375, %rd4, %rd374;
	st.global.u32 	[%rd375], %r235;
$L__BB4_294:
	setp.eq.s32 	%p226, %r252, 0;
	setp.ge.s32 	%p227, %r280, %r1742;
	or.pred  	%p228, %p226, %p227;
	@%p228 bra 	$L__BB4_298;
	setp.ne.s16 	%p229, %rs7, 0;
	mov.b64 	%rd749, 0;
	@%p229 bra 	$L__BB4_297;
	ld.global.u64 	%rd749, [%rd122];
$L__BB4_297:
	cvt.s64.s32 	%rd377, %r280;
	add.s64 	%rd378, %rd749, %rd377;
	shl.b64 	%rd379, %rd378, 2;
	add.s64 	%rd380, %rd4, %rd379;
	st.global.u32 	[%rd380], %r236;
$L__BB4_298:
	setp.eq.s32 	%p230, %r253, 0;
	setp.ge.s32 	%p231, %r281, %r1742;
	or.pred  	%p232, %p230, %p231;
	@%p232 bra 	$L__BB4_302;
	setp.ne.s16 	%p233, %rs7, 0;
	mov.b64 	%rd750, 0;
	@%p233 bra 	$L__BB4_301;
	ld.global.u64 	%rd750, [%rd122];
$L__BB4_301:
	cvt.s64.s32 	%rd382, %r281;
	add.s64 	%rd383, %rd750, %rd382;
	shl.b64 	%rd384, %rd383, 2;
	add.s64 	%rd385, %rd4, %rd384;
	st.global.u32 	[%rd385], %r237;
$L__BB4_302:
	setp.eq.s32 	%p234, %r254, 0;
	setp.ge.s32 	%p235, %r282, %r1742;
	or.pred  	%p236, %p234, %p235;
	@%p236 bra 	$L__BB4_306;
	setp.ne.s16 	%p237, %rs7, 0;
	mov.b64 	%rd751, 0;
	@%p237 bra 	$L__BB4_305;
	ld.global.u64 	%rd751, [%rd122];
$L__BB4_305:
	cvt.s64.s32 	%rd387, %r282;
	add.s64 	%rd388, %rd751, %rd387;
	shl.b64 	%rd389, %rd388, 2;
	add.s64 	%rd390, %rd4, %rd389;
	st.global.u32 	[%rd390], %r238;
$L__BB4_306:
	setp.eq.s32 	%p238, %r255, 0;
	setp.ge.s32 	%p239, %r283, %r1742;
	or.pred  	%p240, %p238, %p239;
	@%p240 bra 	$L__BB4_310;
	setp.ne.s16 	%p241, %rs7, 0;
	mov.b64 	%rd752, 0;
	@%p241 bra 	$L__BB4_309;
	ld.global.u64 	%rd752, [%rd122];
$L__BB4_309:
	cvt.s64.s32 	%rd392, %r283;
	add.s64 	%rd393, %rd752, %rd392;
	shl.b64 	%rd394, %rd393, 2;
	add.s64 	%rd395, %rd4, %rd394;
	st.global.u32 	[%rd395], %r239;
$L__BB4_310:
	setp.eq.s32 	%p242, %r256, 0;
	setp.ge.s32 	%p243, %r284, %r1742;
	or.pred  	%p244, %p242, %p243;
	@%p244 bra 	$L__BB4_314;
	setp.ne.s16 	%p245, %rs7, 0;
	mov.b64 	%rd753, 0;
	@%p245 bra 	$L__BB4_313;
	ld.global.u64 	%rd753, [%rd122];
$L__BB4_313:
	cvt.s64.s32 	%rd397, %r284;
	add.s64 	%rd398, %rd753, %rd397;
	shl.b64 	%rd399, %rd398, 2;
	add.s64 	%rd400, %rd4, %rd399;
	st.global.u32 	[%rd400], %r240;
$L__BB4_314:
	setp.eq.s32 	%p246, %r257, 0;
	setp.ge.s32 	%p247, %r285, %r1742;
	or.pred  	%p248, %p246, %p247;
	@%p248 bra 	$L__BB4_318;
	setp.ne.s16 	%p249, %rs7, 0;
	mov.b64 	%rd754, 0;
	@%p249 bra 	$L__BB4_317;
	ld.global.u64 	%rd754, [%rd122];
$L__BB4_317:
	cvt.s64.s32 	%rd402, %r285;
	add.s64 	%rd403, %rd754, %rd402;
	shl.b64 	%rd404, %rd403, 2;
	add.s64 	%rd405, %rd4, %rd404;
	st.global.u32 	[%rd405], %r241;
$L__BB4_318:
	setp.eq.s32 	%p250, %r258, 0;
	setp.ge.s32 	%p251, %r286, %r1742;
	or.pred  	%p252, %p250, %p251;
	@%p252 bra 	$L__BB4_322;
	setp.ne.s16 	%p253, %rs7, 0;
	mov.b64 	%rd755, 0;
	@%p253 bra 	$L__BB4_321;
	ld.global.u64 	%rd755, [%rd122];
$L__BB4_321:
	cvt.s64.s32 	%rd407, %r286;
	add.s64 	%rd408, %rd755, %rd407;
	shl.b64 	%rd409, %rd408, 2;
	add.s64 	%rd410, %rd4, %rd409;
	st.global.u32 	[%rd410], %r242;
$L__BB4_322:
	setp.eq.s32 	%p254, %r259, 0;
	setp.ge.s32 	%p255, %r287, %r1742;
	or.pred  	%p256, %p254, %p255;
	@%p256 bra 	$L__BB4_326;
	setp.ne.s16 	%p257, %rs7, 0;
	mov.b64 	%rd756, 0;
	@%p257 bra 	$L__BB4_325;
	ld.global.u64 	%rd756, [%rd122];
$L__BB4_325:
	cvt.s64.s32 	%rd412, %r287;
	add.s64 	%rd413, %rd756, %rd412;
	shl.b64 	%rd414, %rd413, 2;
	add.s64 	%rd415, %rd4, %rd414;
	st.global.u32 	[%rd415], %r243;
$L__BB4_326:
	setp.eq.s32 	%p258, %r260, 0;
	setp.ge.s32 	%p259, %r288, %r1742;
	or.pred  	%p260, %p258, %p259;
	@%p260 bra 	$L__BB4_330;
	setp.ne.s16 	%p261, %rs7, 0;
	mov.b64 	%rd757, 0;
	@%p261 bra 	$L__BB4_329;
	ld.global.u64 	%rd757, [%rd122];
$L__BB4_329:
	cvt.s64.s32 	%rd417, %r288;
	add.s64 	%rd418, %rd757, %rd417;
	shl.b64 	%rd419, %rd418, 2;
	add.s64 	%rd420, %rd4, %rd419;
	st.global.u32 	[%rd420], %r244;
$L__BB4_330:
	setp.eq.s32 	%p262, %r261, 0;
	setp.ge.s32 	%p263, %r289, %r1742;
	or.pred  	%p264, %p262, %p263;
	@%p264 bra 	$L__BB4_537;
	setp.ne.s16 	%p265, %rs7, 0;
	mov.b64 	%rd758, 0;
	@%p265 bra 	$L__BB4_333;
	ld.global.u64 	%rd758, [%rd122];
$L__BB4_333:
	cvt.s64.s32 	%rd422, %r289;
	add.s64 	%rd423, %rd758, %rd422;
	shl.b64 	%rd424, %rd423, 2;
	add.s64 	%rd425, %rd4, %rd424;
	st.global.u32 	[%rd425], %r245;
	bra.uni 	$L__BB4_537;
$L__BB4_334:
	bar.sync 	0;
	setp.eq.s32 	%p266, %r247, 0;
	@%p266 bra 	$L__BB4_336;
	shl.b32 	%r1026, %r275, 2;
	mov.u32 	%r1027, _ZZN3cub18CUB_300001_SM_10006detail6select23DeviceSelectSweepKernelINS2_10policy_hubIiNS0_8NullTypeEiLb0ELNS0_10SelectImplE0EE10Policy1000EN6thrust24THRUST_300001_SM_1000_NS6detail15normal_iteratorINSA_10device_ptrIiEEEEPS5_SF_PlNS0_13ScanTileStateIiLb1EEE7is_evenS5_iNS2_19streaming_context_tIlLb1EEELS6_0EEEvT0_T1_T2_T3_T4_T5_T6_T7_iT8_NS1_7vsmem_tEE19static_temp_storage;
	add.s32 	%r1028, %r1027, %r1026;
	st.shared.u32 	[%r1028], %r231;
$L__BB4_336:
	setp.eq.s32 	%p267, %r248, 0;
	@%p267 bra 	$L__BB4_338;
	shl.b32 	%r1029, %r276, 2;
	mov.u32 	%r1030, _ZZN3cub18CUB_300001_SM_10006detail6select23DeviceSelectSweepKernelINS2_10policy_hubIiNS0_8NullTypeEiLb0ELNS0_10SelectImplE0EE10Policy1000EN6thrust24THRUST_300001_SM_1000_NS6detail15normal_iteratorINSA_10device_ptrIiEEEEPS5_SF_PlNS0_13ScanTileStateIiLb1EEE7is_evenS5_iNS2_19streaming_context_tIlLb1EEELS6_0EEEvT0_T1_T2_T3_T4_T5_T6_T7_iT8_NS1_7vsmem_tEE19static_temp_storage;
	add.s32 	%r1031, %r1030, %r1029;
	st.shared.u32 	[%r1031], %r232;
$L__BB4_338:
	setp.eq.s32 	%p268, %r249, 0;
	@%p268 bra 	$L__BB4_340;
	shl.b32 	%r1032, %r277, 2;
	mov.u32 	%r1033, _ZZN3cub18CUB_300001_SM_10006detail6select23DeviceSelectSweepKernelINS2_10policy_hubIiNS0_8NullTypeEiLb0ELNS0_10SelectImplE0EE10Policy1000EN6thrust24THRUST_300001_SM_1000_NS6detail15normal_iteratorINSA_10device_ptrIiEEEEPS5_SF_PlNS0_13ScanTileStateIiLb1EEE7is_evenS5_iNS2_19streaming_context_tIlLb1EEELS6_0EEEvT0_T1_T2_T3_T4_T5_T6_T7_iT8_NS1_7vsmem_tEE19static_temp_storage;
	add.s32 	%r1034, %r1033, %r1032;
	st.shared.u32 	[%r1034], %r233;
$L__BB4_340:
	setp.eq.s32 	%p269, %r250, 0;
	@%p269 bra 	$L__BB4_342;
	shl.b32 	%r1035, %r278, 2;
	mov.u32 	%r1036, _ZZN3cub18CUB_300001_SM_10006detail6select23DeviceSelectSweepKernelINS2_10policy_hubIiNS0_8NullTypeEiLb0ELNS0_10SelectImplE0EE10Policy1000EN6thrust24THRUST_300001_SM_1000_NS6detail15normal_iteratorINSA_10device_ptrIiEEEEPS5_SF_PlNS0_13ScanTileStateIiLb1EEE7is_evenS5_iNS2_19streaming_context_tIlLb1EEELS6_0EEEvT0_T1_T2_T3_T4_T5_T6_T7_iT8_NS1_7vsmem_tEE19static_temp_storage;
	add.s32 	%r1037, %r1036, %r1035;
	st.shared.u32 	[%r1037], %r234;
$L__BB4_342:
	setp.eq.s32 	%p270, %r251, 0;
	@%p270 bra 	$L__BB4_344;
	shl.b32 	%r1038, %r279, 2;
	mov.u32 	%r1039, _ZZN3cub18CUB_300001_SM_10006detail6select23DeviceSelectSweepKernelINS2_10policy_hubIiNS0_8NullTypeEiLb0ELNS0_10SelectImplE0EE10Policy1000EN6thrust24THRUST_300001_SM_1000_NS6detail15normal_iteratorINSA_10device_ptrIiEEEEPS5_SF_PlNS0_13ScanTileStateIiLb1EEE7is_evenS5_iNS2_19streaming_context_tIlLb1EEELS6_0EEEvT0_T1_T2_T3_T4_T5_T6_T7_iT8_NS1_7vsmem_tEE19static_temp_storage;
	add.s32 	%r1040, %r1039, %r1038;
	st.shared.u32 	[%r1040], %r235;
$L__BB4_344:
	setp.eq.s32 	%p271, %r252, 0;
	@%p271 bra 	$L__BB4_346;
	shl.b32 	%r1041, %r280, 2;
	mov.u32 	%r1042, _ZZN3cub18CUB_300001_SM_10006detail6select23DeviceSelectSweepKernelINS2_10policy_hubIiNS0_8NullTypeEiLb0ELNS0_10SelectImplE0EE10Policy1000EN6thrust24THRUST_300001_SM_1000_NS6detail15normal_iteratorINSA_10device_ptrIiEEEEPS5_SF_PlNS0_13ScanTileStateIiLb1EEE7is_evenS5_iNS2_19streaming_context_tIlLb1EEELS6_0EEEvT0_T1_T2_T3_T4_T5_T6_T7_iT8_NS1_7vsmem_tEE19static_temp_storage;
	add.s32 	%r1043, %r1042, %r1041;
	st.shared.u32 	[%r1043], %r236;
$L__BB4_346:
	setp.eq.s32 	%p272, %r253, 0;
	@%p272 bra 	$L__BB4_348;
	shl.b32 	%r1044, %r281, 2;
	mov.u32 	%r1045, _ZZN3cub18CUB_300001_SM_10006detail6select23DeviceSelectSweepKernelINS2_10policy_hubIiNS0_8NullTypeEiLb0ELNS0_10SelectImplE0EE10Policy1000EN6thrust24THRUST_300001_SM_1000_NS6detail15normal_iteratorINSA_10device_ptrIiEEEEPS5_SF_PlNS0_13ScanTileStateIiLb1EEE7is_evenS5_iNS2_19streaming_context_tIlLb1EEELS6_0EEEvT0_T1_T2_T3_T4_T5_T6_T7_iT8_NS1_7vsmem_tEE19static_temp_storage;
	add.s32 	%r1046, %r1045, %r1044;
	st.shared.u32 	[%r1046], %r237;
$L__BB4_348:
	setp.eq.s32 	%p273, %r254, 0;
	@%p273 bra 	$L__BB4_350;
	shl.b32 	%r1047, %r282, 2;
	mov.u32 	%r1048, _ZZN3cub18CUB_300001_SM_10006detail6select23DeviceSelectSweepKernelINS2_10policy_hubIiNS0_8NullTypeEiLb0ELNS0_10SelectImplE0EE10Policy1000EN6thrust24THRUST_300001_SM_1000_NS6detail15normal_iteratorINSA_10device_ptrIiEEEEPS5_SF_PlNS0_13ScanTileStateIiLb1EEE7is_evenS5_iNS2_19streaming_context_tIlLb1EEELS6_0EEEvT0_T1_T2_T3_T4_T5_T6_T7_iT8_NS1_7vsmem_tEE19static_temp_storage;
	add.s32 	%r1049, %r1048, %r1047;
	st.shared.u32 	[%r1049], %r238;
$L__BB4_350:
	setp.eq.s32 	%p274, %r255, 0;
	@%p274 bra 	$L__BB4_352;
	shl.b32 	%r1050, %r283, 2;
	mov.u32 	%r1051, _ZZN3cub18CUB_300001_SM_10006detail6select23DeviceSelectSweepKernelINS2_10policy_hubIiNS0_8NullTypeEiLb0ELNS0_10SelectImplE0EE10Policy1000EN6thrust24THRUST_300001_SM_1000_NS6detail15normal_iteratorINSA_10device_ptrIiEEEEPS5_SF_PlNS0_13ScanTileStateIiLb1EEE7is_evenS5_iNS2_19streaming_context_tIlLb1EEELS6_0EEEvT0_T1_T2_T3_T4_T5_T6_T7_iT8_NS1_7vsmem_tEE19static_temp_storage;
	add.s32 	%r1052, %r1051, %r1050;
	st.shared.u32 	[%r1052], %r239;
$L__BB4_352:
	setp.eq.s32 	%p275, %r256, 0;
	@%p275 bra 	$L__BB4_354;
	shl.b32 	%r1053, %r284, 2;
	mov.u32 	%r1054, _ZZN3cub18CUB_300001_SM_10006detail6select23DeviceSelectSweepKernelINS2_10policy_hubIiNS0_8NullTypeEiLb0ELNS0_10SelectImplE0EE10Policy1000EN6thrust24THRUST_300001_SM_1000_NS6detail15normal_iteratorINSA_10device_ptrIiEEEEPS5_SF_PlNS0_13ScanTileStateIiLb1EEE7is_evenS5_iNS2_19streaming_context_tIlLb1EEELS6_0EEEvT0_T1_T2_T3_T4_T5_T6_T7_iT8_NS1_7vsmem_tEE19static_temp_storage;
	add.s32 	%r1055, %r1054, %r1053;
	st.shared.u32 	[%r1055], %r240;
$L__BB4_354:
	setp.eq.s32 	%p276, %r257, 0;
	@%p276 bra 	$L__BB4_356;
	shl.b32 	%r1056, %r285, 2;
	mov.u32 	%r1057, _ZZN3cub18CUB_300001_SM_10006detail6select23DeviceSelectSweepKernelINS2_10policy_hubIiNS0_8NullTypeEiLb0ELNS0_10SelectImplE0EE10Policy1000EN6thrust24THRUST_300001_SM_1000_NS6detail15normal_iteratorINSA_10device_ptrIiEEEEPS5_SF_PlNS0_13ScanTileStateIiLb1EEE7is_evenS5_iNS2_19streaming_context_tIlLb1EEELS6_0EEEvT0_T1_T2_T3_T4_T5_T6_T7_iT8_NS1_7vsmem_tEE19static_temp_storage;
	add.s32 	%r1058, %r1057, %r1056;
	st.shared.u32 	[%r1058], %r241;
$L__BB4_356:
	setp.eq.s32 	%p277, %r258, 0;
	@%p277 bra 	$L__BB4_358;
	shl.b32 	%r1059, %r286, 2;
	mov.u32 	%r1060, _ZZN3cub18CUB_300001_SM_10006detail6select23DeviceSelectSweepKernelINS2_10policy_hubIiNS0_8NullTypeEiLb0ELNS0_10SelectImplE0EE10Policy1000EN6thrust24THRUST_300001_SM_1000_NS6detail15normal_iteratorINSA_10device_ptrIiEEEEPS5_SF_PlNS0_13ScanTileStateIiLb1EEE7is_evenS5_iNS2_19streaming_context_tIlLb1EEELS6_0EEEvT0_T1_T2_T3_T4_T5_T6_T7_iT8_NS1_7vsmem_tEE19static_temp_storage;
	add.s32 	%r1061, %r1060, %r1059;
	st.shared.u32 	[%r1061], %r242;
$L__BB4_358:
	setp.eq.s32 	%p278, %r259, 0;
	@%p278 bra 	$L__BB4_360;
	shl.b32 	%r1062, %r287, 2;
	mov.u32 	%r1063, _ZZN3cub18CUB_300001_SM_10006detail6select23DeviceSelectSweepKernelINS2_10policy_hubIiNS0_8NullTypeEiLb0ELNS0_10SelectImplE0EE10Policy1000EN6thrust24THRUST_300001_SM_1000_NS6detail15normal_iteratorINSA_10device_ptrIiEEEEPS5_SF_PlNS0_13ScanTileStateIiLb1EEE7is_evenS5_iNS2_19streaming_context_tIlLb1EEELS6_0EEEvT0_T1_T2_T3_T4_T5_T6_T7_iT8_NS1_7vsmem_tEE19static_temp_storage;
	add.s32 	%r1064, %r1063, %r1062;
	st.shared.u32 	[%r1064], %r243;
$L__BB4_360:
	setp.eq.s32 	%p279, %r260, 0;
	@%p279 bra 	$L__BB4_362;
	shl.b32 	%r1065, %r288, 2;
	mov.u32 	%r1066, _ZZN3cub18CUB_300001_SM_10006detail6select23DeviceSelectSweepKernelINS2_10policy_hubIiNS0_8NullTypeEiLb0ELNS0_10SelectImplE0EE10Policy1000EN6thrust24THRUST_300001_SM_1000_NS6detail15normal_iteratorINSA_10device_ptrIiEEEEPS5_SF_PlNS0_13ScanTileStateIiLb1EEE7is_evenS5_iNS2_19streaming_context_tIlLb1EEELS6_0EEEvT0_T1_T2_T3_T4_T5_T6_T7_iT8_NS1_7vsmem_tEE19static_temp_storage;
	add.s32 	%r1067, %r1066, %r1065;
	st.shared.u32 	[%r1067], %r244;
$L__BB4_362:
	setp.eq.s32 	%p280, %r261, 0;
	@%p280 bra 	$L__BB4_364;
	shl.b32 	%r1068, %r289, 2;
	mov.u32 	%r1069, _ZZN3cub18CUB_300001_SM_10006detail6select23DeviceSelectSweepKernelINS2_10policy_hubIiNS0_8NullTypeEiLb0ELNS0_10SelectImplE0EE10Policy1000EN6thrust24THRUST_300001_SM_1000_NS6detail15normal_iteratorINSA_10device_ptrIiEEEEPS5_SF_PlNS0_13ScanTileStateIiLb1EEE7is_evenS5_iNS2_19streaming_context_tIlLb1EEELS6_0EEEvT0_T1_T2_T3_T4_T5_T6_T7_iT8_NS1_7vsmem_tEE19static_temp_storage;
	add.s32 	%r1070, %r1069, %r1068;
	st.shared.u32 	[%r1070], %r245;
$L__BB4_364:
	bar.sync 	0;
	mov.u32 	%r1705, %tid.x;
	setp.ge.u32 	%p281, %r1705, %r1742;
	@%p281 bra 	$L__BB4_537;
	ld.param.u32 	%r1659, [_ZN3cub18CUB_300001_SM_10006detail6select23DeviceSelectSweepKernelINS2_10policy_hubIiNS0_8NullTypeEiLb0ELNS0_10SelectImplE0EE10Policy1000EN6thrust24THRUST_300001_SM_1000_NS6detail15normal_iteratorINSA_10device_ptrIiEEEEPS5_SF_PlNS0_13ScanTileStateIiLb1EEE7is_evenS5_iNS2_19streaming_context_tIlLb1EEELS6_0EEEvT0_T1_T2_T3_T4_T5_T6_T7_iT8_NS1_7vsmem_tE_param_7];
	mov.u64 	%rd426, %rd201;
	ld.param.u8 	%rs6, [%rd426];
	ld.param.u64 	%rd427, [%rd426+24];
	cvta.to.global.u64 	%rd101, %rd427;
	add.s32 	%r1071, %r264, %r265;
	add.s32 	%r1072, %r1071, %r266;
	add.s32 	%r1073, %r1072, %r267;
	add.s32 	%r1074, %r1073, %r268;
	add.s32 	%r1075, %r1074, %r269;
	add.s32 	%r1076, %r1075, %r270;
	add.s32 	%r1077, %r1076, %r271;
	add.s32 	%r1078, %r1077, %r272;
	add.s32 	%r1079, %r1078, %r273;
	add.s32 	%r1080, %r1079, %r274;
	add.s32 	%r1081, %r1080, %r263;
	add.s32 	%r1082, %r1081, %r1659;
	sub.s32 	%r1083, %r1082, %r1705;
	add.s32 	%r292, %r1083, -5761;
	mul.hi.u32 	%r1084, %r292, -1431655765;
	shr.u32 	%r1085, %r1084, 8;
	add.s32 	%r293, %r1085, 1;
	and.b32  	%r1086, %r1085, 3;
	setp.eq.s32 	%p282, %r1086, 3;
	@%p282 bra 	$L__BB4_370;
	cvt.u64.u32 	%rd737, %r1705;
	shl.b32 	%r1087, %r1705, 2;
	mov.u32 	%r1088, _ZZN3cub18CUB_300001_SM_10006detail6select23DeviceSelectSweepKernelINS2_10policy_hubIiNS0_8NullTypeEiLb0ELNS0_10SelectImplE0EE10Policy1000EN6thrust24THRUST_300001_SM_1000_NS6detail15normal_iteratorINSA_10device_ptrIiEEEEPS5_SF_PlNS0_13ScanTileStateIiLb1EEE7is_evenS5_iNS2_19streaming_context_tIlLb1EEELS6_0EEEvT0_T1_T2_T3_T4_T5_T6_T7_iT8_NS1_7vsmem_tEE19static_temp_storage;
	add.s32 	%r1702, %r1088, %r1087;
	and.b32  	%r1089, %r293, 3;
	neg.s32 	%r1701, %r1089;
$L__BB4_367:
	.pragma "nounroll";
	setp.ne.s16 	%p283, %rs6, 0;
	mov.b64 	%rd738, 0;
	@%p283 bra 	$L__BB4_369;
	ld.global.u64 	%rd738, [%rd101];
$L__BB4_369:
	add.s64 	%rd429, %rd738, %rd737;
	shl.b64 	%rd430, %rd429, 2;
	add.s64 	%rd431, %rd4, %rd430;
	ld.shared.u32 	%r1090, [%r1702];
	st.global.u32 	[%rd431], %r1090;
	add.s64 	%rd737, %rd737, 384;
	cvt.u32.u64 	%r1705, %rd737;
	add.s32 	%r1702, %r1702, 1536;
	add.s32 	%r1701, %r1701, 1;
	setp.ne.s32 	%p284, %r1701, 0;
	@%p284 bra 	$L__BB4_367;
$L__BB4_370:
	setp.lt.u32 	%p285, %r292, 1152;
	@%p285 bra 	$L__BB4_537;
	mul.wide.u32 	%rd433, %r1705, 4;
	add.s64 	%rd107, %rd4, %rd433;
	shl.b32 	%r1091, %r1705, 2;
	mov.u32 	%r1092, _ZZN3cub18CUB_300001_SM_10006detail6select23DeviceSelectSweepKernelINS2_10policy_hubIiNS0_8NullTypeEiLb0ELNS0_10SelectImplE0EE10Policy1000EN6thrust24THRUST_300001_SM_1000_NS6detail15normal_iteratorINSA_10device_ptrIiEEEEPS5_SF_PlNS0_13ScanTileStateIiLb1EEE7is_evenS5_iNS2_19streaming_context_tIlLb1EEELS6_0EEEvT0_T1_T2_T3_T4_T5_T6_T7_iT8_NS1_7vsmem_tEE19static_temp_storage;
	add.s32 	%r1093, %r1091, %r1092;
	add.s32 	%r1704, %r1093, 3072;
	mov.b64 	%rd739, 0;
$L__BB4_372:
	setp.ne.s16 	%p286, %rs6, 0;
	mov.b64 	%rd740, 0;
	@%p286 bra 	$L__BB4_374;
	ld.global.u64 	%rd740, [%rd101];
$L__BB4_374:
	setp.ne.s16 	%p287, %rs6, 0;
	shl.b64 	%rd436, %rd740, 2;
	add.s64 	%rd437, %rd739, %rd436;
	add.s64 	%rd438, %rd107, %rd437;
	ld.shared.u32 	%r1094, [%r1704+-3072];
	st.global.u32 	[%rd438], %r1094;
	mov.b64 	%rd741, 0;
	@%p287 bra 	$L__BB4_376;
	ld.global.u64 	%rd741, [%rd101];
$L__BB4_376:
	setp.ne.s16 	%p288, %rs6, 0;
	shl.b64 	%rd440, %rd741, 2;
	add.s64 	%rd441, %rd739, %rd440;
	add.s64 	%rd442, %rd107, %rd441;
	ld.shared.u32 	%r1095, [%r1704+-1536];
	st.global.u32 	[%rd442+1536], %r1095;
	mov.b64 	%rd742, 0;
	@%p288 bra 	$L__BB4_378;
	ld.global.u64 	%rd742, [%rd101];
$L__BB4_378:
	setp.ne.s16 	%p289, %rs6, 0;
	shl.b64 	%rd444, %rd742, 2;
	add.s64 	%rd445, %rd739, %rd444;
	add.s64 	%rd446, %rd107, %rd445;
	ld.shared.u32 	%r1096, [%r1704];
	st.global.u32 	[%rd446+3072], %r1096;
	mov.b64 	%rd743, 0;
	@%p289 bra 	$L__BB4_380;
	ld.global.u64 	%rd743, [%rd101];
$L__BB4_380:
	shl.b64 	%rd447, %rd743, 2;
	add.s64 	%rd448, %rd739, %rd447;
	add.s64 	%rd449, %rd107, %rd448;
	ld.shared.u32 	%r1097, [%r1704+1536];
	st.global.u32 	[%rd449+4608], %r1097;
	add.s32 	%r1705, %r1705, 1536;
	add.s64 	%rd739, %rd739, 6144;
	add.s32 	%r1704, %r1704, 6144;
	setp.lt.s32 	%p290, %r1705, %r1742;
	@%p290 bra 	$L__BB4_372;
	bra.uni 	$L__BB4_537;
$L__BB4_381:
	ld.param.u8 	%rs11, [%rd1];
	setp.eq.s16 	%p3, %rs11, 0;
	ld.param.u64 	%rd204, [%rd1+16];
	selp.b64 	%rd205, %rd204, 0, %p3;
	cvt.s64.s32 	%rd206, %r2;
	add.s64 	%rd207, %rd205, %rd206;
	mov.u32 	%r1738, %tid.x;
	and.b32  	%r465, %r1738, 31;
	and.b32  	%r466, %r1738, 992;
	mul.lo.s32 	%r467, %r466, 15;
	or.b32  	%r307, %r467, %r465;
	setp.ge.s32 	%p4, %r307, %r197;
	cvt.u64.u32 	%rd208, %r307;
	add.s64 	%rd209, %rd207, %rd208;
	shl.b64 	%rd210, %rd209, 2;
	add.s64 	%rd149, %rd3, %rd210;
	@%p4 bra 	$L__BB4_383;
	ld.global.u32 	%r1706, [%rd149];
$L__BB4_383:
	add.s32 	%r469, %r307, 32;
	setp.ge.s32 	%p5, %r469, %r197;
	@%p5 bra 	$L__BB4_385;
	ld.global.u32 	%r1707, [%rd149+128];
$L__BB4_385:
	add.s32 	%r471, %r307, 64;
	setp.ge.s32 	%p6, %r471, %r197;
	@%p6 bra 	$L__BB4_387;
	ld.global.u32 	%r1708, [%rd149+256];
$L__BB4_387:
	add.s32 	%r473, %r307, 96;
	setp.ge.s32 	%p7, %r473, %r197;
	@%p7 bra 	$L__BB4_389;
	ld.global.u32 	%r1709, [%rd149+384];
$L__BB4_389:
	add.s32 	%r475, %r307, 128;
	setp.ge.s32 	%p8, %r475, %r197;
	@%p8 bra 	$L__BB4_391;
	ld.global.u32 	%r1710, [%rd149+512];
$L__BB4_391:
	add.s32 	%r477, %r307, 160;
	setp.ge.s32 	%p9, %r477, %r197;
	@%p9 bra 	$L__BB4_393;
	ld.global.u32 	%r1711, [%rd149+640];
$L__BB4_393:
	add.s32 	%r479, %r307, 192;
	setp.ge.s32 	%p10, %r479, %r197;
	@%p10 bra 	$L__BB4_395;
	ld.global.u32 	%r1712, [%rd149+768];
$L__BB4_395:
	add.s32 	%r481, %r307, 224;
	setp.ge.s32 	%p11, %r481, %r197;
	@%p11 bra 	$L__BB4_397;
	ld.global.u32 	%r1713, [%rd149+896];
$L__BB4_397:
	add.s32 	%r483, %r307, 256;
	setp.ge.s32 	%p12, %r483, %r197;
	@%p12 bra 	$L__BB4_399;
	ld.global.u32 	%r1714, [%rd149+1024];
$L__BB4_399:
	add.s32 	%r485, %r307, 288;
	setp.ge.s32 	%p13, %r485, %r197;
	@%p13 bra 	$L__BB4_401;
	ld.global.u32 	%r1715, [%rd149+1152];
$L__BB4_401:
	add.s32 	%r487, %r307, 320;
	setp.ge.s32 	%p14, %r487, %r197;
	@%p14 bra 	$L__BB4_403;
	ld.global.u32 	%r1716, [%rd149+1280];
$L__BB4_403:
	add.s32 	%r489, %r307, 352;
	setp.ge.s32 	%p15, %r489, %r197;
	@%p15 bra 	$L__BB4_405;
	ld.global.u32 	%r1717, [%rd149+1408];
$L__BB4_405:
	add.s32 	%r491, %r307, 384;
	setp.ge.s32 	%p16, %r491, %r197;
	@%p16 bra 	$L__BB4_407;
	ld.global.u32 	%r1718, [%rd149+1536];
$L__BB4_407:
	add.s32 	%r493, %r307, 416;
	setp.ge.s32 	%p17, %r493, %r197;
	@%p17 bra 	$L__BB4_409;
	ld.global.u32 	%r1719, [%rd149+1664];
$L__BB4_409:
	add.s32 	%r495, %r307, 448;
	setp.ge.s32 	%p18, %r495, %r197;
	@%p18 bra 	$L__BB4_411;
	ld.global.u32 	%r1720, [%rd149+1792];
$L__BB4_411:
	ld.param.u32 	%r1655, [_ZN3cub18CUB_300001_SM_10006detail6select23DeviceSelectSweepKernelINS2_10policy_hubIiNS0_8NullTypeEiLb0ELNS0_10SelectImplE0EE10Policy1000EN6thrust24THRUST_300001_SM_1000_NS6detail15normal_iteratorINSA_10device_ptrIiEEEEPS5_SF_PlNS0_13ScanTileStateIiLb1EEE7is_evenS5_iNS2_19streaming_context_tIlLb1EEELS6_0EEEvT0_T1_T2_T3_T4_T5_T6_T7_iT8_NS1_7vsmem_tE_param_7];
	// begin inline asm
	mov.u32 %r496, %laneid;
	// end inline asm
	shr.u32 	%r340, %r1738, 5;
	mad.lo.s32 	%r527, %r340, 480, %r496;
	shl.b32 	%r528, %r527, 2;
	mov.u32 	%r529, _ZZN3cub18CUB_300001_SM_10006detail6select23DeviceSelectSweepKernelINS2_10policy_hubIiNS0_8NullTypeEiLb0ELNS0_10SelectImplE0EE10Policy1000EN6thrust24THRUST_300001_SM_1000_NS6detail15normal_iteratorINSA_10device_ptrIiEEEEPS5_SF_PlNS0_13ScanTileStateIiLb1EEE7is_evenS5_iNS2_19streaming_context_tIlLb1EEELS6_0EEEvT0_T1_T2_T3_T4_T5_T6_T7_iT8_NS1_7vsmem_tEE19static_temp_storage;
	add.s32 	%r530, %r529, %r528;
	st.shared.u32 	[%r530], %r1706;
	st.shared.u32 	[%r530+128], %r1707;
	st.shared.u32 	[%r530+256], %r1708;
	st.shared.u32 	[%r530+384], %r1709;
	st.shared.u32 	[%r530+512], %r1710;
	st.shared.u32 	[%r530+640], %r1711;
	st.shared.u32 	[%r530+768], %r1712;
	st.shared.u32 	[%r530+896], %r1713;
	st.shared.u32 	[%r530+1024], %r1714;
	st.shared.u32 	[%r530+1152], %r1715;
	st.shared.u32 	[%r530+1280], %r1716;
	st.shared.u32 	[%r530+1408], %r1717;
	st.shared.u32 	[%r530+1536], %r1718;
	st.shared.u32 	[%r530+1664], %r1719;
	st.shared.u32 	[%r530+1792], %r1720;
	bar.warp.sync 	-1;
	mad.lo.s32 	%r531, %r496, 56, %r530;
	ld.shared.u32 	%r341, [%r531];
	not.b32 	%r532, %r341;
	ld.shared.u32 	%r342, [%r531+4];
	not.b32 	%r533, %r342;
	ld.shared.u32 	%r343, [%r531+8];
	not.b32 	%r534, %r343;
	ld.shared.u32 	%r344, [%r531+12];
	not.b32 	%r535, %r344;
	ld.shared.u32 	%r345, [%r531+16];
	not.b32 	%r536, %r345;
	ld.shared.u32 	%r346, [%r531+20];
	not.b32 	%r537, %r346;
	ld.shared.u32 	%r347, [%r531+24];
	not.b32 	%r538, %r347;
	ld.shared.u32 	%r348, [%r531+28];
	not.b32 	%r539, %r348;
	ld.shared.u32 	%r349, [%r531+32];
	not.b32 	%r540, %r349;
	ld.shared.u32 	%r350, [%r531+36];
	not.b32 	%r541, %r350;
	ld.shared.u32 	%r351, [%r531+40];
	not.b32 	%r542, %r351;
	ld.shared.u32 	%r352, [%r531+44];
	not.b32 	%r543, %r352;
	ld.shared.u32 	%r353, [%r531+48];
	not.b32 	%r544, %r353;
	ld.shared.u32 	%r354, [%r531+52];
	not.b32 	%r545, %r354;
	ld.shared.u32 	%r355, [%r531+56];
	not.b32 	%r546, %r355;
	mul.lo.s32 	%r547, %r1738, 15;
	sub.s32 	%r357, %r1655, %r2;
	setp.lt.s32 	%p19, %r547, %r357;
	and.b32  	%r552, %r532, 1;
	selp.b32 	%r358, %r552, 1, %p19;
	add.s32 	%r553, %r547, 1;
	setp.lt.s32 	%p20, %r553, %r357;
	and.b32  	%r554, %r533, 1;
	selp.b32 	%r359, %r554, 1, %p20;
	add.s32 	%r555, %r547, 2;
	setp.lt.s32 	%p21, %r555, %r357;
	and.b32  	%r556, %r534, 1;
	selp.b32 	%r360, %r556, 1, %p21;
	add.s32 	%r557, %r547, 3;
	setp.lt.s32 	%p22, %r557, %r357;
	and.b32  	%r558, %r535, 1;
	selp.b32 	%r361, %r558, 1, %p22;
	add.s32 	%r559, %r547, 4;
	setp.lt.s32 	%p23, %r559, %r357;
	and.b32  	%r560, %r536, 1;
	selp.b32 	%r362, %r560, 1, %p23;
	add.s32 	%r561, %r547, 5;
	setp.lt.s32 	%p24, %r561, %r357;
	and.b32  	%r562, %r537, 1;
	selp.b32 	%r363, %r562, 1, %p24;
	add.s32 	%r563, %r547, 6;
	setp.lt.s32 	%p25, %r563, %r357;
	and.b32  	%r564, %r538, 1;
	selp.b32 	%r364, %r564, 1, %p25;
	add.s32 	%r565, %r547, 7;
	setp.lt.s32 	%p26, %r565, %r357;
	and.b32  	%r566, %r539, 1;
	selp.b32 	%r365, %r566, 1, %p26;
	add.s32 	%r567, %r547, 8;
	setp.lt.s32 	%p27, %r567, %r357;
	and.b32  	%r568, %r540, 1;
	selp.b32 	%r366, %r568, 1, %p27;
	add.s32 	%r569, %r547, 9;
	setp.lt.s32 	%p28, %r569, %r357;
	and.b32  	%r570, %r541, 1;
	selp.b32 	%r367, %r570, 1, %p28;
	add.s32 	%r571, %r547, 10;
	setp.lt.s32 	%p29, %r571, %r357;
	and.b32  	%r572, %r542, 1;
	selp.b32 	%r368, %r572, 1, %p29;
	add.s32 	%r573, %r547, 11;
	setp.lt.s32 	%p30, %r573, %r357;
	and.b32  	%r574, %r543, 1;
	selp.b32 	%r369, %r574, 1, %p30;
	add.s32 	%r575, %r547, 12;
	setp.lt.s32 	%p31, %r575, %r357;
	and.b32  	%r576, %r544, 1;
	selp.b32 	%r370, %r576, 1, %p31;
	add.s32 	%r577, %r547, 13;
	setp.lt.s32 	%p32, %r577, %r357;
	and.b32  	%r578, %r545, 1;
	selp.b32 	%r371, %r578, 1, %p32;
	add.s32 	%r579, %r547, 14;
	setp.lt.s32 	%p33, %r579, %r357;
	and.b32  	%r580, %r546, 1;
	selp.b32 	%r372, %r580, 1, %p33;
	bar.sync 	0;
	add.s32 	%r581, %r359, %r358;
	add.s32 	%r582, %r360, %r581;
	add.s32 	%r583, %r361, %r582;
	add.s32 	%r584, %r362, %r583;
	add.s32 	%r585, %r363, %r584;
	add.s32 	%r586, %r364, %r585;
	add.s32 	%r587, %r365, %r586;
	add.s32 	%r588, %r366, %r587;
	add.s32 	%r589, %r367, %r588;
	add.s32 	%r590, %r368, %r589;
	add.s32 	%r591, %r369, %r590;
	add.s32 	%r592, %r370, %r591;
	add.s32 	%r593, %r371, %r592;
	add.s32 	%r501, %r372, %r593;
	mov.b32 	%r499, 1;
	mov.b32 	%r524, 0;
	mov.b32 	%r526, -1;
	// begin inline asm
	{  .reg .s32 r0;  .reg .pred p;  shfl.sync.up.b32 r0|p, %r501, %r499, %r524, %r526;  @p add.s32 r0, r0, %r501;  mov.s32 %r497, r0;}
	// end inline asm
	mov.b32 	%r505, 2;
	// begin inline asm
	{  .reg .s32 r0;  .reg .pred p;  shfl.sync.up.b32 r0|p, %r497, %r505, %r524, %r526;  @p add.s32 r0, r0, %r497;  mov.s32 %r503, r0;}
	// end inline asm
	mov.b32 	%r511, 4;
	// begin inline asm
	{  .reg .s32 r0;  .reg .pred p;  shfl.sync.up.b32 r0|p, %r503, %r511, %r524, %r526;  @p add.s32 r0, r0, %r503;  mov.s32 %r509, r0;}
	// end inline asm
	mov.b32 	%r517, 8;
	// begin inline asm
	{  .reg .s32 r0;  .reg .pred p;  shfl.sync.up.b32 r0|p, %r509, %r517, %r524, %r526;  @p add.s32 r0, r0, %r509;  mov.s32 %r515, r0;}
	// end inline asm
	mov.b32 	%r523, 16;
	// begin inline asm
	{  .reg .s32 r0;  .reg .pred p;  shfl.sync.up.b32 r0|p, %r515, %r523, %r524, %r526;  @p add.s32 r0, r0, %r515;  mov.s32 %r521, r0;}
	// end inline asm
	setp.ne.s32 	%p34, %r496, 31;
	@%p34 bra 	$L__BB4_413;
	shl.b32 	%r594, %r340, 2;
	add.s32 	%r596, %r529, %r594;
	st.shared.u32 	[%r596], %r521;
$L__BB4_413:
	sub.s32 	%r597, %r521, %r501;
	bar.sync 	0;
	ld.shared.v4.u32 	{%r598, %r599, %r600, %r601}, [_ZZN3cub18CUB_300001_SM_10006detail6select23DeviceSelectSweepKernelINS2_10policy_hubIiNS0_8NullTypeEiLb0ELNS0_10SelectImplE0EE10Policy1000EN6thrust24THRUST_300001_SM_1000_NS6detail15normal_iteratorINSA_10device_ptrIiEEEEPS5_SF_PlNS0_13ScanTileStateIiLb1EEE7is_evenS5_iNS2_19streaming_context_tIlLb1EEELS6_0EEEvT0_T1_T2_T3_T4_T5_T6_T7_iT8_NS1_7vsmem_tEE19static_temp_storage];
	add.s32 	%r602, %r599, %r598;
	setp.eq.s32 	%p35, %r340, 2;
	selp.b32 	%r603, %r602, %r598, %p35;
	add.s32 	%r604, %r602, %r600;
	setp.eq.s32 	%p36, %r340, 3;
	selp.b32 	%r605, %r604, %r603, %p36;
	add.s32 	%r606, %r604, %r601;
	setp.eq.s32 	%p37, %r340, 4;
	selp.b32 	%r607, %r606, %r605, %p37;
	ld.shared.v4.u32 	{%r608, %r609, %r610, %r611}, [_ZZN3cub18CUB_300001_SM_10006detail6select23DeviceSelectSweepKernelINS2_10policy_hubIiNS0_8NullTypeEiLb0ELNS0_10SelectImplE0EE10Policy1000EN6thrust24THRUST_300001_SM_1000_NS6detail15normal_iteratorINSA_10device_ptrIiEEEEPS5_SF_PlNS0_13ScanTileStateIiLb1EEE7is_evenS5_iNS2_19streaming_context_tIlLb1EEELS6_0EEEvT0_T1_T2_T3_T4_T5_T6_T7_iT8_NS1_7vsmem_tEE19static_temp_storage+16];
	add.s32 	%r612, %r606, %r608;
	setp.eq.s32 	%p38, %r340, 5;
	selp.b32 	%r613, %r612, %r607, %p38;
	add.s32 	%r614, %r612, %r609;
	setp.eq.s32 	%p39, %r340, 6;
	selp.b32 	%r615, %r614, %r613, %p39;
	add.s32 	%r616, %r614, %r610;
	setp.eq.s32 	%p40, %r340, 7;
	selp.b32 	%r617, %r616, %r615, %p40;
	add.s32 	%r618, %r616, %r611;
	setp.eq.s32 	%p41, %r340, 8;
	selp.b32 	%r619, %r618, %r617, %p41;
	ld.shared.v4.u32 	{%r620, %r621, %r622, %r623}, [_ZZN3cub18CUB_300001_SM_10006detail6select23DeviceSelectSweepKernelINS2_10policy_hubIiNS0_8NullTypeEiLb0ELNS0_10SelectImplE0EE10Policy1000EN6thrust24THRUST_300001_SM_1000_NS6detail15normal_iteratorINSA_10device_ptrIiEEEEPS5_SF_PlNS0_13ScanTileStateIiLb1EEE7is_evenS5_iNS2_19streaming_context_tIlLb1EEELS6_0EEEvT0_T1_T2_T3_T4_T5_T6_T7_iT8_NS1_7vsmem_tEE19static_temp_storage+32];
	add.s32 	%r624, %r618, %r620;
	setp.eq.s32 	%p42, %r340, 9;
	selp.b32 	%r625, %r624, %r619, %p42;
	add.s32 	%r626, %r624, %r621;
	setp.eq.s32 	%p43, %r340, 10;
	selp.b32 	%r627, %r626, %r625, %p43;
	add.s32 	%r628, %r626, %r622;
	setp.eq.s32 	%p44, %r340, 11;
	selp.b32 	%r629, %r628, %r627, %p44;
	add.s32 	%r375, %r628, %r623;
	setp.gt.u32 	%p45, %r1738, 31;
	setp.lt.u32 	%p46, %r1738, 32;
	setp.eq.s32 	%p47, %r496, 0;
	selp.b32 	%r630, 0, %r597, %p47;
	add.s32 	%r1734, %r629, %r630;
	selp.b32 	%r377, %r597, %r1734, %p46;
	@%p45 bra 	$L__BB4_429;
	setp.ne.s32 	%p48, %r1738, 0;
	mul.wide.s32 	%rd211, %r1721, 8;
	add.s64 	%rd150, %rd2, %rd211;
	@%p48 bra 	$L__BB4_416;
	st.shared.u32 	[_ZZN3cub18CUB_300001_SM_10006detail6select23DeviceSelectSweepKernelINS2_10policy_hubIiNS0_8NullTypeEiLb0ELNS0_10SelectImplE0EE10Policy1000EN6thrust24THRUST_300001_SM_1000_NS6detail15normal_iteratorINSA_10device_ptrIiEEEEPS5_SF_PlNS0_13ScanTileStateIiLb1EEE7is_evenS5_iNS2_19streaming_context_tIlLb1EEELS6_0EEEvT0_T1_T2_T3_T4_T5_T6_T7_iT8_NS1_7vsmem_tEE19static_temp_storage+76], %r375;
	add.s64 	%rd212, %rd150, 256;
	mov.b32 	%r631, 100;
	// begin inline asm
	st.relaxed.gpu.v2.u32 [%rd212], {%r631, %r375};
	// end inline asm
$L__BB4_416:
	not.b32 	%r637, %r1738;
	add.s32 	%r378, %r1721, %r637;
	mov.b32 	%r633, 585;
	// begin inline asm
	nanosleep.u32 %r633;
	// end inline asm
	mul.wide.s32 	%rd214, %r378, 8;
	add.s64 	%rd215, %rd2, %rd214;
	add.s64 	%rd213, %rd215, 256;
	// begin inline asm
	ld.relaxed.gpu.v2.u32 {%r1731, %r1723}, [%rd213];
	// end inline asm
	mov.b32 	%r1724, 754;
$L__BB4_417:
	setp.eq.s32 	%p49, %r1731, 99;
	mov.b32 	%r638, -1;
	vote.sync.any.pred 	%p50, %p49, %r638;
	not.pred 	%p51, %p50;
	@%p51 bra 	$L__BB4_419;
	shr.u32 	%r387, %r1724, 1;
	mul.lo.s32 	%r845, %r1721, 16807;
	and.b32  	%r1721, %r845, 2147483647;
	sub.s32 	%r846, %r1724, %r387;
	add.s32 	%r847, %r846, 1;
	rem.u32 	%r848, %r1721, %r847;
	add.s32 	%r842, %r848, %r387;
	// begin inline asm
	nanosleep.u32 %r842;
	// end inline asm
	// begin inline asm
	ld.relaxed.gpu.v2.u32 {%r1731, %r1723}, [%rd213];
	// end inline asm
	mov.u32 	%r1724, %r387;
	bra.uni 	$L__BB4_417;
$L__BB4_419:
	mad.lo.s32 	%r670, %r459, %r460, %r461;
	mov.u32 	%r671, %tid.x;
	not.b32 	%r672, %r671;
	add.s32 	%r1729, %r670, %r672;
	setp.eq.s32 	%p52, %r1731, 101;
	mov.b32 	%r665, -1;
	vote.sync.ballot.b32 	%r673, %p52, %r665;
	// begin inline asm
	mov.u32 %r640, %lanemask_ge;
	// end inline asm
	and.b32  	%r674, %r673, %r640;
	or.b32  	%r675, %r674, -2147483648;
	add.s32 	%r676, %r675, -1;
	not.b32 	%r677, %r675;
	and.b32  	%r678, %r677, %r676;
	popc.b32 	%r644, %r678;
	mov.b32 	%r643, 1;
	// begin inline asm
	shfl.sync.down.b32 %r641, %r1723, %r643, %r644, %r665;
	// end inline asm
	setp.lt.s32 	%p54, %r496, %r644;
	selp.b32 	%r679, %r641, 0, %p54;
	add.s32 	%r647, %r679, %r1723;
	mov.b32 	%r648, 2;
	// begin inline asm
	shfl.sync.down.b32 %r646, %r647, %r648, %r644, %r665;
	// end inline asm
	add.s32 	%r680, %r496, 2;
	setp.gt.s32 	%p55, %r680, %r644;
	selp.b32 	%r681, 0, %r646, %p55;
	add.s32 	%r652, %r647, %r681;
	mov.b32 	%r653, 4;
	// begin inline asm
	shfl.sync.down.b32 %r651, %r652, %r653, %r644, %r665;
	// end inline asm
	add.s32 	%r682, %r496, 4;
	setp.gt.s32 	%p56, %r682, %r644;
	selp.b32 	%r683, 0, %r651, %p56;
	add.s32 	%r657, %r652, %r683;
	mov.b32 	%r658, 8;
	// begin inline asm
	shfl.sync.down.b32 %r656, %r657, %r658, %r644, %r665;
	// end inline asm
	add.s32 	%r684, %r496, 8;
	setp.gt.s32 	%p57, %r684, %r644;
	selp.b32 	%r685, 0, %r656, %p57;
	add.s32 	%r662, %r657, %r685;
	mov.b32 	%r663, 16;
	// begin inline asm
	shfl.sync.down.b32 %r661, %r662, %r663, %r644, %r665;
	// end inline asm
	add.s32 	%r686, %r496, 16;
	setp.gt.s32 	%p58, %r686, %r644;
	selp.b32 	%r687, 0, %r661, %p58;
	add.s32 	%r1727, %r662, %r687;
	add.s64 	%rd151, %rd2, 256;
	mov.b32 	%r1725, 754;
$L__BB4_420:
	setp.ne.s32 	%p59, %r1731, 101;
	mov.b32 	%r688, -1;
	vote.sync.all.pred 	%p60, %p59, %r688;
	not.pred 	%p61, %p60;
	@%p61 bra 	$L__BB4_425;
	shr.u32 	%r1725, %r1725, 1;
	mul.wide.s32 	%rd326, %r1729, 8;
	add.s64 	%rd327, %rd151, %rd326;
	add.s64 	%rd325, %rd327, -256;
	// begin inline asm
	ld.relaxed.gpu.v2.u32 {%r1731, %r1732}, [%rd325];
	// end inline asm
	mov.u32 	%r1733, %r1725;
$L__BB4_422:
	setp.eq.s32 	%p151, %r1731, 99;
	mov.b32 	%r792, -1;
	vote.sync.any.pred 	%p152, %p151, %r792;
	not.pred 	%p153, %p152;
	@%p153 bra 	$L__BB4_424;
	shr.u32 	%r408, %r1733, 1;
	mul.lo.s32 	%r838, %r1721, 16807;
	and.b32  	%r1721, %r838, 2147483647;
	sub.s32 	%r839, %r1733, %r408;
	add.s32 	%r840, %r839, 1;
	rem.u32 	%r841, %r1721, %r840;
	add.s32 	%r835, %r841, %r408;
	// begin inline asm
	nanosleep.u32 %r835;
	// end inline asm
	// begin inline asm
	ld.relaxed.gpu.v2.u32 {%r1731, %r1732}, [%rd325];
	// end inline asm
	mov.u32 	%r1733, %r408;
	bra.uni 	$L__BB4_422;
$L__BB4_424:
	setp.eq.s32 	%p154, %r1731, 101;
	mov.b32 	%r818, -1;
	vote.sync.ballot.b32 	%r819, %p154, %r818;
	and.b32  	%r820, %r819, %r640;
	or.b32  	%r821, %r820, -2147483648;
	add.s32 	%r822, %r821, -1;
	not.b32 	%r823, %r821;
	and.b32  	%r824, %r823, %r822;
	popc.b32 	%r797, %r824;
	mov.b32 	%r796, 1;
	// begin inline asm
	shfl.sync.down.b32 %r794, %r1732, %r796, %r797, %r818;
	// end inline asm
	setp.lt.s32 	%p156, %r496, %r797;
	selp.b32 	%r825, %r794, 0, %p156;
	add.s32 	%r800, %r825, %r1732;
	mov.b32 	%r801, 2;
	// begin inline asm
	shfl.sync.down.b32 %r799, %r800, %r801, %r797, %r818;
	// end inline asm
	add.s32 	%r826, %r496, 2;
	setp.gt.s32 	%p157, %r826, %r797;
	selp.b32 	%r827, 0, %r799, %p157;
	add.s32 	%r805, %r800, %r827;
	mov.b32 	%r806, 4;
	// begin inline asm
	shfl.sync.down.b32 %r804, %r805, %r806, %r797, %r818;
	// end inline asm
	add.s32 	%r828, %r496, 4;
	setp.gt.s32 	%p158, %r828, %r797;
	selp.b32 	%r829, 0, %r804, %p158;
	add.s32 	%r810, %r805, %r829;
	mov.b32 	%r811, 8;
	// begin inline asm
	shfl.sync.down.b32 %r809, %r810, %r811, %r797, %r818;
	// end inline asm
	add.s32 	%r830, %r496, 8;
	setp.gt.s32 	%p159, %r830, %r797;
	selp.b32 	%r831, 0, %r809, %p159;
	add.s32 	%r815, %r810, %r831;
	mov.b32 	%r816, 16;
	// begin inline asm
	shfl.sync.down.b32 %r814, %r815, %r816, %r797, %r818;
	// end inline asm
	add.s32 	%r832, %r496, 16;
	setp.gt.s32 	%p160, %r832, %r797;
	selp.b32 	%r833, 0, %r814, %p160;
	add.s32 	%r834, %r833, %r1727;
	add.s32 	%r1727, %r834, %r815;
	add.s32 	%r1729, %r1729, -32;
	bra.uni 	$L__BB4_420;
$L__BB4_425:
	setp.ne.s32 	%p62, %r671, 0;
	@%p62 bra 	$L__BB4_427;
	add.s32 	%r692, %r1727, %r375;
	add.s64 	%rd216, %rd150, 256;
	mov.b32 	%r691, 101;
	// begin inline asm
	st.relaxed.gpu.v2.u32 [%rd216], {%r691, %r692};
	// end inline asm
	st.shared.u32 	[_ZZN3cub18CUB_300001_SM_10006detail6select23DeviceSelectSweepKernelINS2_10policy_hubIiNS0_8NullTypeEiLb0ELNS0_10SelectImplE0EE10Policy1000EN6thrust24THRUST_300001_SM_1000_NS6detail15normal_iteratorINSA_10device_ptrIiEEEEPS5_SF_PlNS0_13ScanTileStateIiLb1EEE7is_evenS5_iNS2_19streaming_context_tIlLb1EEELS6_0EEEvT0_T1_T2_T3_T4_T5_T6_T7_iT8_NS1_7vsmem_tEE19static_temp_storage+68], %r1727;
	st.shared.u32 	[_ZZN3cub18CUB_300001_SM_10006detail6select23DeviceSelectSweepKernelINS2_10policy_hubIiNS0_8NullTypeEiLb0ELNS0_10SelectImplE0EE10Policy1000EN6thrust24THRUST_300001_SM_1000_NS6detail15normal_iteratorINSA_10device_ptrIiEEEEPS5_SF_PlNS0_13ScanTileStateIiLb1EEE7is_evenS5_iNS2_19streaming_context_tIlLb1EEELS6_0EEEvT0_T1_T2_T3_T4_T5_T6_T7_iT8_NS1_7vsmem_tEE19static_temp_storage+72], %r692;
$L__BB4_427:
	setp.ne.s32 	%p63, %r496, 0;
	mov.u32 	%r1734, %r377;
	@%p63 bra 	$L__BB4_429;
	st.shared.u32 	[_ZZN3cub18CUB_300001_SM_10006detail6select23DeviceSelectSweepKernelINS2_10policy_hubIiNS0_8NullTypeEiLb0ELNS0_10SelectImplE0EE10Policy1000EN6thrust24THRUST_300001_SM_1000_NS6detail15normal_iteratorINSA_10device_ptrIiEEEEPS5_SF_PlNS0_13ScanTileStateIiLb1EEE7is_evenS5_iNS2_19streaming_context_tIlLb1EEELS6_0EEEvT0_T1_T2_T3_T4_T5_T6_T7_iT8_NS1_7vsmem_tEE19static_temp_storage+60], %r1727;
	mov.u32 	%r1734, %r1727;
$L__BB4_429:
	bar.sync 	0;
	setp.eq.s32 	%p64, %r1738, 0;
	ld.shared.u32 	%r694, [_ZZN3cub18CUB_300001_SM_10006detail6select23DeviceSelectSweepKernelINS2_10policy_hubIiNS0_8NullTypeEiLb0ELNS0_10SelectImplE0EE10Policy1000EN6thrust24THRUST_300001_SM_1000_NS6detail15normal_iteratorINSA_10device_ptrIiEEEEPS5_SF_PlNS0_13ScanTileStateIiLb1EEE7is_evenS5_iNS2_19streaming_context_tIlLb1EEELS6_0EEEvT0_T1_T2_T3_T4_T5_T6_T7_iT8_NS1_7vsmem_tEE19static_temp_storage+60];
	.pragma "used_bytes_mask 65520";
	ld.shared.v4.u32 	{%r695, %r415, %r696, %r416}, [_ZZN3cub18CUB_300001_SM_10006detail6select23DeviceSelectSweepKernelINS2_10policy_hubIiNS0_8NullTypeEiLb0ELNS0_10SelectImplE0EE10Policy1000EN6thrust24THRUST_300001_SM_1000_NS6detail15normal_iteratorINSA_10device_ptrIiEEEEPS5_SF_PlNS0_13ScanTileStateIiLb1EEE7is_evenS5_iNS2_19streaming_context_tIlLb1EEELS6_0EEEvT0_T1_T2_T3_T4_T5_T6_T7_iT8_NS1_7vsmem_tEE19static_temp_storage+64];
	selp.b32 	%r697, 0, %r694, %p64;
	add.s32 	%r417, %r697, %r1734;
	add.s32 	%r418, %r417, %r358;
	add.s32 	%r698, %r359, %r358;
	add.s32 	%r419, %r698, %r417;
	add.s32 	%r420, %r419, %r360;
	add.s32 	%r421, %r420, %r361;
	add.s32 	%r422, %r421, %r362;
	add.s32 	%r423, %r422, %r363;
	add.s32 	%r424, %r423, %r364;
	add.s32 	%r425, %r424, %r365;
	add.s32 	%r426, %r425, %r366;
	add.s32 	%r427, %r426, %r367;
	add.s32 	%r428, %r427, %r368;
	add.s32 	%r429, %r428, %r369;
	add.s32 	%r430, %r429, %r370;
	add.s32 	%r431, %r430, %r371;
	sub.s32 	%r699, 5760, %r357;
	sub.s32 	%r1742, %r696, %r699;
	sub.s32 	%r700, %r416, %r699;
	setp.gt.s32 	%p65, %r700, 384;
	@%p65 bra 	$L__BB4_490;
	mov.u64 	%rd217, %rd201;
	ld.param.u8 	%rs8, [%rd217];
	setp.ne.s32 	%p66, %r358, 0;
	setp.lt.s32 	%p67, %r417, %r1742;
	and.pred  	%p68, %p66, %p67;
	@%p68 bra 	$L__BB4_431;
	bra.uni 	$L__BB4_434;
$L__BB4_431:
	setp.ne.s16 	%p69, %rs8, 0;
	mov.b64 	%rd764, 0;
	@%p69 bra 	$L__BB4_433;
	mov.u64 	%rd219, %rd201;
	ld.param.u64 	%rd220, [%rd219+24];
	cvta.to.global.u64 	%rd221, %rd220;
	ld.global.u64 	%rd764, [%rd221];
$L__BB4_433:
	cvt.s64.s32 	%rd222, %r417;
	add.s64 	%rd223, %rd764, %rd222;
	shl.b64 	%rd224, %rd223, 2;
	add.s64 	%rd225, %rd4, %rd224;
	st.global.u32 	[%rd225], %r341;
$L__BB4_434:
	setp.eq.s32 	%p70, %r359, 0;
	setp.ge.s32 	%p71, %r418, %r1742;
	or.pred  	%p72, %p70, %p71;
	@%p72 bra 	$L__BB4_438;
	mov.u64 	%rd227, %rd201;
	ld.param.u8 	%rs13, [%rd227];
	setp.ne.s16 	%p73, %rs13, 0;
	mov.b64 	%rd765, 0;
	@%p73 bra 	$L__BB4_437;
	mov.u64 	%rd228, %rd201;
	ld.param.u64 	%rd229, [%rd228+24];
	cvta.to.global.u64 	%rd230, %rd229;
	ld.global.u64 	%rd765, [%rd230];
$L__BB4_437:
	cvt.s64.s32 	%rd231, %r418;
	add.s64 	%rd232, %rd765, %rd231;
	shl.b64 	%rd233, %rd232, 2;
	add.s64 	%rd234, %rd4, %rd233;
	st.global.u32 	[%rd234], %r342;
$L__BB4_438:
	mov.u64 	%rd235, %rd201;
	ld.param.u64 	%rd236, [%rd235+24];
	cvta.to.global.u64 	%rd168, %rd236;
	ld.param.u8 	%rs10, [%rd235];
	setp.eq.s32 	%p74, %r360, 0;
	setp.ge.s32 	%p75, %r419, %r1742;
	or.pred  	%p76, %p74, %p75;
	@%p76 bra 	$L__BB4_442;
	setp.ne.s16 	%p77, %rs10, 0;
	mov.b64 	%rd766, 0;
	@%p77 bra 	$L__BB4_441;
	ld.global.u64 	%rd766, [%rd168];
$L__BB4_441:
	cvt.s64.s32 	%rd238, %r419;
	add.s64 	%rd239, %rd766, %rd238;
	shl.b64 	%rd240, %rd239, 2;
	add.s64 	%rd241, %rd4, %rd240;
	st.global.u32 	[%rd241], %r343;
$L__BB4_442:
	setp.eq.s32 	%p78, %r361, 0;
	setp.ge.s32 	%p79, %r420, %r1742;
	or.pred  	%p80, %p78, %p79;
	@%p80 bra 	$L__BB4_446;
	setp.ne.s16 	%p81, %rs10, 0;
	mov.b64 	%rd767, 0;
	@%p81 bra 	$L__BB4_445;
	ld.global.u64 	%rd767, [%rd168];
$L__BB4_445:
	cvt.s64.s32 	%rd243, %r420;
	add.s64 	%rd244, %rd767, %rd243;
	shl.b64 	%rd245, %rd244, 2;
	add.s64 	%rd246, %rd4, %rd245;
	st.global.u32 	[%rd246], %r344;
$L__BB4_446:
	setp.eq.s32 	%p82, %r362, 0;
	setp.ge.s32 	%p83, %r421, %r1742;
	or.pred  	%p84, %p82, %p83;
	@%p84 bra 	$L__BB4_450;
	setp.ne.s16 	%p85, %rs10, 0;
	mov.b64 	%rd768, 0;
	@%p85 bra 	$L__BB4_449;
	ld.global.u64 	%rd768, [%rd168];
$L__BB4_449:
	cvt.s64.s32 	%rd248, %r421;
	add.s64 	%rd249, %rd768, %rd248;
	shl.b64 	%rd250, %rd249, 2;
	add.s64 	%rd251, %rd4, %rd250;
	st.global.u32 	[%rd251], %r345;
$L__BB4_450:
	setp.eq.s32 	%p86, %r363, 0;
	setp.ge.s32 	%p87, %r422, %r1742;
	or.pred  	%p88, %p86, %p87;
	@%p88 bra 	$L__BB4_454;
	setp.ne.s16 	%p89, %rs10, 0;
	mov.b64 	%rd769, 0;
	@%p89 bra 	$L__BB4_453;
	ld.global.u64 	%rd769, [%rd168];
$L__BB4_453:
	cvt.s64.s32 	%rd253, %r422;
	add.s64 	%rd254, %rd769, %rd253;
	shl.b64 	%rd255, %rd254, 2;
	add.s64 	%rd256, %rd4, %rd255;
	st.global.u32 	[%rd256], %r346;
$L__BB4_454:
	setp.eq.s32 	%p90, %r364, 0;
	setp.ge.s32 	%p91, %r423, %r1742;
	or.pred  	%p92, %p90, %p91;
	@%p92 bra 	$L__BB4_458;
	setp.ne.s16 	%p93, %rs10, 0;
	mov.b64 	%rd770, 0;
	@%p93 bra 	$L__BB4_457;
	ld.global.u64 	%rd770, [%rd168];
$L__BB4_457:
	cvt.s64.s32 	%rd258, %r423;
	add.s64 	%rd259, %rd770, %rd258;
	shl.b64 	%rd260, %rd259, 2;
	add.s64 	%rd261, %rd4, %rd260;
	st.global.u32 	[%rd261], %r347;
$L__BB4_458:
	setp.eq.s32 	%p94, %r365, 0;
	setp.ge.s32 	%p95, %r424, %r1742;
	or.pred  	%p96, %p94, %p95;
	@%p96 bra 	$L__BB4_462;
	setp.ne.s16 	%p97, %rs10, 0;
	mov.b64 	%rd771, 0;
	@%p97 bra 	$L__BB4_461;
	ld.global.u64 	%rd771, [%rd168];
$L__BB4_461:
	cvt.s64.s32 	%rd263, %r424;
	add.s64 	%rd264, %rd771, %rd263;
	shl.b64 	%rd265, %rd264, 2;
	add.s64 	%rd266, %rd4, %rd265;
	st.global.u32 	[%rd266], %r348;
$L__BB4_462:
	setp.eq.s32 	%p98, %r366, 0;
	setp.ge.s32 	%p99, %r425, %r1742;
	or.pred  	%p100, %p98, %p99;
	@%p100 bra 	$L__BB4_466;
	setp.ne.s16 	%p101, %rs10, 0;
	mov.b64 	%rd772, 0;
	@%p101 bra 	$L__BB4_465;
	ld.global.u64 	%rd772, [%rd168];
$L__BB4_465:
	cvt.s64.s32 	%rd268, %r425;
	add.s64 	%rd269, %rd772, %rd268;
	shl.b64 	%rd270, %rd269, 2;
	add.s64 	%rd271, %rd4, %rd270;
	st.global.u32 	[%rd271], %r349;
$L__BB4_466:
	setp.eq.s32 	%p102, %r367, 0;
	setp.ge.s32 	%p103, %r426, %r1742;
	or.pred  	%p104, %p102, %p103;
	@%p104 bra 	$L__BB4_470;
	setp.ne.s16 	%p105, %rs10, 0;
	mov.b64 	%rd773, 0;
	@%p105 bra 	$L__BB4_469;
	ld.global.u64 	%rd773, [%rd168];
$L__BB4_469:
	cvt.s64.s32 	%rd273, %r426;
	add.s64 	%rd274, %rd773, %rd273;
	shl.b64 	%rd275, %rd274, 2;
	add.s64 	%rd276, %rd4, %rd275;
	st.global.u32 	[%rd276], %r350;
$L__BB4_470:
	setp.eq.s32 	%p106, %r368, 0;
	setp.ge.s32 	%p107, %r427, %r1742;
	or.pred  	%p108, %p106, %p107;
	@%p108 bra 	$L__BB4_474;
	setp.ne.s16 	%p109, %rs10, 0;
	mov.b64 	%rd774, 0;
	@%p109 bra 	$L__BB4_473;
	ld.global.u64 	%rd774, [%rd168];
$L__BB4_473:
	cvt.s64.s32 	%rd278, %r427;
	add.s64 	%rd279, %rd774, %rd278;
	shl.b64 	%rd280, %rd279, 2;
	add.s64 	%rd281, %rd4, %rd280;
	st.global.u32 	[%rd281], %r351;
$L__BB4_474:
	setp.eq.s32 	%p110, %r369, 0;
	setp.ge.s32 	%p111, %r428, %r1742;
	or.pred  	%p112, %p110, %p111;
	@%p112 bra 	$L__BB4_478;
	setp.ne.s16 	%p113, %rs10, 0;
	mov.b64 	%rd775, 0;
	@%p113 bra 	$L__BB4_477;
	ld.global.u64 	%rd775, [%rd168];
$L__BB4_477:
	cvt.s64.s32 	%rd283, %r428;
	add.s64 	%rd284, %rd775, %rd283;
	shl.b64 	%rd285, %rd284, 2;
	add.s64 	%rd286, %rd4, %rd285;
	st.global.u32 	[%rd286], %r352;
$L__BB4_478:
	setp.eq.s32 	%p114, %r370, 0;
	setp.ge.s32 	%p115, %r429, %r1742;
	or.pred  	%p116, %p114, %p115;
	@%p116 bra 	$L__BB4_482;
	setp.ne.s16 	%p117, %rs10, 0;
	mov.b64 	%rd776, 0;
	@%p117 bra 	$L__BB4_481;
	ld.global.u64 	%rd776, [%rd168];
$L__BB4_481:
	cvt.s64.s32 	%rd288, %r429;
	add.s64 	%rd289, %rd776, %rd288;
	shl.b64 	%rd290, %rd289, 2;
	add.s64 	%rd291, %rd4, %rd290;
	st.global.u32 	[%rd291], %r353;
$L__BB4_482:
	setp.eq.s32 	%p118, %r371, 0;
	setp.ge.s32 	%p119, %r430, %r1742;
	or.pred  	%p120, %p118, %p119;
	@%p120 bra 	$L__BB4_486;
	setp.ne.s16 	%p121, %rs10, 0;
	mov.b64 	%rd777, 0;
	@%p121 bra 	$L__BB4_485;
	ld.global.u64 	%rd777, [%rd168];
$L__BB4_485:
	cvt.s64.s32 	%rd293, %r430;
	add.s64 	%rd294, %rd777, %rd293;
	shl.b64 	%rd295, %rd294, 2;
	add.s64 	%rd296, %rd4, %rd295;
	st.global.u32 	[%rd296], %r354;
$L__BB4_486:
	setp.eq.s32 	%p122, %r372, 0;
	setp.ge.s32 	%p123, %r431, %r1742;
	or.pred  	%p124, %p122, %p123;
	@%p124 bra 	$L__BB4_537;
	setp.ne.s16 	%p125, %rs10, 0;
	mov.b64 	%rd778, 0;
	@%p125 bra 	$L__BB4_489;
	ld.global.u64 	%rd778, [%rd168];
$L__BB4_489:
	cvt.s64.s32 	%rd298, %r431;
	add.s64 	%rd299, %rd778, %rd298;
	shl.b64 	%rd300, %rd299, 2;
	add.s64 	%rd301, %rd4, %rd300;
	st.global.u32 	[%rd301], %r355;
	bra.uni 	$L__BB4_537;
$L__BB4_490:
	bar.sync 	0;
	setp.eq.s32 	%p126, %r358, 0;
	@%p126 bra 	$L__BB4_492;
	sub.s32 	%r701, %r417, %r415;
	shl.b32 	%r702, %r701, 2;
	mov.u32 	%r703, _ZZN3cub18CUB_300001_SM_10006detail6select23DeviceSelectSweepKernelINS2_10policy_hubIiNS0_8NullTypeEiLb0ELNS0_10SelectImplE0EE10Policy1000EN6thrust24THRUST_300001_SM_1000_NS6detail15normal_iteratorINSA_10device_ptrIiEEEEPS5_SF_PlNS0_13ScanTileStateIiLb1EEE7is_evenS5_iNS2_19streaming_context_tIlLb1EEELS6_0EEEvT0_T1_T2_T3_T4_T5_T6_T7_iT8_NS1_7vsmem_tEE19static_temp_storage;
	add.s32 	%r704, %r703, %r702;
	st.shared.u32 	[%r704], %r341;
$L__BB4_492:
	setp.eq.s32 	%p127, %r359, 0;
	@%p127 bra 	$L__BB4_494;
	sub.s32 	%r705, %r418, %r415;
	shl.b32 	%r706, %r705, 2;
	mov.u32 	%r707, _ZZN3cub18CUB_300001_SM_10006detail6select23DeviceSelectSweepKernelINS2_10policy_hubIiNS0_8NullTypeEiLb0ELNS0_10SelectImplE0EE10Policy1000EN6thrust24THRUST_300001_SM_1000_NS6detail15normal_iteratorINSA_10device_ptrIiEEEEPS5_SF_PlNS0_13ScanTileStateIiLb1EEE7is_evenS5_iNS2_19streaming_context_tIlLb1EEELS6_0EEEvT0_T1_T2_T3_T4_T5_T6_T7_iT8_NS1_7vsmem_tEE19static_temp_storage;
	add.s32 	%r708, %r707, %r706;
	st.shared.u32 	[%r708], %r342;
$L__BB4_494:
	setp.eq.s32 	%p128, %r360, 0;
	@%p128 bra 	$L__BB4_496;
	sub.s32 	%r709, %r419, %r415;
	shl.b32 	%r710, %r709, 2;
	mov.u32 	%r711, _ZZN3cub18CUB_300001_SM_10006detail6select23DeviceSelectSweepKernelINS2_10policy_hubIiNS0_8NullTypeEiLb0ELNS0_10SelectImplE0EE10Policy1000EN6thrust24THRUST_300001_SM_1000_NS6detail15normal_iteratorINSA_10device_ptrIiEEEEPS5_SF_PlNS0_13ScanTileStateIiLb1EEE7is_evenS5_iNS2_19streaming_context_tIlLb1EEELS6_0EEEvT0_T1_T2_T3_T4_T5_T6_T7_iT8_NS1_7vsmem_tEE19static_temp_storage;
	add.s32 	%r712, %r711, %r710;
	st.shared.u32 	[%r712], %r343;
$L__BB4_496:
	setp.eq.s32 	%p129, %r361, 0;
	@%p129 bra 	$L__BB4_498;
	sub.s32 	%r713, %r420, %r415;
	shl.b32 	%r714, %r713, 2;
	mov.u32 	%r715, _ZZN3cub18CUB_300001_SM_10006detail6select23DeviceSelectSweepKernelINS2_10policy_hubIiNS0_8NullTypeEiLb0ELNS0_10SelectImplE0EE10Policy1000EN6thrust24THRUST_300001_SM_1000_NS6detail15normal_iteratorINSA_10device_ptrIiEEEEPS5_SF_PlNS0_13ScanTileStateIiLb1EEE7is_evenS5_iNS2_19streaming_context_tIlLb1EEELS6_0EEEvT0_T1_T2_T3_T4_T5_T6_T7_iT8_NS1_7vsmem_tEE19static_temp_storage;
	add.s32 	%r716, %r715, %r714;
	st.shared.u32 	[%r716], %r344;
$L__BB4_498:
	setp.eq.s32 	%p130, %r362, 0;
	@%p130 bra 	$L__BB4_500;
	sub.s32 	%r717, %r421, %r415;
	shl.b32 	%r718, %r717, 2;
	mov.u32 	%r719, _ZZN3cub18CUB_300001_SM_10006detail6select23DeviceSelectSweepKernelINS2_10policy_hubIiNS0_8NullTypeEiLb0ELNS0_10SelectImplE0EE10Policy1000EN6thrust24THRUST_300001_SM_1000_NS6detail15normal_iteratorINSA_10device_ptrIiEEEEPS5_SF_PlNS0_13ScanTileStateIiLb1EEE7is_evenS5_iNS2_19streaming_context_tIlLb1EEELS6_0EEEvT0_T1_T2_T3_T4_T5_T6_T7_iT8_NS1_7vsmem_tEE19static_temp_storage;
	add.s32 	%r720, %r719, %r718;
	st.shared.u32 	[%r720], %r345;
$L__BB4_500:
	setp.eq.s32 	%p131, %r363, 0;
	@%p131 bra 	$L__BB4_502;
	sub.s32 	%r721, %r422, %r415;
	shl.b32 	%r722, %r721, 2;
	mov.u32 	%r723, _ZZN3cub18CUB_300001_SM_10006detail6select23DeviceSelectSweepKernelINS2_10policy_hubIiNS0_8NullTypeEiLb0ELNS0_10SelectImplE0EE10Policy1000EN6thrust24THRUST_300001_SM_1000_NS6detail15normal_iteratorINSA_10device_ptrIiEEEEPS5_SF_PlNS0_13ScanTileStateIiLb1EEE7is_evenS5_iNS2_19streaming_context_tIlLb1EEELS6_0EEEvT0_T1_T2_T3_T4_T5_T6_T7_iT8_NS1_7vsmem_tEE19static_temp_storage;
	add.s32 	%r724, %r723, %r722;
	st.shared.u32 	[%r724], %r346;
$L__BB4_502:
	setp.eq.s32 	%p132, %r364, 0;
	@%p132 bra 	$L__BB4_504;
	sub.s32 	%r725, %r423, %r415;
	shl.b32 	%r726, %r725, 2;
	mov.u32 	%r727, _ZZN3cub18CUB_300001_SM_10006detail6select23DeviceSelectSweepKernelINS2_10policy_hubIiNS0_8NullTypeEiLb0ELNS0_10SelectImplE0EE10Policy1000EN6thrust24THRUST_300001_SM_1000_NS6detail15normal_iteratorINSA_10device_ptrIiEEEEPS5_SF_PlNS0_13ScanTileStateIiLb1EEE7is_evenS5_iNS2_19streaming_context_tIlLb1EEELS6_0EEEvT0_T1_T2_T3_T4_T5_T6_T7_iT8_NS1_7vsmem_tEE19static_temp_storage;
	add.s32 	%r728, %r727, %r726;
	st.shared.u32 	[%r728], %r347;
$L__BB4_504:
	setp.eq.s32 	%p133, %r365, 0;
	@%p133 bra 	$L__BB4_506;
	sub.s32 	%r729, %r424, %r415;
	shl.b32 	%r730, %r729, 2;
	mov.u32 	%r731, _ZZN3cub18CUB_300001_SM_10006detail6select23DeviceSelectSweepKernelINS2_10policy_hubIiNS0_8NullTypeEiLb0ELNS0_10SelectImplE0EE10Policy1000EN6thrust24THRUST_300001_SM_1000_NS6detail15normal_iteratorINSA_10device_ptrIiEEEEPS5_SF_PlNS0_13ScanTileStateIiLb1EEE7is_evenS5_iNS2_19streaming_context_tIlLb1EEELS6_0EEEvT0_T1_T2_T3_T4_T5_T6_T7_iT8_NS1_7vsmem_tEE19static_temp_storage;
	add.s32 	%r732, %r731, %r730;
	st.shared.u32 	[%r732], %r348;
$L__BB4_506:
	setp.eq.s32 	%p134, %r366, 0;
	@%p134 bra 	$L__BB4_508;
	sub.s32 	%r733, %r425, %r415;
	shl.b32 	%r734, %r733, 2;
	mov.u32 	%r735, _ZZN3cub18CUB_300001_SM_10006detail6select23DeviceSelectSweepKernelINS2_10policy_hubIiNS0_8NullTypeEiLb0ELNS0_10SelectImplE0EE10Policy1000EN6thrust24THRUST_300001_SM_1000_NS6detail15normal_iteratorINSA_10device_ptrIiEEEEPS5_SF_PlNS0_13ScanTileStateIiLb1EEE7is_evenS5_iNS2_19streaming_context_tIlLb1EEELS6_0EEEvT0_T1_T2_T3_T4_T5_T6_T7_iT8_NS1_7vsmem_tEE19static_temp_storage;
	add.s32 	%r736, %r735, %r734;
	st.shared.u32 	[%r736], %r349;
$L__BB4_508:
	setp.eq.s32 	%p135, %r367, 0;
	@%p135 bra 	$L__BB4_510;
	sub.s32 	%r737, %r426, %r415;
	shl.b32 	%r738, %r737, 2;
	mov.u32 	%r739, _ZZN3cub18CUB_300001_SM_10006detail6select23DeviceSelectSweepKernelINS2_10policy_hubIiNS0_8NullTypeEiLb0ELNS0_10SelectImplE0EE10Policy1000EN6thrust24THRUST_300001_SM_1000_NS6detail15normal_iteratorINSA_10device_ptrIiEEEEPS5_SF_PlNS0_13ScanTileStateIiLb1EEE7is_evenS5_iNS2_19streaming_context_tIlLb1EEELS6_0EEEvT0_T1_T2_T3_T4_T5_T6_T7_iT8_NS1_7vsmem_tEE19static_temp_storage;
	add.s32 	%r740, %r739, %r738;
	st.shared.u32 	[%r740], %r350;
$L__BB4_510:
	setp.eq.s32 	%p136, %r368, 0;
	@%p136 bra 	$L__BB4_512;
	sub.s32 	%r741, %r427, %r415;
	shl.b32 	%r742, %r741, 2;
	mov.u32 	%r743, _ZZN3cub18CUB_300001_SM_10006detail6select23DeviceSelectSweepKernelINS2_10policy_hubIiNS0_8NullTypeEiLb0ELNS0_10SelectImplE0EE10Policy1000EN6thrust24THRUST_300001_SM_1000_NS6detail15normal_iteratorINSA_10device_ptrIiEEEEPS5_SF_PlNS0_13ScanTileStateIiLb1EEE7is_evenS5_iNS2_19streaming_context_tIlLb1EEELS6_0EEEvT0_T1_T2_T3_T4_T5_T6_T7_iT8_NS1_7vsmem_tEE19static_temp_storage;
	add.s32 	%r744, %r743, %r742;
	st.shared.u32 	[%r744], %r351;
$L__BB4_512:
	setp.eq.s32 	%p137, %r369, 0;
	@%p137 bra 	$L__BB4_514;
	sub.s32 	%r745, %r428, %r415;
	shl.b32 	%r746, %r745, 2;
	mov.u32 	%r747, _ZZN3cub18CUB_300001_SM_10006detail6select23DeviceSelectSweepKernelINS2_10policy_hubIiNS0_8NullTypeEiLb0ELNS0_10SelectImplE0EE10Policy1000EN6thrust24THRUST_300001_SM_1000_NS6detail15normal_iteratorINSA_10device_ptrIiEEEEPS5_SF_PlNS0_13ScanTileStateIiLb1EEE7is_evenS5_iNS2_19streaming_context_tIlLb1EEELS6_0EEEvT0_T1_T2_T3_T4_T5_T6_T7_iT8_NS1_7vsmem_tEE19static_temp_storage;
	add.s32 	%r748, %r747, %r746;
	st.shared.u32 	[%r748], %r352;
$L__BB4_514:
	setp.eq.s32 	%p138, %r370, 0;
	@%p138 bra 	$L__BB4_516;
	sub.s32 	%r749, %r429, %r415;
	shl.b32 	%r750, %r749, 2;
	mov.u32 	%r751, _ZZN3cub18CUB_300001_SM_10006detail6select23DeviceSelectSweepKernelINS2_10policy_hubIiNS0_8NullTypeEiLb0ELNS0_10SelectImplE0EE10Policy1000EN6thrust24THRUST_300001_SM_1000_NS6detail15normal_iteratorINSA_10device_ptrIiEEEEPS5_SF_PlNS0_13ScanTileStateIiLb1EEE7is_evenS5_iNS2_19streaming_context_tIlLb1EEELS6_0EEEvT0_T1_T2_T3_T4_T5_T6_T7_iT8_NS1_7vsmem_tEE19static_temp_storage;
	add.s32 	%r752, %r751, %r750;
	st.shared.u32 	[%r752], %r353;
$L__BB4_516:
	setp.eq.s32 	%p139, %r371, 0;
	@%p139 bra 	$L__BB4_518;
	sub.s32 	%r753, %r430, %r415;
	shl.b32 	%r754, %r753, 2;
	mov.u32 	%r755, _ZZN3cub18CUB_300001_SM_10006detail6select23DeviceSelectSweepKernelINS2_10policy_hubIiNS0_8NullTypeEiLb0ELNS0_10SelectImplE0EE10Policy1000EN6thrust24THRUST_300001_SM_1000_NS6detail15normal_iteratorINSA_10device_ptrIiEEEEPS5_SF_PlNS0_13ScanTileStateIiLb1EEE7is_evenS5_iNS2_19streaming_context_tIlLb1EEELS6_0EEEvT0_T1_T2_T3_T4_T5_T6_T7_iT8_NS1_7vsmem_tEE19static_temp_storage;
	add.s32 	%r756, %r755, %r754;
	st.shared.u32 	[%r756], %r354;
$L__BB4_518:
	setp.eq.s32 	%p140, %r372, 0;
	@%p140 bra 	$L__BB4_520;
	sub.s32 	%r757, %r431, %r415;
	shl.b32 	%r758, %r757, 2;
	mov.u32 	%r759, _ZZN3cub18CUB_300001_SM_10006detail6select23DeviceSelectSweepKernelINS2_10policy_hubIiNS0_8NullTypeEiLb0ELNS0_10SelectImplE0EE10Policy1000EN6thrust24THRUST_300001_SM_1000_NS6detail15normal_iteratorINSA_10device_ptrIiEEEEPS5_SF_PlNS0_13ScanTileStateIiLb1EEE7is_evenS5_iNS2_19streaming_context_tIlLb1EEELS6_0EEEvT0_T1_T2_T3_T4_T5_T6_T7_iT8_NS1_7vsmem_tEE19static_temp_storage;
	add.s32 	%r760, %r759, %r758;
	st.shared.u32 	[%r760], %r355;
$L__BB4_520:
	ld.param.u32 	%r1656, [_ZN3cub18CUB_300001_SM_10006detail6select23DeviceSelectSweepKernelINS2_10policy_hubIiNS0_8NullTypeEiLb0ELNS0_10SelectImplE0EE10Policy1000EN6thrust24THRUST_300001_SM_1000_NS6detail15normal_iteratorINSA_10device_ptrIiEEEEPS5_SF_PlNS0_13ScanTileStateIiLb1EEE7is_evenS5_iNS2_19streaming_context_tIlLb1EEELS6_0EEEvT0_T1_T2_T3_T4_T5_T6_T7_iT8_NS1_7vsmem_tE_param_7];
	bar.sync 	0;
	mov.u32 	%r761, %ctaid.x;
	mov.u32 	%r762, %nctaid.y;
	mov.u32 	%r763, %ctaid.y;
	mad.lo.s32 	%r764, %r761, %r762, %r763;
	mul.lo.s32 	%r765, %r764, 5760;
	sub.s32 	%r766, %r1656, %r765;
	add.s32 	%r767, %r766, %r416;
	add.s32 	%r434, %r767, -5760;
	setp.ge.s32 	%p141, %r1738, %r434;
	@%p141 bra 	$L__BB4_537;
	ld.param.u32 	%r1657, [_ZN3cub18CUB_300001_SM_10006detail6select23DeviceSelectSweepKernelINS2_10policy_hubIiNS0_8NullTypeEiLb0ELNS0_10SelectImplE0EE10Policy1000EN6thrust24THRUST_300001_SM_1000_NS6detail15normal_iteratorINSA_10device_ptrIiEEEEPS5_SF_PlNS0_13ScanTileStateIiLb1EEE7is_evenS5_iNS2_19streaming_context_tIlLb1EEELS6_0EEEvT0_T1_T2_T3_T4_T5_T6_T7_iT8_NS1_7vsmem_tE_param_7];
	mov.u64 	%rd302, %rd201;
	ld.param.u8 	%rs9, [%rd302];
	ld.param.u64 	%rd303, [%rd302+24];
	cvta.to.global.u64 	%rd152, %rd303;
	add.s32 	%r768, %r416, %r1657;
	mad.lo.s32 	%r773, %r764, 5760, %r1738;
	sub.s32 	%r774, %r768, %r773;
	add.s32 	%r435, %r774, -5761;
	mul.hi.u32 	%r775, %r435, -1431655765;
	shr.u32 	%r776, %r775, 8;
	add.s32 	%r436, %r776, 1;
	and.b32  	%r777, %r776, 3;
	setp.eq.s32 	%p142, %r777, 3;
	@%p142 bra 	$L__BB4_526;
	and.b32  	%r778, %r436, 3;
	add.s32 	%r1737, %r415, %r1738;
	shl.b32 	%r779, %r1738, 2;
	mov.u32 	%r780, _ZZN3cub18CUB_300001_SM_10006detail6select23DeviceSelectSweepKernelINS2_10policy_hubIiNS0_8NullTypeEiLb0ELNS0_10SelectImplE0EE10Policy1000EN6thrust24THRUST_300001_SM_1000_NS6detail15normal_iteratorINSA_10device_ptrIiEEEEPS5_SF_PlNS0_13ScanTileStateIiLb1EEE7is_evenS5_iNS2_19streaming_context_tIlLb1EEELS6_0EEEvT0_T1_T2_T3_T4_T5_T6_T7_iT8_NS1_7vsmem_tEE19static_temp_storage;
	add.s32 	%r1736, %r780, %r779;
	neg.s32 	%r1735, %r778;
	mad.lo.s32 	%r1738, %r778, 384, %r1738;
$L__BB4_523:
	.pragma "nounroll";
	setp.ne.s16 	%p143, %rs9, 0;
	mov.b64 	%rd759, 0;
	@%p143 bra 	$L__BB4_525;
	ld.global.u64 	%rd759, [%rd152];
$L__BB4_525:
	cvt.s64.s32 	%rd305, %r1737;
	add.s64 	%rd306, %rd759, %rd305;
	shl.b64 	%rd307, %rd306, 2;
	add.s64 	%rd308, %rd4, %rd307;
	ld.shared.u32 	%r781, [%r1736];
	st.global.u32 	[%rd308], %r781;
	add.s32 	%r1737, %r1737, 384;
	add.s32 	%r1736, %r1736, 1536;
	add.s32 	%r1735, %r1735, 1;
	setp.ne.s32 	%p144, %r1735, 0;
	@%p144 bra 	$L__BB4_523;
$L__BB4_526:
	setp.lt.u32 	%p145, %r435, 1152;
	@%p145 bra 	$L__BB4_537;
	add.s32 	%r1740, %r415, %r1738;
	shl.b32 	%r782, %r1738, 2;
	mov.u32 	%r783, _ZZN3cub18CUB_300001_SM_10006detail6select23DeviceSelectSweepKernelINS2_10policy_hubIiNS0_8NullTypeEiLb0ELNS0_10SelectImplE0EE10Policy1000EN6thrust24THRUST_300001_SM_1000_NS6detail15normal_iteratorINSA_10device_ptrIiEEEEPS5_SF_PlNS0_13ScanTileStateIiLb1EEE7is_evenS5_iNS2_19streaming_context_tIlLb1EEELS6_0EEEvT0_T1_T2_T3_T4_T5_T6_T7_iT8_NS1_7vsmem_tEE19static_temp_storage;
	add.s32 	%r784, %r782, %r783;
	add.s32 	%r1739, %r784, 3072;
$L__BB4_528:
	setp.ne.s16 	%p146, %rs9, 0;
	cvt.s64.s32 	%rd155, %r1740;
	mov.b64 	%rd760, 0;
	@%p146 bra 	$L__BB4_530;
	ld.global.u64 	%rd760, [%rd152];
$L__BB4_530:
	setp.ne.s16 	%p147, %rs9, 0;
	add.s64 	%rd311, %rd760, %rd155;
	shl.b64 	%rd312, %rd311, 2;
	add.s64 	%rd313, %rd4, %rd312;
	ld.shared.u32 	%r785, [%r1739+-3072];
	st.global.u32 	[%rd313], %r785;
	mov.b64 	%rd761, 0;
	@%p147 bra 	$L__BB4_532;
	ld.global.u64 	%rd761, [%rd152];
$L__BB4_532:
	setp.ne.s16 	%p148, %rs9, 0;
	add.s64 	%rd315, %rd761, %rd155;
	shl.b64 	%rd316, %rd315, 2;
	add.s64 	%rd317, %rd4, %rd316;
	ld.shared.u32 	%r786, [%r1739+-1536];
	st.global.u32 	[%rd317+1536], %r786;
	mov.b64 	%rd762, 0;
	@%p148 bra 	$L__BB4_534;
	ld.global.u64 	%rd762, [%rd152];
$L__BB4_534:
	setp.ne.s16 	%p149, %rs9, 0;
	add.s64 	%rd319, %rd762, %rd155;
	shl.b64 	%rd320, %rd319, 2;
	add.s64 	%rd321, %rd4, %rd320;
	ld.shared.u32 	%r787, [%r1739];
	st.global.u32 	[%rd321+3072], %r787;
	mov.b64 	%rd763, 0;
	@%p149 bra 	$L__BB4_536;
	ld.global.u64 	%rd763, [%rd152];
$L__BB4_536:
	cvt.u32.u64 	%r788, %rd155;
	add.s64 	%rd322, %rd763, %rd155;
	shl.b64 	%rd323, %rd322, 2;
	add.s64 	%rd324, %rd4, %rd323;
	ld.shared.u32 	%r789, [%r1739+1536];
	st.global.u32 	[%rd324+4608], %r789;
	add.s32 	%r1738, %r1738, 1536;
	add.s32 	%r1740, %r788, 1536;
	add.s32 	%r1739, %r1739, 6144;
	setp.lt.s32 	%p150, %r1738, %r434;
	@%p150 bra 	$L__BB4_528;
$L__BB4_537:
	mov.u32 	%r1098, %tid.x;
	setp.ne.s32 	%p291, %r1098, 0;
	@%p291 bra 	$L__BB4_545;
	mov.u64 	%rd195, %rd201;
	ld.param.u8 	%rs53, [%rd195+1];
	setp.eq.s16 	%p292, %rs53, 0;
	@%p292 bra 	$L__BB4_542;
	ld.param.u8 	%rs54, [%rd195];
	setp.ne.s16 	%p293, %rs54, 0;
	mov.b64 	%rd779, 0;
	@%p293 bra 	$L__BB4_541;
	ld.param.u64 	%rd451, [%rd195+24];
	cvta.to.global.u64 	%rd452, %rd451;
	ld.global.u64 	%rd779, [%rd452];
$L__BB4_541:
	ld.param.u64 	%rd694, [_ZN3cub18CUB_300001_SM_10006detail6select23DeviceSelectSweepKernelINS2_10policy_hubIiNS0_8NullTypeEiLb0ELNS0_10SelectImplE0EE10Policy1000EN6thrust24THRUST_300001_SM_1000_NS6detail15normal_iteratorINSA_10device_ptrIiEEEEPS5_SF_PlNS0_13ScanTileStateIiLb1EEE7is_evenS5_iNS2_19streaming_context_tIlLb1EEELS6_0EEEvT0_T1_T2_T3_T4_T5_T6_T7_iT8_NS1_7vsmem_tE_param_3];
	cvt.s64.s32 	%rd453, %r1742;
	add.s64 	%rd454, %rd779, %rd453;
	cvta.to.global.u64 	%rd455, %rd694;
	st.global.u64 	[%rd455], %rd454;
	bra.uni 	$L__BB4_545;
$L__BB4_542:
	ld.param.u8 	%rs55, [%rd195];
	setp.ne.s16 	%p294, %rs55, 0;
	mov.b64 	%rd780, 0;
	@%p294 bra 	$L__BB4_544;
	ld.param.u64 	%rd457, [%rd195+24];
	cvta.to.global.u64 	%rd458, %rd457;
	ld.global.u64 	%rd780, [%rd458];
$L__BB4_544:
	cvt.s64.s32 	%rd459, %r1742;
	add.s64 	%rd460, %rd780, %rd459;
	ld.param.u64 	%rd461, [%rd195+32];
	cvta.to.global.u64 	%rd462, %rd461;
	st.global.u64 	[%rd462], %rd460;
$L__BB4_545:
	ret;

}


// ===== COMPILED SASS (sm_100) =====

	.target	sm_100

	.elftype	@"ET_EXEC"


//--------------------- .note.nv.tkinfo           --------------------------
	.section	.note.nv.tkinfo,"",@"SHT_NOTE"
	.sectionflags	@"SHF_NOTE_NV_TKINFO"
	.tkinfo
        /*0018*/ 	.word	0x00000002
        /*0030*/ 	.string	""
        /*0030*/ 	.string	"ptxas"
        /*0030*/ 	.string	"Cuda compilation tools, release 13.0, V13.0.88"
        /*0030*/ 	.string	"Build cuda_13.0.r13.0/compiler.36424714_0"
        /*0030*/ 	.string	"-arch sm_100 -m 64 "



//--------------------- .note.nv.cuinfo           --------------------------
	.section	.note.nv.cuinfo,"",@"SHT_NOTE"
	.sectionflags	@"SHF_NOTE_NV_CUINFO"
        /*0018*/ 	.short	0x0002
        /*001a*/ 	.short	0x0064
        /*001c*/ 	.short	0x0082
	.zero		2


//--------------------- .nv.info                  --------------------------
	.section	.nv.info,"",@"SHT_CUDA_INFO"
	.align	4


	//----- nvinfo : EIATTR_REGCOUNT
	.align		4
        /*0000*/ 	.byte	0x04, 0x2f
        /*0002*/ 	.short	(.L_44 - .L_43)
	.align		4
.L_43:
        /*0004*/ 	.word	index@(_ZN3cub18CUB_300001_SM_10006detail11EmptyKernelIvEEvv)
        /*0008*/ 	.word	0x00000004


	//----- nvinfo : EIATTR_FRAME_SIZE
	.align		4
.L_44:
        /*000c*/ 	.byte	0x04, 0x11
        /*000e*/ 	.short	(.L_46 - .L_45)
	.align		4
.L_45:
        /*0010*/ 	.word	index@(_ZN3cub18CUB_300001_SM_10006detail11EmptyKernelIvEEvv)
        /*0014*/ 	.word	0x00000000


	//----- nvinfo : EIATTR_REGCOUNT
	.align		4
.L_46:
        /*0018*/ 	.byte	0x04, 0x2f
        /*001a*/ 	.short	(.L_48 - .L_47)
	.align		4
.L_47:
        /*001c*/ 	.word	index@(_ZN3cub18CUB_300001_SM_10006detail8for_each13static_kernelINS2_12policy_hub_t12policy_500_tEmN6thrust24THRUST_300001_SM_1000_NS8cuda_cub20__uninitialized_fill7functorINS7_10device_ptrIiEEiEEEEvT0_T1_)
        /*0020*/ 	.word	0x00000008


	//----- nvinfo : EIATTR_FRAME_SIZE
	.align		4
.L_48:
        /*0024*/ 	.byte	0x04, 0x11
        /*0026*/ 	.short	(.L_50 - .L_49)
	.align		4
.L_49:
        /*0028*/ 	.word	index@(_ZN3cub18CUB_300001_SM_10006detail8for_each13static_kernelINS2_12policy_hub_t12policy_500_tEmN6thrust24THRUST_300001_SM_1000_NS8cuda_cub20__uninitialized_fill7functorINS7_10device_ptrIiEEiEEEEvT0_T1_)
        /*002c*/ 	.word	0x00000000


	//----- nvinfo : EIATTR_REGCOUNT
	.align		4
.L_50:
        /*0030*/ 	.byte	0x04, 0x2f
        /*0032*/ 	.short	(.L_52 - .L_51)
	.align		4
.L_51:
        /*0034*/ 	.word	index@(_ZN3cub18CUB_300001_SM_10006detail8for_each13static_kernelINS2_12policy_hub_t12policy_500_tElN6thrust24THRUST_300001_SM_1000_NS8cuda_cub6__fill7functorINS7_6detail15normal_iteratorINS7_10device_ptrIiEEEEiEEEEvT0_T1_)
        /*0038*/ 	.word	0x00000008


	//----- nvinfo : EIATTR_FRAME_SIZE
	.align		4
.L_52:
        /*003c*/ 	.byte	0x04, 0x11
        /*003e*/ 	.short	(.L_54 - .L_53)
	.align		4
.L_53:
        /*0040*/ 	.word	index@(_ZN3cub18CUB_300001_SM_10006detail8for_each13static_kernelINS2_12policy_hub_t12policy_500_tElN6thrust24THRUST_300001_SM_1000_NS8cuda_cub6__fill7functorINS7_6detail15normal_iteratorINS7_10device_ptrIiEEEEiEEEEvT0_T1_)
        /*0044*/ 	.word	0x00000000


	//----- nvinfo : EIATTR_REGCOUNT
	.align		4
.L_54:
        /*0048*/ 	.byte	0x04, 0x2f
        /*004a*/ 	.short	(.L_56 - .L_55)
	.align		4
.L_55:
        /*004c*/ 	.word	index@(_ZN3cub18CUB_300001_SM_10006detail4scan23DeviceCompactInitKernelINS0_13ScanTileStateIiLb1EEEPlEEvT_iT0_)
        /*0050*/ 	.word	0x0000000a


	//----- nvinfo : EIATTR_FRAME_SIZE
	.align		4
.L_56:
        /*0054*/ 	.byte	0x04, 0x11
        /*0056*/ 	.short	(.L_58 - .L_57)
	.align		4
.L_57:
        /*0058*/ 	.word	index@(_ZN3cub18CUB_300001_SM_10006detail4scan23DeviceCompactInitKernelINS0_13ScanTileStateIiLb1EEEPlEEvT_iT0_)
        /*005c*/ 	.word	0x00000000


	//----- nvinfo : EIATTR_REGCOUNT
	.align		4
.L_58:
        /*0060*/ 	.byte	0x04, 0x2f
        /*0062*/ 	.short	(.L_60 - .L_59)
	.align		4
.L_59:
        /*0064*/ 	.word	index@(_ZN3cub18CUB_300001_SM_10006detail6select23DeviceSelectSweepKernelINS2_10policy_hubIiNS0_8NullTypeEiLb0ELNS0_10SelectImplE0EE10Policy1000EN6thrust24THRUST_300001_SM_1000_NS6detail15normal_iteratorINSA_10device_ptrIiEEEEPS5_SF_PlNS0_13ScanTileStateIiLb1EEE7is_evenS5_iNS2_19streaming_context_tIlLb1EEELS6_0EEEvT0_T1_T2_T3_T4_T5_T6_T7_iT8_NS1_7vsmem_tE)
        /*0068*/ 	.word	0x00000038


	//----- nvinfo : EIATTR_FRAME_SIZE
	.align		4
.L_60:
        /*006c*/ 	.byte	0x04, 0x11
        /*006e*/ 	.short	(.L_62 - .L_61)
	.align		4
.L_61:
        /*0070*/ 	.word	index@(_ZN3cub18CUB_300001_SM_10006detail6select23DeviceSelectSweepKernelINS2_10policy_hubIiNS0_8NullTypeEiLb0ELNS0_10SelectImplE0EE10Policy1000EN6thrust24THRUST_300001_SM_1000_NS6detail15normal_iteratorINSA_10device_ptrIiEEEEPS5_SF_PlNS0_13ScanTileStateIiLb1EEE7is_evenS5_iNS2_19streaming_context_tIlLb1EEELS6_0EEEvT0_T1_T2_T3_T4_T5_T6_T7_iT8_NS1_7vsmem_tE)
        /*0074*/ 	.word	0x00000018


	//----- nvinfo : EIATTR_MIN_STACK_SIZE
	.align		4
.L_62:
        /*0078*/ 	.byte	0x04, 0x12
        /*007a*/ 	.short	(.L_64 - .L_63)
	.align		4
.L_63:
        /*007c*/ 	.word	index@(_ZN3cub18CUB_300001_SM_10006detail6select23DeviceSelectSweepKernelINS2_10policy_hubIiNS0_8NullTypeEiLb0ELNS0_10SelectImplE0EE10Policy1000EN6thrust24THRUST_300001_SM_1000_NS6detail15normal_iteratorINSA_10device_ptrIiEEEEPS5_SF_PlNS0_13ScanTileStateIiLb1EEE7is_evenS5_iNS2_19streaming_context_tIlLb1EEELS6_0EEEvT0_T1_T2_T3_T4_T5_T6_T7_iT8_NS1_7vsmem_tE)
        /*0080*/ 	.word	0x00000018


	//----- nvinfo : EIATTR_MIN_STACK_SIZE
	.align		4
.L_64:
        /*0084*/ 	.byte	0x04, 0x12
        /*0086*/ 	.short	(.L_66 - .L_65)
	.align		4
.L_65:
        /*0088*/ 	.word	index@(_ZN3cub18CUB_300001_SM_10006detail4scan23DeviceCompactInitKernelINS0_13ScanTileStateIiLb1EEEPlEEvT_iT0_)
        /*008c*/ 	.word	0x00000000


	//----- nvinfo : EIATTR_MIN_STACK_SIZE
	.align		4
.L_66:
        /*0090*/ 	.byte	0x04, 0x12
        /*0092*/ 	.short	(.L_68 - .L_67)
	.align		4
.L_67:
        /*0094*/ 	.word	index@(_ZN3cub18CUB_300001_SM_10006detail8for_each13static_kernelINS2_12policy_hub_t12policy_500_tElN6thrust24THRUST_300001_SM_1000_NS8cuda_cub6__fill7functorINS7_6detail15normal_iteratorINS7_10device_ptrIiEEEEiEEEEvT0_T1_)
        /*0098*/ 	.word	0x00000000


	//----- nvinfo : EIATTR_MIN_STACK_SIZE
	.align		4
.L_68:
        /*009c*/ 	.byte	0x04, 0x12
        /*009e*/ 	.short	(.L_70 - .L_69)
	.align		4
.L_69:
        /*00a0*/ 	.word	index@(_ZN3cub18CUB_300001_SM_10006detail8for_each13static_kernelINS2_12policy_hub_t12policy_500_tEmN6thrust24THRUST_300001_SM_1000_NS8cuda_cub20__uninitialized_fill7functorINS7_10device_ptrIiEEiEEEEvT0_T1_)
        /*00a4*/ 	.word	0x00000000


	//----- nvinfo : EIATTR_MIN_STACK_SIZE
	.align		4
.L_70:
        /*00a8*/ 	.byte	0x04, 0x12
        /*00aa*/ 	.short	(.L_72 - .L_71)
	.align		4
.L_71:
        /*00ac*/ 	.word	index@(_ZN3cub18CUB_300001_SM_10006detail11EmptyKernelIvEEvv)
        /*00b0*/ 	.word	0x00000000
.L_72:


//--------------------- .nv.compat                --------------------------
	.section	.nv.compat,"",@"SHT_CUDA_COMPAT_INFO"
	.align	4
        /*0000*/ 	.byte	0x02, 0x09, 0x00, 0x00, 0x02, 0x02, 0x01, 0x00, 0x02, 0x05, 0x05, 0x00, 0x03, 0x07, 0x01, 0x01
        /*0010*/ 	.byte	0x02, 0x03, 0x00, 0x00, 0x02, 0x06, 0x01, 0x00, 0x04, 0x0b, 0x08, 0x00, 0x09, 0x00, 0x00, 0x00
        /*0020*/ 	.byte	0x00, 0x00, 0x00, 0x00


//--------------------- .nv.info._ZN3cub18CUB_300001_SM_10006detail6select23DeviceSelectSweepKernelINS2_10policy_hubIiNS0_8NullTypeEiLb0ELNS0_10SelectImplE0EE10Policy1000EN6thrust24THRUST_300001_SM_1000_NS6detail15normal_iteratorINSA_10device_ptrIiEEEEPS5_SF_PlNS0_13ScanTileStateIiLb1EEE7is_evenS5_iNS2_19streaming_context_tIlLb1EEELS6_0EEEvT0_T1_T2_T3_T4_T5_T6_T7_iT8_NS1_7vsmem_tE --------------------------
	.section	.nv.info._ZN3cub18CUB_300001_SM_10006detail6select23DeviceSelectSweepKernelINS2_10policy_hubIiNS0_8NullTypeEiLb0ELNS0_10SelectImplE0EE10Policy1000EN6thrust24THRUST_300001_SM_1000_NS6detail15normal_iteratorINSA_10device_ptrIiEEEEPS5_SF_PlNS0_13ScanTileStateIiLb1EEE7is_evenS5_iNS2_19streaming_context_tIlLb1EEELS6_0EEEvT0_T1_T2_T3_T4_T5_T6_T7_iT8_NS1_7vsmem_tE,"",@"SHT_CUDA_INFO"
	.sectionflags	@""
	.align	4


	//----- nvinfo : EIATTR_CUDA_API_VERSION
	.align		4
        /*0000*/ 	.byte	0x04, 0x37
        /*0002*/ 	.short	(.L_74 - .L_73)
.L_73:
        /*0004*/ 	.word	0x00000082


	//----- nvinfo : EIATTR_KPARAM_INFO
	.align		4
.L_74:
        /*0008*/ 	.byte	0x04, 0x17
        /*000a*/ 	.short	(.L_76 - .L_75)
.L_75:
        /*000c*/ 	.word	0x00000000
        /*0010*/ 	.short	0x000a
        /*0012*/ 	.short	0x0060
        /*0014*/ 	.byte	0x00, 0xf0, 0x21, 0x00


	//----- nvinfo : EIATTR_KPARAM_INFO
	.align		4
.L_76:
        /*0018*/ 	.byte	0x04, 0x17
        /*001a*/ 	.short	(.L_78 - .L_77)
.L_77:
        /*001c*/ 	.word	0x00000000
        /*0020*/ 	.short	0x0009
        /*0022*/ 	.short	0x0038
        /*0024*/ 	.byte	0x00, 0xf0, 0xa1, 0x00


	//----- nvinfo : EIATTR_KPARAM_INFO
	.align		4
.L_78:
        /*0028*/ 	.byte	0x04, 0x17
        /*002a*/ 	.short	(.L_80 - .L_79)
.L_79:
        /*002c*/ 	.word	0x00000000
        /*0030*/ 	.short	0x0008
        /*0032*/ 	.short	0x0030
        /*0034*/ 	.byte	0x00, 0xf0, 0x11, 0x00


	//----- nvinfo : EIATTR_KPARAM_INFO
	.align		4
.L_80:
        /*0038*/ 	.byte	0x04, 0x17
        /*003a*/ 	.short	(.L_82 - .L_81)
.L_81:
        /*003c*/ 	.word	0x00000000
        /*0040*/ 	.short	0x0007
        /*0042*/ 	.short	0x002c
        /*0044*/ 	.byte	0x00, 0xf0, 0x11, 0x00


	//----- nvinfo : EIATTR_KPARAM_INFO
	.align		4
.L_82:
        /*0048*/ 	.byte	0x04, 0x17
        /*004a*/ 	.short	(.L_84 - .L_83)
.L_83:
        /*004c*/ 	.word	0x00000000
        /*0050*/ 	.short	0x0006
        /*0052*/ 	.short	0x0029
        /*0054*/ 	.byte	0x00, 0xf0, 0x05, 0x00


	//----- nvinfo : EIATTR_KPARAM_INFO
	.align		4
.L_84:
        /*0058*/ 	.byte	0x04, 0x17
        /*005a*/ 	.short	(.L_86 - .L_85)
.L_85:
        /*005c*/ 	.word	0x00000000
        /*0060*/ 	.short	0x0005
        /*0062*/ 	.short	0x0028
        /*0064*/ 	.byte	0x00, 0xf0, 0x05, 0x00


	//----- nvinfo : EIATTR_KPARAM_INFO
	.align		4
.L_86:
        /*0068*/ 	.byte	0x04, 0x17
        /*006a*/ 	.short	(.L_88 - .L_87)
.L_87:
        /*006c*/ 	.word	0x00000000
        /*0070*/ 	.short	0x0004
        /*0072*/ 	.short	0x0020
        /*0074*/ 	.byte	0x00, 0xf0, 0x21, 0x00


	//----- nvinfo : EIATTR_KPARAM_INFO
	.align		4
.L_88:
        /*0078*/ 	.byte	0x04, 0x17
        /*007a*/ 	.short	(.L_90 - .L_89)
.L_89:
        /*007c*/ 	.word	0x00000000
        /*0080*/ 	.short	0x0003
        /*0082*/ 	.short	0x0018
        /*0084*/ 	.byte	0x00, 0xf5, 0x21, 0x00


	//----- nvinfo : EIATTR_KPARAM_INFO
	.align		4
.L_90:
        /*0088*/ 	.byte	0x04, 0x17
        /*008a*/ 	.short	(.L_92 - .L_91)
.L_91:
        /*008c*/ 	.word	0x00000000
        /*0090*/ 	.short	0x0002
        /*0092*/ 	.short	0x0010
        /*0094*/ 	.byte	0x00, 0xf0, 0x21, 0x00


	//----- nvinfo : EIATTR_KPARAM_INFO
	.align		4
.L_92:
        /*0098*/ 	.byte	0x04, 0x17
        /*009a*/ 	.short	(.L_94 - .L_93)
.L_93:
        /*009c*/ 	.word	0x00000000
        /*00a0*/ 	.short	0x0001
        /*00a2*/ 	.short	0x0008
        /*00a4*/ 	.byte	0x00, 0xf5, 0x21, 0x00


	//----- nvinfo : EIATTR_KPARAM_INFO
	.align		4
.L_94:
        /*00a8*/ 	.byte	0x04, 0x17
        /*00aa*/ 	.short	(.L_96 - .L_95)
.L_95:
        /*00ac*/ 	.word	0x00000000
        /*00b0*/ 	.short	0x0000
        /*00b2*/ 	.short	0x0000
        /*00b4*/ 	.byte	0x00, 0xf0, 0x21, 0x00


	//----- nvinfo : EIATTR_SPARSE_MMA_MASK
	.align		4
.L_96:
        /*00b8*/ 	.byte	0x03, 0x50
        /*00ba*/ 	.short	0x0000


	//----- nvinfo : EIATTR_MAXREG_COUNT
	.align		4
        /*00bc*/ 	.byte	0x03, 0x1b
        /*00be*/ 	.short	0x00a8


	//----- nvinfo : EIATTR_NUM_BARRIERS
	.align		4
        /*00c0*/ 	.byte	0x02, 0x4c
        /*00c2*/ 	.byte	0x01
	.zero		1


	//----- nvinfo : EIATTR_ANNOTATIONS
	.align		4
        /*00c4*/ 	.byte	0x04, 0x55
        /*00c6*/ 	.short	(.L_98 - .L_97)


	//   ....[0]....
.L_97:
        /*00c8*/ 	.word	0x00000001
        /*00cc*/ 	.byte	0xe0, 0x5b, 0x00, 0x00, 0x01, 0x00, 0x00, 0x00, 0x80, 0x5c, 0x00, 0x00, 0x01, 0x00, 0x00, 0x00
        /*00dc*/ 	.byte	0xb0, 0x5c, 0x00, 0x00, 0x01, 0x00, 0x00, 0x00, 0xe0, 0x5c, 0x00, 0x00, 0x01, 0x00, 0x00, 0x00
        /*00ec*/ 	.byte	0x10, 0x5d, 0x00, 0x00, 0x01, 0x00, 0x00, 0x00, 0x90, 0x62, 0x00, 0x00, 0x01, 0x00, 0x00, 0x00
        /*00fc*/ 	.byte	0xb0, 0x62, 0x00, 0x00, 0x01, 0x00, 0x00, 0x00, 0x90, 0x69, 0x00, 0x00, 0x01, 0x00, 0x00, 0x00
        /*010c*/ 	.byte	0xa0, 0x6a, 0x00, 0x00, 0x01, 0x00, 0x00, 0x00, 0xb0, 0x6b, 0x00, 0x00, 0x01, 0x00, 0x00, 0x00
        /*011c*/ 	.byte	0xc0, 0x6c, 0x00, 0x00, 0x01, 0x00, 0x00, 0x00, 0xd0, 0x6d, 0x00, 0x00, 0x01, 0x00, 0x00, 0x00
        /*012c*/ 	.byte	0x90, 0x73, 0x00, 0x00, 0x01, 0x00, 0x00, 0x00, 0xb0, 0x73, 0x00, 0x00, 0x01, 0x00, 0x00, 0x00
        /*013c*/ 	.byte	0xc0, 0x73, 0x00, 0x00, 0x01, 0x00, 0x00, 0x00, 0xd0, 0x73, 0x00, 0x00, 0x01, 0x00, 0x00, 0x00
        /*014c*/ 	.byte	0xe0, 0x73, 0x00, 0x00


	//----- nvinfo : EIATTR_MERCURY_ISA_VERSION
	.align		4
.L_98:
        /*0150*/ 	.byte	0x03, 0x5f
        /*0152*/ 	.short	0x0101


	//----- nvinfo : EIATTR_UNUSED_LOAD_BYTE_OFFSET
	.align		4
        /*0154*/ 	.byte	0x04, 0x44
        /*0156*/ 	.short	(.L_100 - .L_99)


	//   ....[0]....
.L_99:
        /*0158*/ 	.word	0x000096b0
        /*015c*/ 	.word	0x0000fff0


	//----- nvinfo : EIATTR_COOP_GROUP_MASK_REGIDS
	.align		4
.L_100:
        /*0160*/ 	.byte	0x04, 0x29
        /*0162*/ 	.short	(.L_102 - .L_101)


	//   ....[0]....
.L_101:
        /*0164*/ 	.word	0xffffffff


	//   ....[1]....
        /*0168*/ 	.word	0xffffffff


	//   ....[2]....
        /*016c*/ 	.word	0xffffffff


	//   ....[3]....
        /*0170*/ 	.word	0xffffffff


	//   ....[4]....
        /*0174*/ 	.word	0xffffffff


	//   ....[5]....
        /*0178*/ 	.word	0xffffffff


	//   ....[6]....
        /*017c*/ 	.word	0xffffffff


	//   ....[7]....
        /*0180*/ 	.word	0xffffffff


	//   ....[8]....
        /*0184*/ 	.word	0xffffffff


	//   ....[9]....
        /*0188*/ 	.word	0xffffffff


	//   ....[10]....
        /*018c*/ 	.word	0xffffffff


	//   ....[11]....
        /*0190*/ 	.word	0xffffffff


	//   ....[12]....
        /*0194*/ 	.word	0xffffffff


	//   ....[13]....
        /*0198*/ 	.word	0xffffffff


	//   ....[14]....
        /*019c*/ 	.word	0xffffffff


	//   ....[15]....
        /*01a0*/ 	.word	0xffffffff


	//   ....[16]....
        /*01a4*/ 	.word	0xffffffff


	//   ....[17]....
        /*01a8*/ 	.word	0xffffffff


	//   ....[18]....
        /*01ac*/ 	.word	0xffffffff


	//   ....[19]....
        /*01b0*/ 	.word	0xffffffff


	//   ....[20]....
        /*01b4*/ 	.word	0xffffffff


	//   ....[21]....
        /*01b8*/ 	.word	0xffffffff


	//   ....[22]....
        /*01bc*/ 	.word	0xffffffff


	//   ....[23]....
        /*01c0*/ 	.word	0xffffffff


	//   ....[24]....
        /*01c4*/ 	.word	0xffffffff


	//   ....[25]....
        /*01c8*/ 	.word	0xffffffff


	//   ....[26]....
        /*01cc*/ 	.word	0xffffffff


	//   ....[27]....
        /*01d0*/ 	.word	0xffffffff


	//   ....[28]....
        /*01d4*/ 	.word	0xffffffff


	//   ....[29]....
        /*01d8*/ 	.word	0xffffffff


	//   ....[30]....
        /*01dc*/ 	.word	0xffffffff


	//   ....[31]....
        /*01e0*/ 	.word	0xffffffff


	//   ....[32]....
        /*01e4*/ 	.word	0xffffffff


	//   ....[33]....
        /*01e8*/ 	.word	0xffffffff


	//   ....[34]....
        /*01ec*/ 	.word	0xffffffff


	//   ....[35]....
        /*01f0*/ 	.word	0xffffffff


	//   ....[36]....
        /*01f4*/ 	.word	0xffffffff


	//   ....[37]....
        /*01f8*/ 	.word	0xffffffff


	//   ....[38]....
        /*01fc*/ 	.word	0xffffffff


	//   ....[39]....
        /*0200*/ 	.word	0xffffffff


	//   ....[40]....
        /*0204*/ 	.word	0xffffffff


	//   ....[41]....
        /*0208*/ 	.word	0xffffffff


	//   ....[42]....
        /*020c*/ 	.word	0xffffffff


	//   ....[43]....
        /*0210*/ 	.word	0xffffffff


	//   ....[44]....
        /*0214*/ 	.word	0xffffffff


	//   ....[45]....
        /*0218*/ 	.word	0xffffffff


	//   ....[46]....
        /*021c*/ 	.word	0xffffffff


	//   ....[47]....
        /*0220*/ 	.word	0xffffffff


	//   ....[48]....
        /*0224*/ 	.word	0xffffffff


	//   ....[49]....
        /*0228*/ 	.word	0xffffffff


	//   ....[50]....
        /*022c*/ 	.word	0xffffffff


	//   ....[51]....
        /*0230*/ 	.word	0xffffffff


	//   ....[52]....
        /*0234*/ 	.word	0xffffffff


	//   ....[53]....
        /*0238*/ 	.word	0xffffffff


	//   ....[54]....
        /*023c*/ 	.word	0xffffffff


	//   ....[55]....
        /*0240*/ 	.word	0xffffffff


	//   ....[56]....
        /*0244*/ 	.word	0xffffffff


	//   ....[57]....
        /*0248*/ 	.word	0xffffffff


	//   ....[58]....
        /*024c*/ 	.word	0xffffffff


	//   ....[59]....
        /*0250*/ 	.word	0xffffffff


	//   ....[60]....
        /*0254*/ 	.word	0x05000012


	//   ....[61]....
        /*0258*/ 	.word	0x05000012


	//   ....[62]....
        /*025c*/ 	.word	0x05000012


	//   ....[63]....
        /*0260*/ 	.word	0x05000012


	//   ....[64]....
        /*0264*/ 	.word	0x05000012


	//   ....[65]....
        /*0268*/ 	.word	0x05000012


	//   ....[66]....
        /*026c*/ 	.word	0x05000012


	//   ....[67]....
        /*0270*/ 	.word	0x05000012


	//   ....[68]....
        /*0274*/ 	.word	0x05000012


	//   ....[69]....
        /*0278*/ 	.word	0x05000012


	//   ....[70]....
        /*027c*/ 	.word	0x05000012


	//   ....[71]....
        /*0280*/ 	.word	0x05000012


	//   ....[72]....
        /*0284*/ 	.word	0x05000012


	//   ....[73]....
        /*0288*/ 	.word	0x05000012


	//   ....[74]....
        /*028c*/ 	.word	0x05000012


	//   ....[75]....
        /*0290*/ 	.word	0x05000012


	//   ....[76]....
        /*0294*/ 	.word	0x05000012


	//   ....[77]....
        /*0298*/ 	.word	0x05000012


	//   ....[78]....
        /*029c*/ 	.word	0x05000012


	//   ....[79]....
        /*02a0*/ 	.word	0x05000012


	//   ....[80]....
        /*02a4*/ 	.word	0x05000012


	//   ....[81]....
        /*02a8*/ 	.word	0x05000012


	//   ....[82]....
        /*02ac*/ 	.word	0x05000012


	//   ....[83]....
        /*02b0*/ 	.word	0x05000012


	//   ....[84]....
        /*02b4*/ 	.word	0x05000012


	//   ....[85]....
        /*02b8*/ 	.word	0x05000012


	//   ....[86]....
        /*02bc*/ 	.word	0x05000012


	//   ....[87]....
        /*02c0*/ 	.word	0x05000012


	//   ....[88]....
        /*02c4*/ 	.word	0x05000012


	//   ....[89]....
        /*02c8*/ 	.word	0x05000012


	//   ....[90]....
        /*02cc*/ 	.word	0x05000012


	//   ....[91]....
        /*02d0*/ 	.word	0x05000012


	//   ....[92]....
        /*02d4*/ 	.word	0x05000012


	//   ....[93]....
        /*02d8*/ 	.word	0x05000012


	//   ....[94]....
        /*02dc*/ 	.word	0x05000012


	//   ....[95]....
        /*02e0*/ 	.word	0x05000012


	//----- nvinfo : EIATTR_COOP_GROUP_INSTR_OFFSETS
	.align		4
.L_102:
        /*02e4*/ 	.byte	0x04, 0x28
        /*02e6*/ 	.short	(.L_104 - .L_103)


	//   ....[0]....
.L_103:
        /*02e8*/ 	.word	0x00000470


	//   ....[1]....
        /*02ec*/ 	.word	0x00000760


	//   ....[2]....
        /*02f0*/ 	.word	0x00000780


	//   ....[3]....
        /*02f4*/ 	.word	0x000007a0


	//   ....[4]....
        /*02f8*/ 	.word	0x000007c0


	//   ....[5]....
        /*02fc*/ 	.word	0x000007e0


	//   ....[6]....
        /*0300*/ 	.word	0x00002790


	//   ....[7]....
        /*0304*/ 	.word	0x00002a80


	//   ....[8]....
        /*0308*/ 	.word	0x00002aa0


	//   ....[9]....
        /*030c*/ 	.word	0x00002ac0


	//   ....[10]....
        /*0310*/ 	.word	0x00002ae0


	//   ....[11]....
        /*0314*/ 	.word	0x00002b00


	//   ....[12]....
        /*0318*/ 	.word	0x00002ee0


	//   ....[13]....
        /*031c*/ 	.word	0x000030d0


	//   ....[14]....
        /*0320*/ 	.word	0x00003130


	//   ....[15]....
        /*0324*/ 	.word	0x000031c0


	//   ....[16]....
        /*0328*/ 	.word	0x00003220


	//   ....[17]....
        /*032c*/ 	.word	0x00003260


	//   ....[18]....
        /*0330*/ 	.word	0x000032a0


	//   ....[19]....
        /*0334*/ 	.word	0x000032f0


	//   ....[20]....
        /*0338*/ 	.word	0x00003300


	//   ....[21]....
        /*033c*/ 	.word	0x00003400


	//   ....[22]....
        /*0340*/ 	.word	0x000035f0


	//   ....[23]....
        /*0344*/ 	.word	0x00003640


	//   ....[24]....
        /*0348*/ 	.word	0x000036a0


	//   ....[25]....
        /*034c*/ 	.word	0x00003700


	//   ....[26]....
        /*0350*/ 	.word	0x00003740


	//   ....[27]....
        /*0354*/ 	.word	0x00003780


	//   ....[28]....
        /*0358*/ 	.word	0x000037c0


	//   ....[29]....
        /*035c*/ 	.word	0x000037d0


	//   ....[30]....
        /*0360*/ 	.word	0x00005a30


	//   ....[31]....
        /*0364*/ 	.word	0x00005ed0


	//   ....[32]....
        /*0368*/ 	.word	0x00005f20


	//   ....[33]....
        /*036c*/ 	.word	0x00005f40


	//   ....[34]....
        /*0370*/ 	.word	0x00005f60


	//   ....[35]....
        /*0374*/ 	.word	0x00005f80


	//   ....[36]....
        /*0378*/ 	.word	0x00008270


	//   ....[37]....
        /*037c*/ 	.word	0x00008740


	//   ....[38]....
        /*0380*/ 	.word	0x00008760


	//   ....[39]....
        /*0384*/ 	.word	0x00008780


	//   ....[40]....
        /*0388*/ 	.word	0x000087a0


	//   ....[41]....
        /*038c*/ 	.word	0x000087d0


	//   ....[42]....
        /*0390*/ 	.word	0x00008ba0


	//   ....[43]....
        /*0394*/ 	.word	0x00008d90


	//   ....[44]....
        /*0398*/ 	.word	0x00008e10


	//   ....[45]....
        /*039c*/ 	.word	0x00008e80


	//   ....[46]....
        /*03a0*/ 	.word	0x00008ee0


	//   ....[47]....
        /*03a4*/ 	.word	0x00008f40


	//   ....[48]....
        /*03a8*/ 	.word	0x00008f90


	//   ....[49]....
        /*03ac*/ 	.word	0x00008ff0


	//   ....[50]....
        /*03b0*/ 	.word	0x00009000


	//   ....[51]....
        /*03b4*/ 	.word	0x000090e0


	//   ....[52]....
        /*03b8*/ 	.word	0x000092d0


	//   ....[53]....
        /*03bc*/ 	.word	0x00009320


	//   ....[54]....
        /*03c0*/ 	.word	0x00009390


	//   ....[55]....
        /*03c4*/ 	.word	0x00009400


	//   ....[56]....
        /*03c8*/ 	.word	0x00009460


	//   ....[57]....
        /*03cc*/ 	.word	0x000094a0


	//   ....[58]....
        /*03d0*/ 	.word	0x000094e0


	//   ....[59]....
        /*03d4*/ 	.word	0x000094f0


	//   ....[60]....
        /*03d8*/ 	.word	0x0000b2e0


	//   ....[61]....
        /*03dc*/ 	.word	0x0000b360


	//   ....[62]....
        /*03e0*/ 	.word	0x0000b3f0


	//   ....[63]....
        /*03e4*/ 	.word	0x0000b4d0


	//   ....[64]....
        /*03e8*/ 	.word	0x0000b560


	//   ....[65]....
        /*03ec*/ 	.word	0x0000b5e0


	//   ....[66]....
        /*03f0*/ 	.word	0x0000b670


	//   ....[67]....
        /*03f4*/ 	.word	0x0000b700


	//   ....[68]....
        /*03f8*/ 	.word	0x0000b730


	//   ....[69]....
        /*03fc*/ 	.word	0x0000b7f0


	//   ....[70]....
        /*0400*/ 	.word	0x0000b870


	//   ....[71]....
        /*0404*/ 	.word	0x0000b8f0


	//   ....[72]....
        /*0408*/ 	.word	0x0000b9b0


	//   ....[73]....
        /*040c*/ 	.word	0x0000ba40


	//   ....[74]....
        /*0410*/ 	.word	0x0000bac0


	//   ....[75]....
        /*0414*/ 	.word	0x0000bb40


	//   ....[76]....
        /*0418*/ 	.word	0x0000bbc0


	//   ....[77]....
        /*041c*/ 	.word	0x0000bbf0


	//   ....[78]....
        /*0420*/ 	.word	0x0000bc90


	//   ....[79]....
        /*0424*/ 	.word	0x0000bd10


	//   ....[80]....
        /*0428*/ 	.word	0x0000bda0


	//   ....[81]....
        /*042c*/ 	.word	0x0000be50


	//   ....[82]....
        /*0430*/ 	.word	0x0000bef0


	//   ....[83]....
        /*0434*/ 	.word	0x0000bf90


	//   ....[84]....
        /*0438*/ 	.word	0x0000c020


	//   ....[85]....
        /*043c*/ 	.word	0x0000c0b0


	//   ....[86]....
        /*0440*/ 	.word	0x0000c0e0


	//   ....[87]....
        /*0444*/ 	.word	0x0000c190


	//   ....[88]....
        /*0448*/ 	.word	0x0000c210


	//   ....[89]....
        /*044c*/ 	.word	0x0000c290


	//   ....[90]....
        /*0450*/ 	.word	0x0000c340


	//   ....[91]....
        /*0454*/ 	.word	0x0000c3e0


	//   ....[92]....
        /*0458*/ 	.word	0x0000c480


	//   ....[93]....
        /*045c*/ 	.word	0x0000c510


	//   ....[94]....
        /*0460*/ 	.word	0x0000c590


	//   ....[95]....
        /*0464*/ 	.word	0x0000c5c0


	//----- nvinfo : EIATTR_VRC_CTA_INIT_COUNT
	.align		4
.L_104:
        /*0468*/ 	.byte	0x02, 0x4a
	.zero		1
	.zero		1


	//----- nvinfo : EIATTR_EXIT_INSTR_OFFSETS
	.align		4
        /*046c*/ 	.byte	0x04, 0x1c
        /*046e*/ 	.short	(.L_106 - .L_105)


	//   ....[0]....
.L_105:
        /*0470*/ 	.word	0x000019b0


	//   ....[1]....
        /*0474*/ 	.word	0x00001a70


	//   ....[2]....
        /*0478*/ 	.word	0x00001e30


	//   ....[3]....
        /*047c*/ 	.word	0x000020b0


	//   ....[4]....
        /*0480*/ 	.word	0x00002400


	//   ....[5]....
        /*0484*/ 	.word	0x00004920


	//   ....[6]....
        /*0488*/ 	.word	0x000049e0


	//   ....[7]....
        /*048c*/ 	.word	0x00004df0


	//   ....[8]....
        /*0490*/ 	.word	0x00005010


	//   ....[9]....
        /*0494*/ 	.word	0x00005370


	//   ....[10]....
        /*0498*/ 	.word	0x0000b100


	//   ....[11]....
        /*049c*/ 	.word	0x0000b1e0


	//   ....[12]....
        /*04a0*/ 	.word	0x0000b290


	//----- nvinfo : EIATTR_MAX_THREADS
	.align		4
.L_106:
        /*04a4*/ 	.byte	0x04, 0x05
        /*04a6*/ 	.short	(.L_108 - .L_107)
.L_107:
        /*04a8*/ 	.word	0x00000180
        /*04ac*/ 	.word	0x00000001
        /*04b0*/ 	.word	0x00000001


	//----- nvinfo : EIATTR_CRS_STACK_SIZE
	.align		4
.L_108:
        /*04b4*/ 	.byte	0x04, 0x1e
        /*04b6*/ 	.short	(.L_110 - .L_109)
.L_109:
        /*04b8*/ 	.word	0x00000000


	//----- nvinfo : EIATTR_CBANK_PARAM_SIZE
	.align		4
.L_110:
        /*04bc*/ 	.byte	0x03, 0x19
        /*04be*/ 	.short	0x0068


	//----- nvinfo : EIATTR_PARAM_CBANK
	.align		4
        /*04c0*/ 	.byte	0x04, 0x0a
        /*04c2*/ 	.short	(.L_112 - .L_111)
	.align		4
.L_111:
        /*04c4*/ 	.word	index@(.nv.constant0._ZN3cub18CUB_300001_SM_10006detail6select23DeviceSelectSweepKernelINS2_10policy_hubIiNS0_8NullTypeEiLb0ELNS0_10SelectImplE0EE10Policy1000EN6thrust24THRUST_300001_SM_1000_NS6detail15normal_iteratorINSA_10device_ptrIiEEEEPS5_SF_PlNS0_13ScanTileStateIiLb1EEE7is_evenS5_iNS2_19streaming_context_tIlLb1EEELS6_0EEEvT0_T1_T2_T3_T4_T5_T6_T7_iT8_NS1_7vsmem_tE)
        /*04c8*/ 	.short	0x0380
        /*04ca*/ 	.short	0x0068


	//----- nvinfo : EIATTR_SW_WAR
	.align		4
.L_112:
        /*04cc*/ 	.byte	0x04, 0x36
        /*04ce*/ 	.short	(.L_114 - .L_113)
.L_113:
        /*04d0*/ 	.word	0x00000008
.L_114:


//--------------------- .nv.info._ZN3cub18CUB_300001_SM_10006detail4scan23DeviceCompactInitKernelINS0_13ScanTileStateIiLb1EEEPlEEvT_iT0_ --------------------------
	.section	.nv.info._ZN3cub18CUB_300001_SM_10006detail4scan23DeviceCompactInitKernelINS0_13ScanTileStateIiLb1EEEPlEEvT_iT0_,"",@"SHT_CUDA_INFO"
	.sectionflags	@""
	.align	4


	//----- nvinfo : EIATTR_CUDA_API_VERSION
	.align		4
        /*0000*/ 	.byte	0x04, 0x37
        /*0002*/ 	.short	(.L_116 - .L_115)
.L_115:
        /*0004*/ 	.word	0x00000082


	//----- nvinfo : EIATTR_KPARAM_INFO
	.align		4
.L_116:
        /*0008*/ 	.byte	0x04, 0x17
        /*000a*/ 	.short	(.L_118 - .L_117)
.L_117:
        /*000c*/ 	.word	0x00000000
        /*0010*/ 	.short	0x0002
        /*0012*/ 	.short	0x0010
        /*0014*/ 	.byte	0x00, 0xf5, 0x21, 0x00


	//----- nvinfo : EIATTR_KPARAM_INFO
	.align		4
.L_118:
        /*0018*/ 	.byte	0x04, 0x17
        /*001a*/ 	.short	(.L_120 - .L_119)
.L_119:
        /*001c*/ 	.word	0x00000000
        /*0020*/ 	.short	0x0001
        /*0022*/ 	.short	0x0008
        /*0024*/ 	.byte	0x00, 0xf0, 0x11, 0x00


	//----- nvinfo : EIATTR_KPARAM_INFO
	.align		4
.L_120:
        /*0028*/ 	.byte	0x04, 0x17
        /*002a*/ 	.short	(.L_122 - .L_121)
.L_121:
        /*002c*/ 	.word	0x00000000
        /*0030*/ 	.short	0x0000
        /*0032*/ 	.short	0x0000
        /*0034*/ 	.byte	0x00, 0xf0, 0x21, 0x00


	//----- nvinfo : EIATTR_SPARSE_MMA_MASK
	.align		4
.L_122:
        /*0038*/ 	.byte	0x03, 0x50
        /*003a*/ 	.short	0x0000


	//----- nvinfo : EIATTR_MAXREG_COUNT
	.align		4
        /*003c*/ 	.byte	0x03, 0x1b
        /*003e*/ 	.short	0x00ff


	//----- nvinfo : EIATTR_MERCURY_ISA_VERSION
	.align		4
        /*0040*/ 	.byte	0x03, 0x5f
        /*0042*/ 	.short	0x0101


	//----- nvinfo : EIATTR_VRC_CTA_INIT_COUNT
	.align		4
        /*0044*/ 	.byte	0x02, 0x4a
	.zero		1
	.zero		1


	//----- nvinfo : EIATTR_EXIT_INSTR_OFFSETS
	.align		4
        /*0048*/ 	.byte	0x04, 0x1c
        /*004a*/ 	.short	(.L_124 - .L_123)


	//   ....[0]....
.L_123:
        /*004c*/ 	.word	0x00000130


	//   ....[1]....
        /*0050*/ 	.word	0x00000160


	//----- nvinfo : EIATTR_CBANK_PARAM_SIZE
	.align		4
.L_124:
        /*0054*/ 	.byte	0x03, 0x19
        /*0056*/ 	.short	0x0018


	//----- nvinfo : EIATTR_PARAM_CBANK
	.align		4
        /*0058*/ 	.byte	0x04, 0x0a
        /*005a*/ 	.short	(.L_126 - .L_125)
	.align		4
.L_125:
        /*005c*/ 	.word	index@(.nv.constant0._ZN3cub18CUB_300001_SM_10006detail4scan23DeviceCompactInitKernelINS0_13ScanTileStateIiLb1EEEPlEEvT_iT0_)
        /*0060*/ 	.short	0x0380
        /*0062*/ 	.short	0x0018


	//----- nvinfo : EIATTR_SW_WAR
	.align		4
.L_126:
        /*0064*/ 	.byte	0x04, 0x36
        /*0066*/ 	.short	(.L_128 - .L_127)
.L_127:
        /*0068*/ 	.word	0x00000008
.L_128:


//--------------------- .nv.info._ZN3cub18CUB_300001_SM_10006detail8for_each13static_kernelINS2_12policy_hub_t12policy_500_tElN6thrust24THRUST_300001_SM_1000_NS8cuda_cub6__fill7functorINS7_6detail15normal_iteratorINS7_10device_ptrIiEEEEiEEEEvT0_T1_ --------------------------
	.section	.nv.info._ZN3cub18CUB_300001_SM_10006detail8for_each13static_kernelINS2_12policy_hub_t12policy_500_tElN6thrust24THRUST_300001_SM_1000_NS8cuda_cub6__fill7functorINS7_6detail15normal_iteratorINS7_10device_ptrIiEEEEiEEEEvT0_T1_,"",@"SHT_CUDA_INFO"
	.sectionflags	@""
	.align	4


	//----- nvinfo : EIATTR_CUDA_API_VERSION
	.align		4
        /*0000*/ 	.byte	0x04, 0x37
        /*0002*/ 	.short	(.L_130 - .L_129)
.L_129:
        /*0004*/ 	.word	0x00000082


	//----- nvinfo : EIATTR_KPARAM_INFO
	.align		4
.L_130:
        /*0008*/ 	.byte	0x04, 0x17
        /*000a*/ 	.short	(.L_132 - .L_131)
.L_131:
        /*000c*/ 	.word	0x00000000
        /*0010*/ 	.short	0x0001
        /*0012*/ 	.short	0x0008
        /*0014*/ 	.byte	0x00, 0xf0, 0x41, 0x00


	//----- nvinfo : EIATTR_KPARAM_INFO
	.align		4
.L_132:
        /*0018*/ 	.byte	0x04, 0x17
        /*001a*/ 	.short	(.L_134 - .L_133)
.L_133:
        /*001c*/ 	.word	0x00000000
        /*0020*/ 	.short	0x0000
        /*0022*/ 	.short	0x0000
        /*0024*/ 	.byte	0x00, 0xf0, 0x21, 0x00


	//----- nvinfo : EIATTR_SPARSE_MMA_MASK
	.align		4
.L_134:
        /*0028*/ 	.byte	0x03, 0x50
        /*002a*/ 	.short	0x0000


	//----- nvinfo : EIATTR_MAXREG_COUNT
	.align		4
        /*002c*/ 	.byte	0x03, 0x1b
        /*002e*/ 	.short	0x00ff


	//----- nvinfo : EIATTR_MERCURY_ISA_VERSION
	.align		4
        /*0030*/ 	.byte	0x03, 0x5f
        /*0032*/ 	.short	0x0101


	//----- nvinfo : EIATTR_VRC_CTA_INIT_COUNT
	.align		4
        /*0034*/ 	.byte	0x02, 0x4a
	.zero		1
	.zero		1


	//----- nvinfo : EIATTR_EXIT_INSTR_OFFSETS
	.align		4
        /*0038*/ 	.byte	0x04, 0x1c
        /*003a*/ 	.short	(.L_136 - .L_135)


	//   ....[0]....
.L_135:
        /*003c*/ 	.word	0x00000130


	//   ....[1]....
        /*0040*/ 	.word	0x00000240


	//   ....[2]....
        /*0044*/ 	.word	0x00000270


	//----- nvinfo : EIATTR_MAX_THREADS
	.align		4
.L_136:
        /*0048*/ 	.byte	0x04, 0x05
        /*004a*/ 	.short	(.L_138 - .L_137)
.L_137:
        /*004c*/ 	.word	0x00000100
        /*0050*/ 	.word	0x00000001
        /*0054*/ 	.word	0x00000001


	//----- nvinfo : EIATTR_CBANK_PARAM_SIZE
	.align		4
.L_138:
        /*0058*/ 	.byte	0x03, 0x19
        /*005a*/ 	.short	0x0018


	//----- nvinfo : EIATTR_PARAM_CBANK
	.align		4
        /*005c*/ 	.byte	0x04, 0x0a
        /*005e*/ 	.short	(.L_140 - .L_139)
	.align		4
.L_139:
        /*0060*/ 	.word	index@(.nv.constant0._ZN3cub18CUB_300001_SM_10006detail8for_each13static_kernelINS2_12policy_hub_t12policy_500_tElN6thrust24THRUST_300001_SM_1000_NS8cuda_cub6__fill7functorINS7_6detail15normal_iteratorINS7_10device_ptrIiEEEEiEEEEvT0_T1_)
        /*0064*/ 	.short	0x0380
        /*0066*/ 	.short	0x0018


	//----- nvinfo : EIATTR_SW_WAR
	.align		4
.L_140:
        /*0068*/ 	.byte	0x04, 0x36
        /*006a*/ 	.short	(.L_142 - .L_141)
.L_141:
        /*006c*/ 	.word	0x00000008
.L_142:


//--------------------- .nv.info._ZN3cub18CUB_300001_SM_10006detail8for_each13static_kernelINS2_12policy_hub_t12policy_500_tEmN6thrust24THRUST_300001_SM_1000_NS8cuda_cub20__uninitialized_fill7functorINS7_10device_ptrIiEEiEEEEvT0_T1_ --------------------------
	.section	.nv.info._ZN3cub18CUB_300001_SM_10006detail8for_each13static_kernelINS2_12policy_hub_t12policy_500_tEmN6thrust24THRUST_300001_SM_1000_NS8cuda_cub20__uninitialized_fill7functorINS7_10device_ptrIiEEiEEEEvT0_T1_,"",@"SHT_CUDA_INFO"
	.sectionflags	@""
	.align	4


	//----- nvinfo : EIATTR_CUDA_API_VERSION
	.align		4
        /*0000*/ 	.byte	0x04, 0x37
        /*0002*/ 	.short	(.L_144 - .L_143)
.L_143:
        /*0004*/ 	.word	0x00000082


	//----- nvinfo : EIATTR_KPARAM_INFO
	.align		4
.L_144:
        /*0008*/ 	.byte	0x04, 0x17
        /*000a*/ 	.short	(.L_146 - .L_145)
.L_145:
        /*000c*/ 	.word	0x00000000
        /*0010*/ 	.short	0x0001
        /*0012*/ 	.short	0x0008
        /*0014*/ 	.byte	0x00, 0xf0, 0x41, 0x00


	//----- nvinfo : EIATTR_KPARAM_INFO
	.align		4
.L_146:
        /*0018*/ 	.byte	0x04, 0x17
        /*001a*/ 	.short	(.L_148 - .L_147)
.L_147:
        /*001c*/ 	.word	0x00000000
        /*0020*/ 	.short	0x0000
        /*0022*/ 	.short	0x0000
        /*0024*/ 	.byte	0x00, 0xf0, 0x21, 0x00


	//----- nvinfo : EIATTR_SPARSE_MMA_MASK
	.align		4
.L_148:
        /*0028*/ 	.byte	0x03, 0x50
        /*002a*/ 	.short	0x0000


	//----- nvinfo : EIATTR_MAXREG_COUNT
	.align		4
        /*002c*/ 	.byte	0x03, 0x1b
        /*002e*/ 	.short	0x00ff


	//----- nvinfo : EIATTR_MERCURY_ISA_VERSION
	.align		4
        /*0030*/ 	.byte	0x03, 0x5f
        /*0032*/ 	.short	0x0101


	//----- nvinfo : EIATTR_VRC_CTA_INIT_COUNT
	.align		4
        /*0034*/ 	.byte	0x02, 0x4a
	.zero		1
	.zero		1


	//----- nvinfo : EIATTR_EXIT_INSTR_OFFSETS
	.align		4
        /*0038*/ 	.byte	0x04, 0x1c
        /*003a*/ 	.short	(.L_150 - .L_149)


	//   ....[0]....
.L_149:
        /*003c*/ 	.word	0x00000130


	//   ....[1]....
        /*0040*/ 	.word	0x00000230


	//   ....[2]....
        /*0044*/ 	.word	0x00000260


	//----- nvinfo : EIATTR_MAX_THREADS
	.align		4
.L_150:
        /*0048*/ 	.byte	0x04, 0x05
        /*004a*/ 	.short	(.L_152 - .L_151)
.L_151:
        /*004c*/ 	.word	0x00000100
        /*0050*/ 	.word	0x00000001
        /*0054*/ 	.word	0x00000001


	//----- nvinfo : EIATTR_CBANK_PARAM_SIZE
	.align		4
.L_152:
        /*0058*/ 	.byte	0x03, 0x19
        /*005a*/ 	.short	0x0018


	//----- nvinfo : EIATTR_PARAM_CBANK
	.align		4
        /*005c*/ 	.byte	0x04, 0x0a
        /*005e*/ 	.short	(.L_154 - .L_153)
	.align		4
.L_153:
        /*0060*/ 	.word	index@(.nv.constant0._ZN3cub18CUB_300001_SM_10006detail8for_each13static_kernelINS2_12policy_hub_t12policy_500_tEmN6thrust24THRUST_300001_SM_1000_NS8cuda_cub20__uninitialized_fill7functorINS7_10device_ptrIiEEiEEEEvT0_T1_)
        /*0064*/ 	.short	0x0380
        /*0066*/ 	.short	0x0018


	//----- nvinfo : EIATTR_SW_WAR
	.align		4
.L_154:
        /*0068*/ 	.byte	0x04, 0x36
        /*006a*/ 	.short	(.L_156 - .L_155)
.L_155:
        /*006c*/ 	.word	0x00000008
.L_156:


//--------------------- .nv.info._ZN3cub18CUB_300001_SM_10006detail11EmptyKernelIvEEvv --------------------------
	.section	.nv.info._ZN3cub18CUB_300001_SM_10006detail11EmptyKernelIvEEvv,"",@"SHT_CUDA_INFO"
	.sectionflags	@""
	.align	4


	//----- nvinfo : EIATTR_CUDA_API_VERSION
	.align		4
        /*0000*/ 	.byte	0x04, 0x37
        /*0002*/ 	.short	(.L_158 - .L_157)
.L_157:
        /*0004*/ 	.word	0x00000082


	//----- nvinfo : EIATTR_SPARSE_MMA_MASK
	.align		4
.L_158:
        /*0008*/ 	.byte	0x03, 0x50
        /*000a*/ 	.short	0x0000


	//----- nvinfo : EIATTR_MAXREG_COUNT
	.align		4
        /*000c*/ 	.byte	0x03, 0x1b
        /*000e*/ 	.short	0x00ff


	//----- nvinfo : EIATTR_MERCURY_ISA_VERSION
	.align		4
        /*0010*/ 	.byte	0x03, 0x5f
        /*0012*/ 	.short	0x0101


	//----- nvinfo : EIATTR_VRC_CTA_INIT_COUNT
	.align		4
        /*0014*/ 	.byte	0x02, 0x4a
	.zero		1
	.zero		1


	//----- nvinfo : EIATTR_EXIT_INSTR_OFFSETS
	.align		4
        /*0018*/ 	.byte	0x04, 0x1c
        /*001a*/ 	.short	(.L_160 - .L_159)


	//   ....[0]....
.L_159:
        /*001c*/ 	.word	0x00000010


	//----- nvinfo : EIATTR_SW_WAR
	.align		4
.L_160:
        /*0020*/ 	.byte	0x04, 0x36
        /*0022*/ 	.short	(.L_162 - .L_161)
.L_161:
        /*0024*/ 	.word	0x00000008
.L_162:


//--------------------- .nv.callgraph             --------------------------
	.section	.nv.callgraph,"",@"SHT_CUDA_CALLGRAPH"
	.align	4
	.sectionentsize	8
	.align		4
        /*0000*/ 	.word	0x00000000
	.align		4
        /*0004*/ 	.word	0xffffffff
	.align		4
        /*0008*/ 	.word	0x00000000
	.align		4
        /*000c*/ 	.word	0xfffffffe
	.align		4
        /*0010*/ 	.word	0x00000000
	.align		4
        /*0014*/ 	.word	0xfffffffd
	.align		4
        /*0018*/ 	.word	0x00000000
	.align		4
        /*001c*/ 	.word	0xfffffffc


//--------------------- .nv.constant4             --------------------------
	.section	.nv.constant4,"a",@progbits
	.align	8
	.align		8
.nv.constant4:
        /*0000*/ 	.dword	_ZN30_INTERNAL_6640af6e_4_k_cu_main4cuda3std3__45__cpo5beginE
	.align		8
        /*0008*/ 	.dword	_ZN30_INTERNAL_6640af6e_4_k_cu_main4cuda3std3__45__cpo3endE
	.align		8
        /*0010*/ 	.dword	_ZN30_INTERNAL_6640af6e_4_k_cu_main4cuda3std3__45__cpo6cbeginE
	.align		8
        /*0018*/ 	.dword	_ZN30_INTERNAL_6640af6e_4_k_cu_main4cuda3std3__45__cpo4cendE
	.align		8
        /*0020*/ 	.dword	_ZN30_INTERNAL_6640af6e_4_k_cu_main4cuda3std3__45__cpo6rbeginE
	.align		8
        /*0028*/ 	.dword	_ZN30_INTERNAL_6640af6e_4_k_cu_main4cuda3std3__45__cpo4rendE
	.align		8
        /*0030*/ 	.dword	_ZN30_INTERNAL_6640af6e_4_k_cu_main4cuda3std3__45__cpo7crbeginE
	.align		8
        /*0038*/ 	.dword	_ZN30_INTERNAL_6640af6e_4_k_cu_main4cuda3std3__45__cpo5crendE
	.align		8
        /*0040*/ 	.dword	_ZN30_INTERNAL_6640af6e_4_k_cu_main4cuda3std3__432_GLOBAL__N__6640af6e_4_k_cu_main6ignoreE
	.align		8
        /*0048*/ 	.dword	_ZN30_INTERNAL_6640af6e_4_k_cu_main4cuda3std3__419piecewise_constructE
	.align		8
        /*0050*/ 	.dword	_ZN30_INTERNAL_6640af6e_4_k_cu_main4cuda3std3__48in_placeE
	.align		8
        /*0058*/ 	.dword	_ZN30_INTERNAL_6640af6e_4_k_cu_main4cuda3std3__420unreachable_sentinelE
	.align		8
        /*0060*/ 	.dword	_ZN30_INTERNAL_6640af6e_4_k_cu_main4cuda3std3__47nulloptE
	.align		8
        /*0068*/ 	.dword	_ZN30_INTERNAL_6640af6e_4_k_cu_main4cuda3std3__48unexpectE
	.align		8
        /*0070*/ 	.dword	_ZN30_INTERNAL_6640af6e_4_k_cu_main4cuda3std6ranges3__45__cpo4swapE
	.align		8
        /*0078*/ 	.dword	_ZN30_INTERNAL_6640af6e_4_k_cu_main4cuda3std6ranges3__45__cpo9iter_moveE
	.align		8
        /*0080*/ 	.dword	_ZN30_INTERNAL_6640af6e_4_k_cu_main4cuda3std6ranges3__45__cpo5beginE
	.align		8
        /*0088*/ 	.dword	_ZN30_INTERNAL_6640af6e_4_k_cu_main4cuda3std6ranges3__45__cpo3endE
	.align		8
        /*0090*/ 	.dword	_ZN30_INTERNAL_6640af6e_4_k_cu_main4cuda3std6ranges3__45__cpo6cbeginE
	.align		8
        /*0098*/ 	.dword	_ZN30_INTERNAL_6640af6e_4_k_cu_main4cuda3std6ranges3__45__cpo4cendE
	.align		8
        /*00a0*/ 	.dword	_ZN30_INTERNAL_6640af6e_4_k_cu_main4cuda3std6ranges3__45__cpo7advanceE
	.align		8
        /*00a8*/ 	.dword	_ZN30_INTERNAL_6640af6e_4_k_cu_main4cuda3std6ranges3__45__cpo9iter_swapE
	.align		8
        /*00b0*/ 	.dword	_ZN30_INTERNAL_6640af6e_4_k_cu_main4cuda3std6ranges3__45__cpo4nextE
	.align		8
        /*00b8*/ 	.dword	_ZN30_INTERNAL_6640af6e_4_k_cu_main4cuda3std6ranges3__45__cpo4prevE
	.align		8
        /*00c0*/ 	.dword	_ZN30_INTERNAL_6640af6e_4_k_cu_main4cuda3std6ranges3__45__cpo4dataE
	.align		8
        /*00c8*/ 	.dword	_ZN30_INTERNAL_6640af6e_4_k_cu_main4cuda3std6ranges3__45__cpo5cdataE
	.align		8
        /*00d0*/ 	.dword	_ZN30_INTERNAL_6640af6e_4_k_cu_main4cuda3std6ranges3__45__cpo4sizeE
	.align		8
        /*00d8*/ 	.dword	_ZN30_INTERNAL_6640af6e_4_k_cu_main4cuda3std6ranges3__45__cpo5ssizeE
	.align		8
        /*00e0*/ 	.dword	_ZN30_INTERNAL_6640af6e_4_k_cu_main4cuda3std6ranges3__45__cpo8distanceE
	.align		8
        /*00e8*/ 	.dword	_ZN30_INTERNAL_6640af6e_4_k_cu_main6thrust24THRUST_300001_SM_1000_NS8cuda_cub3parE
	.align		8
        /*00f0*/ 	.dword	_ZN30_INTERNAL_6640af6e_4_k_cu_main6thrust24THRUST_300001_SM_1000_NS8cuda_cub10par_nosyncE
	.align		8
        /*00f8*/ 	.dword	_ZN30_INTERNAL_6640af6e_4_k_cu_main6thrust24THRUST_300001_SM_1000_NS6system6detail10sequential3seqE
	.align		8
        /*0100*/ 	.dword	_ZN30_INTERNAL_6640af6e_4_k_cu_main6thrust24THRUST_300001_SM_1000_NS12placeholders2_1E
	.align		8
        /*0108*/ 	.dword	_ZN30_INTERNAL_6640af6e_4_k_cu_main6thrust24THRUST_300001_SM_1000_NS12placeholders2_2E
	.align		8
        /*0110*/ 	.dword	_ZN30_INTERNAL_6640af6e_4_k_cu_main6thrust24THRUST_300001_SM_1000_NS12placeholders2_3E
	.align		8
        /*0118*/ 	.dword	_ZN30_INTERNAL_6640af6e_4_k_cu_main6thrust24THRUST_300001_SM_1000_NS12placeholders2_4E
	.align		8
        /*0120*/ 	.dword	_ZN30_INTERNAL_6640af6e_4_k_cu_main6thrust24THRUST_300001_SM_1000_NS12placeholders2_5E
	.align		8
        /*0128*/ 	.dword	_ZN30_INTERNAL_6640af6e_4_k_cu_main6thrust24THRUST_300001_SM_1000_NS12placeholders2_6E
	.align		8
        /*0130*/ 	.dword	_ZN30_INTERNAL_6640af6e_4_k_cu_main6thrust24THRUST_300001_SM_1000_NS12placeholders2_7E
	.align		8
        /*0138*/ 	.dword	_ZN30_INTERNAL_6640af6e_4_k_cu_main6thrust24THRUST_300001_SM_1000_NS12placeholders2_8E
	.align		8
        /*0140*/ 	.dword	_ZN30_INTERNAL_6640af6e_4_k_cu_main6thrust24THRUST_300001_SM_1000_NS12placeholders2_9E
	.align		8
        /*0148*/ 	.dword	_ZN30_INTERNAL_6640af6e_4_k_cu_main6thrust24THRUST_300001_SM_1000_NS12placeholders3_10E
	.align		8
        /*0150*/ 	.dword	_ZN30_INTERNAL_6640af6e_4_k_cu_main6thrust24THRUST_300001_SM_1000_NS3seqE


//--------------------- .text._ZN3cub18CUB_300001_SM_10006detail6select23DeviceSelectSweepKernelINS2_10policy_hubIiNS0_8NullTypeEiLb0ELNS0_10SelectImplE0EE10Policy1000EN6thrust24THRUST_300001_SM_1000_NS6detail15normal_iteratorINSA_10device_ptrIiEEEEPS5_SF_PlNS0_13ScanTileStateIiLb1EEE7is_evenS5_iNS2_19streaming_context_tIlLb1EEELS6_0EEEvT0_T1_T2_T3_T4_T5_T6_T7_iT8_NS1_7vsmem_tE --------------------------
	.section	.text._ZN3cub18CUB_300001_SM_10006detail6select23DeviceSelectSweepKernelINS2_10policy_hubIiNS0_8NullTypeEiLb0ELNS0_10SelectImplE0EE10Policy1000EN6thrust24THRUST_300001_SM_1000_NS6detail15normal_iteratorINSA_10device_ptrIiEEEEPS5_SF_PlNS0_13ScanTileStateIiLb1EEE7is_evenS5_iNS2_19streaming_context_tIlLb1EEELS6_0EEEvT0_T1_T2_T3_T4_T5_T6_T7_iT8_NS1_7vsmem_tE,"ax",@progbits
	.align	128
        .global         _ZN3cub18CUB_300001_SM_10006detail6select23DeviceSelectSweepKernelINS2_10policy_hubIiNS0_8NullTypeEiLb0ELNS0_10SelectImplE0EE10Policy1000EN6thrust24THRUST_300001_SM_1000_NS6detail15normal_iteratorINSA_10device_ptrIiEEEEPS5_SF_PlNS0_13ScanTileStateIiLb1EEE7is_evenS5_iNS2_19streaming_context_tIlLb1EEELS6_0EEEvT0_T1_T2_T3_T4_T5_T6_T7_iT8_NS1_7vsmem_tE
        .type           _ZN3cub18CUB_300001_SM_10006detail6select23DeviceSelectSweepKernelINS2_10policy_hubIiNS0_8NullTypeEiLb0ELNS0_10SelectImplE0EE10Policy1000EN6thrust24THRUST_300001_SM_1000_NS6detail15normal_iteratorINSA_10device_ptrIiEEEEPS5_SF_PlNS0_13ScanTileStateIiLb1EEE7is_evenS5_iNS2_19streaming_context_tIlLb1EEELS6_0EEEvT0_T1_T2_T3_T4_T5_T6_T7_iT8_NS1_7vsmem_tE,@function
        .size           _ZN3cub18CUB_300001_SM_10006detail6select23DeviceSelectSweepKernelINS2_10policy_hubIiNS0_8NullTypeEiLb0ELNS0_10SelectImplE0EE10Policy1000EN6thrust24THRUST_300001_SM_1000_NS6detail15normal_iteratorINSA_10device_ptrIiEEEEPS5_SF_PlNS0_13ScanTileStateIiLb1EEE7is_evenS5_iNS2_19streaming_context_tIlLb1EEELS6_0EEEvT0_T1_T2_T3_T4_T5_T6_T7_iT8_NS1_7vsmem_tE,(.L_x_295 - _ZN3cub18CUB_300001_SM_10006detail6select23DeviceSelectSweepKernelINS2_10policy_hubIiNS0_8NullTypeEiLb0ELNS0_10SelectImplE0EE10Policy1000EN6thrust24THRUST_300001_SM_1000_NS6detail15normal_iteratorINSA_10device_ptrIiEEEEPS5_SF_PlNS0_13ScanTileStateIiLb1EEE7is_evenS5_iNS2_19streaming_context_tIlLb1EEELS6_0EEEvT0_T1_T2_T3_T4_T5_T6_T7_iT8_NS1_7vsmem_tE)
        .other          _ZN3cub18CUB_300001_SM_10006detail6select23DeviceSelectSweepKernelINS2_10policy_hubIiNS0_8NullTypeEiLb0ELNS0_10SelectImplE0EE10Policy1000EN6thrust24THRUST_300001_SM_1000_NS6detail15normal_iteratorINSA_10device_ptrIiEEEEPS5_SF_PlNS0_13ScanTileStateIiLb1EEE7is_evenS5_iNS2_19streaming_context_tIlLb1EEELS6_0EEEvT0_T1_T2_T3_T4_T5_T6_T7_iT8_NS1_7vsmem_tE,@"STO_CUDA_ENTRY STV_DEFAULT"
_ZN3cub18CUB_300001_SM_10006detail6select23DeviceSelectSweepKernelINS2_10policy_hubIiNS0_8NullTypeEiLb0ELNS0_10SelectImplE0EE10Policy1000EN6thrust24THRUST_300001_SM_1000_NS6detail15normal_iteratorINSA_10device_ptrIiEEEEPS5_SF_PlNS0_13ScanTileStateIiLb1EEE7is_evenS5_iNS2_19streaming_context_tIlLb1EEELS6_0EEEvT0_T1_T2_T3_T4_T5_T6_T7_iT8_NS1_7vsmem_tE:
.text._ZN3cub18CUB_300001_SM_10006detail6select23DeviceSelectSweepKernelINS2_10policy_hubIiNS0_8NullTypeEiLb0ELNS0_10SelectImplE0EE10Policy1000EN6thrust24THRUST_300001_SM_1000_NS6detail15normal_iteratorINSA_10device_ptrIiEEEEPS5_SF_PlNS0_13ScanTileStateIiLb1EEE7is_evenS5_iNS2_19streaming_context_tIlLb1EEELS6_0EEEvT0_T1_T2_T3_T4_T5_T6_T7_iT8_NS1_7vsmem_tE:
[----:B------:R-:W0:Y:S08]  /*0000*/  LDC R1, c[0x0][0x37c] ;  /* 0x0000df00ff017b82 */ /* 0x000e300000000800 */
[----:B------:R-:W-:Y:S01]  /*0010*/  S2UR UR4, SR_CTAID.X ;  /* 0x00000000000479c3 */ /* 0x000fe20000002500 */
[----:B------:R-:W1:Y:S01]  /*0020*/  LDCU UR5, c[0x0][0x374] ;  /* 0x00006e80ff0577ac */ /* 0x000e620008000800 */
[----:B0-----:R-:W-:Y:S01]  /*0030*/  VIADD R1, R1, 0xffffffe8 ;  /* 0xffffffe801017836 */ /* 0x001fe20000000000 */
[----:B------:R-:W0:Y:S05]  /*0040*/  LDCU UR7, c[0x0][0x3b0] ;  /* 0x00007600ff0777ac */ /* 0x000e2a0008000800 */
[----:B------:R-:W1:Y:S01]  /*0050*/  S2UR UR6, SR_CTAID.Y ;  /* 0x00000000000679c3 */ /* 0x000e620000002600 */
[----:B------:R-:W2:Y:S01]  /*0060*/  LDCU.64 UR8, c[0x0][0x358] ;  /* 0x00006b00ff0877ac */ /* 0x000ea20008000a00 */
[----:B-1----:R-:W-:-:S02]  /*0070*/  UIMAD UR4, UR4, UR5, UR6 ;  /* 0x00000005040472a4 */ /* 0x002fc4000f8e0206 */
[----:B0-----:R-:W-:Y:S02]  /*0080*/  UIADD3 UR5, UPT, UPT, UR7, -0x1, URZ ;  /* 0xffffffff07057890 */ /* 0x001fe4000fffe0ff */
[----:B------:R-:W-:Y:S02]  /*0090*/  UIMAD UR6, UR4, 0x1680, URZ ;  /* 0x00001680040678a4 */ /* 0x000fe4000f8e02ff */
[----:B------:R-:W-:Y:S02]  /*00a0*/  UISETP.GE.AND UP0, UPT, UR4, UR5, UPT ;  /* 0x000000050400728c */ /* 0x000fe4000bf06270 */
[----:B------:R-:W-:-:S07]  /*00b0*/  IMAD.U32 R24, RZ, RZ, UR4 ;  /* 0x00000004ff187e24 */ /* 0x000fce000f8e00ff */
[----:B--2---:R-:W-:Y:S05]  /*00c0*/  BRA.U UP0, `(.L_x_0) ;  /* 0x0000005100ac7547 */ /* 0x004fea000b800000 */
[----:B------:R-:W-:-:S13]  /*00d0*/  ISETP.NE.AND P0, PT, R24, RZ, PT ;  /* 0x000000ff1800720c */ /* 0x000fda0003f05270 */
[----:B------:R-:W-:Y:S05]  /*00e0*/  @P0 BRA `(.L_x_1) ;  /* 0x0000002000c80947 */ /* 0x000fea0003800000 */
[----:B------:R-:W0:Y:S01]  /*00f0*/  S2R R46, SR_TID.X ;  /* 0x00000000002e7919 */ /* 0x000e220000002100 */
[----:B------:R-:W1:Y:S01]  /*0100*/  LDC.64 R4, c[0x0][0x3c8] ;  /* 0x0000f200ff047b82 */ /* 0x000e620000000a00 */
[----:B------:R-:W2:Y:S01]  /*0110*/  LDCU.U8 UR7, c[0x0][0x3b8] ;  /* 0x00007700ff0777ac */ /* 0x000ea20008000000 */
[----:B------:R-:W3:Y:S01]  /*0120*/  LDCU.64 UR4, c[0x0][0x380] ;  /* 0x00007000ff0477ac */ /* 0x000ee20008000a00 */
[----:B--2---:R-:W-:-:S04]  /*0130*/  ISETP.NE.AND P0, PT, RZ, UR7, PT ;  /* 0x00000007ff007c0c */ /* 0x004fc8000bf05270 */
[----:B-1----:R-:W-:Y:S02]  /*0140*/  SEL R2, R5, RZ, !P0 ;  /* 0x000000ff05027207 */ /* 0x002fe40004000000 */
[C---:B0-----:R-:W-:Y:S02]  /*0150*/  LOP3.LUT R0, R46.reuse, 0x1f, RZ, 0xc0, !PT ;  /* 0x0000001f2e007812 */ /* 0x041fe400078ec0ff */
[----:B------:R-:W-:-:S05]  /*0160*/  LOP3.LUT R3, R46, 0x3e0, RZ, 0xc0, !PT ;  /* 0x000003e02e037812 */ /* 0x000fca00078ec0ff */
[----:B------:R-:W-:Y:S01]  /*0170*/  IMAD R0, R3, 0xf, R0 ;  /* 0x0000000f03007824 */ /* 0x000fe200078e0200 */
[----:B------:R-:W-:-:S04]  /*0180*/  SEL R3, R4, RZ, !P0 ;  /* 0x000000ff04037207 */ /* 0x000fc80004000000 */
[----:B------:R-:W-:-:S04]  /*0190*/  IADD3 R0, P0, P1, R0, UR6, R3 ;  /* 0x0000000600007c10 */ /* 0x000fc8000f91e003 */
[----:B------:R-:W-:Y:S02]  /*01a0*/  IADD3.X R3, PT, PT, RZ, R2, RZ, P0, P1 ;  /* 0x00000002ff037210 */ /* 0x000fe400007e24ff */
[----:B---3--:R-:W-:-:S04]  /*01b0*/  LEA R2, P0, R0, UR4, 0x2 ;  /* 0x0000000400027c11 */ /* 0x008fc8000f8010ff */
[----:B------:R-:W-:-:S05]  /*01c0*/  LEA.HI.X R3, R0, UR5, R3, 0x2, P0 ;  /* 0x0000000500037c11 */ /* 0x000fca00080f1403 */
[----:B------:R-:W2:Y:S04]  /*01d0*/  LDG.E R0, desc[UR8][R2.64] ;  /* 0x0000000802007981 */ /* 0x000ea8000c1e1900 */
[----:B------:R-:W3:Y:S04]  /*01e0*/  LDG.E R4, desc[UR8][R2.64+0x80] ;  /* 0x0000800802047981 */ /* 0x000ee8000c1e1900 */
[----:B------:R-:W4:Y:S04]  /*01f0*/  LDG.E R5, desc[UR8][R2.64+0x100] ;  /* 0x0001000802057981 */ /* 0x000f28000c1e1900 */
[----:B------:R-:W5:Y:S04]  /*0200*/  LDG.E R6, desc[UR8][R2.64+0x180] ;  /* 0x0001800802067981 */ /* 0x000f68000c1e1900 */
        /* <DEDUP_REMOVED lines=10> */
[----:B------:R-:W5:Y:S01]  /*02b0*/  LDG.E R17, desc[UR8][R2.64+0x700] ;  /* 0x0007000802117981 */ /* 0x000f62000c1e1900 */
[----:B------:R-:W0:Y:S01]  /*02c0*/  S2UR UR5, SR_CgaCtaId ;  /* 0x00000000000579c3 */ /* 0x000e220000008800 */
[----:B------:R-:W-:Y:S01]  /*02d0*/  SHF.R.U32.HI R33, RZ, 0x5, R46 ;  /* 0x00000005ff217819 */ /* 0x000fe2000001162e */
[----:B------:R-:W-:Y:S01]  /*02e0*/  UMOV UR4, 0x400 ;  /* 0x0000040000047882 */ /* 0x000fe20000000000 */
[----:B------:R-:W1:Y:S02]  /*02f0*/  S2R R26, SR_LANEID ;  /* 0x00000000001a7919 */ /* 0x000e640000000000 */
[C---:B------:R-:W-:Y:S01]  /*0300*/  ISETP.NE.AND P2, PT, R33.reuse, 0x6, PT ;  /* 0x000000062100780c */ /* 0x040fe20003f45270 */
[----:B0-----:R-:W-:Y:S01]  /*0310*/  ULEA UR4, UR5, UR4, 0x18 ;  /* 0x0000000405047291 */ /* 0x001fe2000f8ec0ff */
[----:B-1----:R-:W-:Y:S01]  /*0320*/  IMAD R18, R33, 0x1e0, R26 ;  /* 0x000001e021127824 */ /* 0x002fe200078e021a */
[----:B------:R-:W-:-:S02]  /*0330*/  ISETP.NE.AND P1, PT, R26, 0x1f, PT ;  /* 0x0000001f1a00780c */ /* 0x000fc40003f25270 */
[----:B------:R-:W-:Y:S02]  /*0340*/  ISETP.NE.AND P3, PT, R26, RZ, PT ;  /* 0x000000ff1a00720c */ /* 0x000fe40003f65270 */
[----:B------:R-:W-:-:S05]  /*0350*/  LEA R19, R18, UR4, 0x2 ;  /* 0x0000000412137c11 */ /* 0x000fca000f8e10ff */
[----:B------:R-:W-:-:S04]  /*0360*/  IMAD R18, R26, 0x38, R19 ;  /* 0x000000381a127824 */ /* 0x000fc800078e0213 */
[----:B------:R-:W-:Y:S01]  /*0370*/  @!P1 LEA R42, R33, UR4, 0x2 ;  /* 0x00000004212a9c11 */ /* 0x000fe2000f8e10ff */
[----:B--2---:R-:W-:Y:S04]  /*0380*/  STS [R19], R0 ;  /* 0x0000000013007388 */ /* 0x004fe80000000800 */
[----:B---3--:R-:W-:Y:S04]  /*0390*/  STS [R19+0x80], R4 ;  /* 0x0000800413007388 */ /* 0x008fe80000000800 */
[----:B----4-:R-:W-:Y:S04]  /*03a0*/  STS [R19+0x100], R5 ;  /* 0x0001000513007388 */ /* 0x010fe80000000800 */
[----:B-----5:R-:W-:Y:S04]  /*03b0*/  STS [R19+0x180], R6 ;  /* 0x0001800613007388 */ /* 0x020fe80000000800 */
[----:B------:R-:W-:Y:S04]  /*03c0*/  STS [R19+0x200], R7 ;  /* 0x0002000713007388 */ /* 0x000fe80000000800 */
        /* <DEDUP_REMOVED lines=9> */
[----:B------:R-:W-:Y:S01]  /*0460*/  STS [R19+0x700], R17 ;  /* 0x0007001113007388 */ /* 0x000fe20000000800 */
[----:B------:R-:W-:-:S03]  /*0470*/  NOP ;  /* 0x0000000000007918 */ /* 0x000fc60000000000 */
[----:B------:R-:W0:Y:S04]  /*0480*/  LDS R45, [R18] ;  /* 0x00000000122d7984 */ /* 0x000e280000000800 */
[----:B------:R-:W1:Y:S04]  /*0490*/  LDS R41, [R18+0x4] ;  /* 0x0000040012297984 */ /* 0x000e680000000800 */
[----:B------:R-:W2:Y:S04]  /*04a0*/  LDS R25, [R18+0x8] ;  /* 0x0000080012197984 */ /* 0x000ea80000000800 */
[----:B------:R-:W3:Y:S04]  /*04b0*/  LDS R24, [R18+0xc] ;  /* 0x00000c0012187984 */ /* 0x000ee80000000800 */
[----:B------:R-:W4:Y:S04]  /*04c0*/  LDS R11, [R18+0x10] ;  /* 0x00001000120b7984 */ /* 0x000f280000000800 */
[----:B------:R-:W5:Y:S04]  /*04d0*/  LDS R10, [R18+0x14] ;  /* 0x00001400120a7984 */ /* 0x000f680000000800 */
[----:B------:R-:W5:Y:S04]  /*04e0*/  LDS R9, [R18+0x18] ;  /* 0x0000180012097984 */ /* 0x000f680000000800 */
[----:B------:R-:W5:Y:S04]  /*04f0*/  LDS R8, [R18+0x1c] ;  /* 0x00001c0012087984 */ /* 0x000f680000000800 */
[----:B------:R-:W5:Y:S04]  /*0500*/  LDS R7, [R18+0x20] ;  /* 0x0000200012077984 */ /* 0x000f680000000800 */
[----:B------:R-:W5:Y:S04]  /*0510*/  LDS R6, [R18+0x24] ;  /* 0x0000240012067984 */ /* 0x000f680000000800 */
[----:B------:R-:W5:Y:S01]  /*0520*/  LDS R5, [R18+0x28] ;  /* 0x0000280012057984 */ /* 0x000f620000000800 */
[----:B0-----:R-:W-:-:S02]  /*0530*/  LOP3.LUT R43, R45, 0x1, RZ, 0xc, !PT ;  /* 0x000000012d2b7812 */ /* 0x001fc400078e0cff */
[----:B------:R-:W-:Y:S01]  /*0540*/  LOP3.LUT R48, R45, 0x1, RZ, 0xc0, !PT ;  /* 0x000000012d307812 */ /* 0x000fe200078ec0ff */
[----:B------:R-:W0:Y:S01]  /*0550*/  LDS R4, [R18+0x2c] ;  /* 0x00002c0012047984 */ /* 0x000e220000000800 */
[C---:B-1----:R-:W-:Y:S02]  /*0560*/  LOP3.LUT R40, R41.reuse, 0x1, RZ, 0xc, !PT ;  /* 0x0000000129287812 */ /* 0x042fe400078e0cff */
[----:B------:R-:W-:Y:S01]  /*0570*/  LOP3.LUT R44, R41, 0x1, RZ, 0xc0, !PT ;  /* 0x00000001292c7812 */ /* 0x000fe200078ec0ff */
[----:B------:R-:W1:Y:S01]  /*0580*/  LDS R3, [R18+0x30] ;  /* 0x0000300012037984 */ /* 0x000e620000000800 */
[----:B--2---:R-:W-:Y:S01]  /*0590*/  LOP3.LUT R49, R25, 0x1, RZ, 0xc, !PT ;  /* 0x0000000119317812 */ /* 0x004fe200078e0cff */
[----:B------:R-:W-:Y:S02]  /*05a0*/  IMAD.IADD R40, R43, 0x1, R40 ;  /* 0x000000012b287824 */ /* 0x000fe400078e0228 */
[----:B------:R-:W2:Y:S01]  /*05b0*/  LDS R2, [R18+0x34] ;  /* 0x0000340012027984 */ /* 0x000ea20000000800 */
[----:B---3--:R-:W-:-:S03]  /*05c0*/  LOP3.LUT R27, R24, 0x1, RZ, 0xc, !PT ;  /* 0x00000001181b7812 */ /* 0x008fc600078e0cff */
[----:B------:R-:W3:Y:S01]  /*05d0*/  LDS R0, [R18+0x38] ;  /* 0x0000380012007984 */ /* 0x000ee20000000800 */
[----:B----4-:R-:W-:Y:S02]  /*05e0*/  LOP3.LUT R28, R11, 0x1, RZ, 0xc, !PT ;  /* 0x000000010b1c7812 */ /* 0x010fe400078e0cff */
[----:B------:R-:W-:Y:S01]  /*05f0*/  IADD3 R27, PT, PT, R27, R49, R40 ;  /* 0x000000311b1b7210 */ /* 0x000fe20007ffe028 */
[----:B------:R-:W-:Y:S01]  /*0600*/  BAR.SYNC.DEFER_BLOCKING 0x0 ;  /* 0x0000000000007b1d */ /* 0x000fe20000010000 */
[----:B-----5:R-:W-:-:S03]  /*0610*/  LOP3.LUT R29, R10, 0x1, RZ, 0xc, !PT ;  /* 0x000000010a1d7812 */ /* 0x020fc600078e0cff */
[----:B------:R-:W-:Y:S01]  /*0620*/  IMAD.IADD R28, R28, 0x1, R27 ;  /* 0x000000011c1c7824 */ /* 0x000fe200078e021b */
[----:B------:R-:W-:-:S03]  /*0630*/  LOP3.LUT R12, R9, 0x1, RZ, 0xc, !PT ;  /* 0x00000001090c7812 */ /* 0x000fc600078e0cff */
        /* <DEDUP_REMOVED lines=9> */
[----:B0-----:R-:W-:Y:S02]  /*06d0*/  LOP3.LUT R50, R4, 0x1, RZ, 0xc, !PT ;  /* 0x0000000104327812 */ /* 0x001fe400078e0cff */
[----:B-1----:R-:W-:Y:S02]  /*06e0*/  LOP3.LUT R13, R3, 0x1, RZ, 0xc, !PT ;  /* 0x00000001030d7812 */ /* 0x002fe400078e0cff */
[----:B------:R-:W-:Y:S02]  /*06f0*/  IADD3 R50, PT, PT, R50, R39, R34 ;  /* 0x0000002732327210 */ /* 0x000fe40007ffe022 */
[C---:B--2---:R-:W-:Y:S02]  /*0700*/  LOP3.LUT R15, R2.reuse, 0x1, RZ, 0xc, !PT ;  /* 0x00000001020f7812 */ /* 0x044fe400078e0cff */
[----:B------:R-:W-:Y:S01]  /*0710*/  LOP3.LUT R26, R2, 0x1, RZ, 0xc0, !PT ;  /* 0x00000001021a7812 */ /* 0x000fe200078ec0ff */
[----:B------:R-:W-:Y:S01]  /*0720*/  IMAD.IADD R36, R13, 0x1, R50 ;  /* 0x000000010d247824 */ /* 0x000fe200078e0232 */
[----:B---3--:R-:W-:-:S03]  /*0730*/  LOP3.LUT R13, R0, 0x1, RZ, 0xc, !PT ;  /* 0x00000001000d7812 */ /* 0x008fc600078e0cff */
[----:B------:R-:W-:-:S04]  /*0740*/  IMAD.IADD R38, R15, 0x1, R36 ;  /* 0x000000010f267824 */ /* 0x000fc800078e0224 */
[----:B------:R-:W-:-:S05]  /*0750*/  IMAD.IADD R32, R13, 0x1, R38 ;  /* 0x000000010d207824 */ /* 0x000fca00078e0226 */
[----:B------:R-:W0:Y:S02]  /*0760*/  SHFL.UP P0, R13, R32, 0x1, RZ ;  /* 0x04200000200d7989 */ /* 0x000e2400000000ff */
[----:B0-----:R-:W-:-:S05]  /*0770*/  @P0 IMAD.IADD R13, R32, 0x1, R13 ;  /* 0x00000001200d0824 */ /* 0x001fca00078e020d */
[----:B------:R-:W0:Y:S02]  /*0780*/  SHFL.UP P0, R12, R13, 0x2, RZ ;  /* 0x044000000d0c7989 */ /* 0x000e2400000000ff */
[----:B0-----:R-:W-:-:S05]  /*0790*/  @P0 IMAD.IADD R12, R13, 0x1, R12 ;  /* 0x000000010d0c0824 */ /* 0x001fca00078e020c */
[----:B------:R-:W0:Y:S02]  /*07a0*/  SHFL.UP P0, R21, R12, 0x4, RZ ;  /* 0x048000000c157989 */ /* 0x000e2400000000ff */
[----:B0-----:R-:W-:-:S05]  /*07b0*/  @P0 IMAD.IADD R21, R12, 0x1, R21 ;  /* 0x000000010c150824 */ /* 0x001fca00078e0215 */
[----:B------:R-:W0:Y:S02]  /*07c0*/  SHFL.UP P0, R30, R21, 0x8, RZ ;  /* 0x05000000151e7989 */ /* 0x000e2400000000ff */
[----:B0-----:R-:W-:-:S05]  /*07d0*/  @P0 IMAD.IADD R30, R21, 0x1, R30 ;  /* 0x00000001151e0824 */ /* 0x001fca00078e021e */
[----:B------:R-:W0:Y:S02]  /*07e0*/  SHFL.UP P0, R47, R30, 0x10, RZ ;  /* 0x060000001e2f7989 */ /* 0x000e2400000000ff */
[----:B0-----:R-:W-:Y:S01]  /*07f0*/  @P0 IMAD.IADD R47, R30, 0x1, R47 ;  /* 0x000000011e2f0824 */ /* 0x001fe200078e022f */
[----:B------:R-:W-:-:S04]  /*0800*/  ISETP.NE.AND P0, PT, R33, 0x2, PT ;  /* 0x000000022100780c */ /* 0x000fc80003f05270 */
[----:B------:R0:W-:Y:S01]  /*0810*/  @!P1 STS [R42], R47 ;  /* 0x0000002f2a009388 */ /* 0x0001e20000000800 */
[----:B------:R-:W-:Y:S01]  /*0820*/  BAR.SYNC.DEFER_BLOCKING 0x0 ;  /* 0x0000000000007b1d */ /* 0x000fe20000010000 */
[----:B------:R-:W-:Y:S01]  /*0830*/  ISETP.NE.AND P1, PT, R33, 0x3, PT ;  /* 0x000000032100780c */ /* 0x000fe20003f25270 */
[----:B0-----:R-:W-:-:S05]  /*0840*/  IMAD.IADD R47, R47, 0x1, -R32 ;  /* 0x000000012f2f7824 */ /* 0x001fca00078e0a20 */
[----:B------:R-:W-:Y:S01]  /*0850*/  SEL R47, R47, RZ, P3 ;  /* 0x000000ff2f2f7207 */ /* 0x000fe20001800000 */
[----:B------:R-:W0:Y:S04]  /*0860*/  LDS.128 R12, [UR4] ;  /* 0x00000004ff0c7984 */ /* 0x000e280008000c00 */
[----:B------:R-:W1:Y:S04]  /*0870*/  LDS.128 R16, [UR4+0x10] ;  /* 0x00001004ff107984 */ /* 0x000e680008000c00 */
[----:B------:R-:W2:Y:S01]  /*0880*/  LDS.128 R20, [UR4+0x20] ;  /* 0x00002004ff147984 */ /* 0x000ea20008000c00 */
[----:B0-----:R-:W-:-:S05]  /*0890*/  IMAD.IADD R31, R12, 0x1, R13 ;  /* 0x000000010c1f7824 */ /* 0x001fca00078e020d */
[----:B------:R-:W-:Y:S01]  /*08a0*/  SEL R30, R31, R12, !P0 ;  /* 0x0000000c1f1e7207 */ /* 0x000fe20004000000 */
[----:B------:R-:W-:Y:S01]  /*08b0*/  IMAD.IADD R31, R14, 0x1, R31 ;  /* 0x000000010e1f7824 */ /* 0x000fe200078e021f */
[----:B------:R-:W-:-:S04]  /*08c0*/  ISETP.NE.AND P0, PT, R33, 0x4, PT ;  /* 0x000000042100780c */ /* 0x000fc80003f05270 */
[----:B------:R-:W-:Y:S01]  /*08d0*/  SEL R30, R31, R30, !P1 ;  /* 0x0000001e1f1e7207 */ /* 0x000fe20004800000 */
[----:B------:R-:W-:Y:S01]  /*08e0*/  IMAD.IADD R31, R15, 0x1, R31 ;  /* 0x000000010f1f7824 */ /* 0x000fe200078e021f */
[----:B------:R-:W-:-:S04]  /*08f0*/  ISETP.NE.AND P1, PT, R33, 0x5, PT ;  /* 0x000000052100780c */ /* 0x000fc80003f25270 */
[C---:B------:R-:W-:Y:S01]  /*0900*/  SEL R30, R31.reuse, R30, !P0 ;  /* 0x0000001e1f1e7207 */ /* 0x040fe20004000000 */
[----:B-1----:R-:W-:Y:S01]  /*0910*/  IMAD.IADD R31, R31, 0x1, R16 ;  /* 0x000000011f1f7824 */ /* 0x002fe200078e0210 */
[----:B------:R-:W-:-:S04]  /*0920*/  ISETP.NE.AND P0, PT, R46, RZ, PT ;  /* 0x000000ff2e00720c */ /* 0x000fc80003f05270 */
[----:B------:R-:W-:Y:S01]  /*0930*/  SEL R30, R31, R30, !P1 ;  /* 0x0000001e1f1e7207 */ /* 0x000fe20004800000 */
[----:B------:R-:W-:Y:S01]  /*0940*/  IMAD.IADD R31, R17, 0x1, R31 ;  /* 0x00000001111f7824 */ /* 0x000fe200078e021f */
[----:B------:R-:W-:-:S04]  /*0950*/  ISETP.NE.AND P1, PT, R33, 0x7, PT ;  /* 0x000000072100780c */ /* 0x000fc80003f25270 */
[----:B------:R-:W-:Y:S01]  /*0960*/  SEL R30, R31, R30, !P2 ;  /* 0x0000001e1f1e7207 */ /* 0x000fe20005000000 */
[----:B------:R-:W-:Y:S01]  /*0970*/  IMAD.IADD R31, R18, 0x1, R31 ;  /* 0x00000001121f7824 */ /* 0x000fe200078e021f */
[----:B------:R-:W-:Y:S01]  /*0980*/  ISETP.NE.AND P2, PT, R33, 0x8, PT ;  /* 0x000000082100780c */ /* 0x000fe20003f45270 */
[----:B------:R-:W-:Y:S02]  /*0990*/  @!P0 IMAD.MOV.U32 R32, RZ, RZ, 0x65 ;  /* 0x00000065ff208424 */ /* 0x000fe400078e00ff */
[----:B------:R-:W-:Y:S01]  /*09a0*/  IMAD.IADD R51, R19, 0x1, R31 ;  /* 0x0000000113337824 */ /* 0x000fe200078e021f */
[----:B------:R-:W-:Y:S02]  /*09b0*/  SEL R42, R31, R30, !P1 ;  /* 0x0000001e1f2a7207 */ /* 0x000fe40004800000 */
[----:B------:R-:W0:Y:S01]  /*09c0*/  @!P0 LDC.64 R30, c[0x0][0x3a0] ;  /* 0x0000e800ff1e8b82 */ /* 0x000e220000000a00 */
[----:B------:R-:W-:Y:S02]  /*09d0*/  ISETP.NE.AND P1, PT, R33, 0x9, PT ;  /* 0x000000092100780c */ /* 0x000fe40003f25270 */
[C---:B------:R-:W-:Y:S01]  /*09e0*/  SEL R42, R51.reuse, R42, !P2 ;  /* 0x0000002a332a7207 */ /* 0x040fe20005000000 */
[----:B--2---:R-:W-:Y:S01]  /*09f0*/  IMAD.IADD R51, R51, 0x1, R20 ;  /* 0x0000000133337824 */ /* 0x004fe200078e0214 */
[----:B------:R-:W-:-:S04]  /*0a00*/  ISETP.NE.AND P2, PT, R33, 0xa, PT ;  /* 0x0000000a2100780c */ /* 0x000fc80003f45270 */
[----:B------:R-:W-:Y:S01]  /*0a10*/  SEL R42, R51, R42, !P1 ;  /* 0x0000002a332a7207 */ /* 0x000fe20004800000 */
[----:B------:R-:W-:Y:S01]  /*0a20*/  IMAD.IADD R51, R21, 0x1, R51 ;  /* 0x0000000115337824 */ /* 0x000fe200078e0233 */
[----:B------:R-:W-:-:S03]  /*0a30*/  ISETP.NE.AND P1, PT, R33, 0xb, PT ;  /* 0x0000000b2100780c */ /* 0x000fc60003f25270 */
[----:B------:R-:W-:Y:S01]  /*0a40*/  IMAD.IADD R33, R22, 0x1, R51 ;  /* 0x0000000116217824 */ /* 0x000fe200078e0233 */
[----:B------:R-:W-:Y:S02]  /*0a50*/  SEL R42, R51, R42, !P2 ;  /* 0x0000002a332a7207 */ /* 0x000fe40005000000 */
[----:B------:R-:W-:Y:S02]  /*0a60*/  ISETP.GE.U32.AND P2, PT, R46, 0x20, PT ;  /* 0x000000202e00780c */ /* 0x000fe40003f46070 */
[----:B------:R-:W-:Y:S01]  /*0a70*/  SEL R42, R33, R42, !P1 ;  /* 0x0000002a212a7207 */ /* 0x000fe20004800000 */
[----:B------:R-:W-:-:S03]  /*0a80*/  IMAD.IADD R33, R23, 0x1, R33 ;  /* 0x0000000117217824 */ /* 0x000fc600078e0221 */
[----:B------:R-:W-:Y:S02]  /*0a90*/  SEL R42, R42, RZ, P2 ;  /* 0x000000ff2a2a7207 */ /* 0x000fe40001000000 */
[----:B0-----:R0:W-:Y:S01]  /*0aa0*/  @!P0 ST.E.64.STRONG.GPU desc[UR8][R30.64+0x100], R32 ;  /* 0x000100201e008985 */ /* 0x0011e2000c10fb08 */
[----:B------:R-:W-:Y:S02]  /*0ab0*/  ISETP.GT.AND P0, PT, R33, 0x180, PT ;  /* 0x000001802100780c */ /* 0x000fe40003f04270 */
[----:B------:R-:W-:Y:S01]  /*0ac0*/  IMAD.IADD R47, R42, 0x1, R47 ;  /* 0x000000012a2f7824 */ /* 0x000fe200078e022f */
[----:B------:R-:W-:-:S03]  /*0ad0*/  LOP3.LUT R42, R25, 0x1, RZ, 0xc0, !PT ;  /* 0x00000001192a7812 */ /* 0x000fc600078ec0ff */
[--C-:B------:R-:W-:Y:S02]  /*0ae0*/  IMAD.IADD R40, R40, 0x1, R47.reuse ;  /* 0x0000000128287824 */ /* 0x100fe400078e022f */
[--C-:B------:R-:W-:Y:S02]  /*0af0*/  IMAD.IADD R34, R34, 0x1, R47.reuse ;  /* 0x0000000122227824 */ /* 0x100fe400078e022f */
[--C-:B------:R-:W-:Y:S02]  /*0b00*/  IMAD.IADD R43, R43, 0x1, R47.reuse ;  /* 0x000000012b2b7824 */ /* 0x100fe400078e022f */
[--C-:B------:R-:W-:Y:S02]  /*0b10*/  IMAD.IADD R27, R27, 0x1, R47.reuse ;  /* 0x000000011b1b7824 */ /* 0x100fe400078e022f */
[--C-:B0-----:R-:W-:Y:S02]  /*0b20*/  IMAD.IADD R30, R37, 0x1, R47.reuse ;  /* 0x00000001251e7824 */ /* 0x101fe400078e022f */
[----:B------:R-:W-:-:S02]  /*0b30*/  IMAD.IADD R31, R35, 0x1, R47 ;  /* 0x00000001231f7824 */ /* 0x000fc400078e022f */
[--C-:B------:R-:W-:Y:S02]  /*0b40*/  IMAD.IADD R37, R38, 0x1, R47.reuse ;  /* 0x0000000126257824 */ /* 0x100fe400078e022f */
[--C-:B------:R-:W-:Y:S02]  /*0b50*/  IMAD.IADD R28, R28, 0x1, R47.reuse ;  /* 0x000000011c1c7824 */ /* 0x100fe400078e022f */
[--C-:B------:R-:W-:Y:S02]  /*0b60*/  IMAD.IADD R29, R29, 0x1, R47.reuse ;  /* 0x000000011d1d7824 */ /* 0x100fe400078e022f */
[--C-:B------:R-:W-:Y:S02]  /*0b70*/  IMAD.IADD R32, R52, 0x1, R47.reuse ;  /* 0x0000000134207824 */ /* 0x100fe400078e022f */
[--C-:B------:R-:W-:Y:S02]  /*0b80*/  IMAD.IADD R35, R50, 0x1, R47.reuse ;  /* 0x0000000132237824 */ /* 0x100fe400078e022f */
[----:B------:R-:W-:-:S02]  /*0b90*/  IMAD.IADD R36, R36, 0x1, R47 ;  /* 0x0000000124247824 */ /* 0x000fc400078e022f */
[----:B------:R-:W-:Y:S02]  /*0ba0*/  IMAD.IADD R38, R49, 0x1, R40 ;  /* 0x0000000131267824 */ /* 0x000fe400078e0228 */
[----:B------:R-:W-:Y:S01]  /*0bb0*/  IMAD.IADD R39, R39, 0x1, R34 ;  /* 0x0000000127277824 */ /* 0x000fe200078e0222 */
[----:B------:R-:W-:Y:S06]  /*0bc0*/  @P0 BRA `(.L_x_2) ;  /* 0x0000000c00ac0947 */ /* 0x000fec0003800000 */
[----:B------:R-:W-:Y:S01]  /*0bd0*/  ISETP.NE.AND P0, PT, R48, RZ, PT ;  /* 0x000000ff3000720c */ /* 0x000fe20003f05270 */
[----:B------:R-:W-:-:S12]  /*0be0*/  BSSY.RECONVERGENT B0, `(.L_x_3) ;  /* 0x000000d000007945 */ /* 0x000fd80003800200 */
[----:B------:R-:W-:Y:S05]  /*0bf0*/  @P0 BRA `(.L_x_4) ;  /* 0x00000000002c0947 */ /* 0x000fea0003800000 */
[----:B------:R-:W-:Y:S01]  /*0c00*/  UISETP.NE.AND UP0, UPT, UR7, URZ, UPT ;  /* 0x000000ff0700728c */ /* 0x000fe2000bf05270 */
[----:B------:R-:W-:Y:S01]  /*0c10*/  CS2R R12, SRZ ;  /* 0x00000000000c7805 */ /* 0x000fe2000001ff00 */
[----:B------:R-:W0:Y:S07]  /*0c20*/  LDCU.64 UR4, c[0x0][0x390] ;  /* 0x00007200ff0477ac */ /* 0x000e2e0008000a00 */
[----:B------:R-:W-:Y:S05]  /*0c30*/  BRA.U UP0, `(.L_x_5) ;  /* 0x0000000100087547 */ /* 0x000fea000b800000 */
[----:B------:R-:W1:Y:S02]  /*0c40*/  LDC.64 R12, c[0x0][0x3d0] ;  /* 0x0000f400ff0c7b82 */ /* 0x000e640000000a00 */
[----:B-1----:R-:W5:Y:S02]  /*0c50*/  LDG.E.64 R12, desc[UR8][R12.64] ;  /* 0x000000080c0c7981 */ /* 0x002f64000c1e1b00 */
.L_x_5:
[----:B-----5:R-:W-:-:S04]  /*0c60*/  IADD3 R14, P0, PT, R47, R12, RZ ;  /* 0x0000000c2f0e7210 */ /* 0x020fc80007f1e0ff */
[----:B------:R-:W-:Y:S02]  /*0c70*/  LEA.HI.X.SX32 R13, R47, R13, 0x1, P0 ;  /* 0x0000000d2f0d7211 */ /* 0x000fe400000f0eff */
[----:B0-----:R-:W-:-:S04]  /*0c80*/  LEA R12, P0, R14, UR4, 0x2 ;  /* 0x000000040e0c7c11 */ /* 0x001fc8000f8010ff */
[----:B------:R-:W-:-:S05]  /*0c90*/  LEA.HI.X R13, R14, UR5, R13, 0x2, P0 ;  /* 0x000000050e0d7c11 */ /* 0x000fca00080f140d */
[----:B------:R0:W-:Y:S04]  /*0ca0*/  STG.E desc[UR8][R12.64], R45 ;  /* 0x0000002d0c007986 */ /* 0x0001e8000c101908 */
.L_x_4:
[----:B------:R-:W-:Y:S05]  /*0cb0*/  BSYNC.RECONVERGENT B0 ;  /* 0x0000000000007941 */ /* 0x000fea0003800200 */
.L_x_3:
[----:B------:R-:W-:Y:S01]  /*0cc0*/  ISETP.NE.AND P0, PT, R44, RZ, PT ;  /* 0x000000ff2c00720c */ /* 0x000fe20003f05270 */
[----:B------:R-:W-:-:S12]  /*0cd0*/  BSSY.RECONVERGENT B0, `(.L_x_6) ;  /* 0x000000d000007945 */ /* 0x000fd80003800200 */
[----:B------:R-:W-:Y:S05]  /*0ce0*/  @P0 BRA `(.L_x_7) ;  /* 0x00000000002c0947 */ /* 0x000fea0003800000 */
[----:B------:R-:W-:Y:S01]  /*0cf0*/  UISETP.NE.AND UP0, UPT, UR7, URZ, UPT ;  /* 0x000000ff0700728c */ /* 0x000fe2000bf05270 */
[----:B0-----:R-:W-:Y:S01]  /*0d00*/  CS2R R12, SRZ ;  /* 0x00000000000c7805 */ /* 0x001fe2000001ff00 */
[----:B------:R-:W0:Y:S07]  /*0d10*/  LDCU.64 UR4, c[0x0][0x390] ;  /* 0x00007200ff0477ac */ /* 0x000e2e0008000a00 */
[----:B------:R-:W-:Y:S05]  /*0d20*/  BRA.U UP0, `(.L_x_8) ;  /* 0x0000000100087547 */ /* 0x000fea000b800000 */
[----:B------:R-:W1:Y:S02]  /*0d30*/  LDC.64 R12, c[0x0][0x3d0] ;  /* 0x0000f400ff0c7b82 */ /* 0x000e640000000a00 */
[----:B-1----:R-:W5:Y:S02]  /*0d40*/  LDG.E.64 R12, desc[UR8][R12.64] ;  /* 0x000000080c0c7981 */ /* 0x002f64000c1e1b00 */
.L_x_8:
[----:B-----5:R-:W-:-:S04]  /*0d50*/  IADD3 R14, P0, PT, R43, R12, RZ ;  /* 0x0000000c2b0e7210 */ /* 0x020fc80007f1e0ff */
[----:B------:R-:W-:Y:S02]  /*0d60*/  LEA.HI.X.SX32 R13, R43, R13, 0x1, P0 ;  /* 0x0000000d2b0d7211 */ /* 0x000fe400000f0eff */
[----:B0-----:R-:W-:-:S04]  /*0d70*/  LEA R12, P0, R14, UR4, 0x2 ;  /* 0x000000040e0c7c11 */ /* 0x001fc8000f8010ff */
[----:B------:R-:W-:-:S05]  /*0d80*/  LEA.HI.X R13, R14, UR5, R13, 0x2, P0 ;  /* 0x000000050e0d7c11 */ /* 0x000fca00080f140d */
[----:B------:R1:W-:Y:S04]  /*0d90*/  STG.E desc[UR8][R12.64], R41 ;  /* 0x000000290c007986 */ /* 0x0003e8000c101908 */
.L_x_7:
[----:B------:R-:W-:Y:S05]  /*0da0*/  BSYNC.RECONVERGENT B0 ;  /* 0x0000000000007941 */ /* 0x000fea0003800200 */
.L_x_6:
[----:B------:R-:W-:Y:S01]  /*0db0*/  ISETP.NE.AND P0, PT, R42, RZ, PT ;  /* 0x000000ff2a00720c */ /* 0x000fe20003f05270 */
[----:B------:R-:W-:-:S12]  /*0dc0*/  BSSY.RECONVERGENT B0, `(.L_x_9) ;  /* 0x000000d000007945 */ /* 0x000fd80003800200 */
[----:B------:R-:W-:Y:S05]  /*0dd0*/  @P0 BRA `(.L_x_10) ;  /* 0x00000000002c0947 */ /* 0x000fea0003800000 */
[----:B------:R-:W-:Y:S01]  /*0de0*/  UISETP.NE.AND UP0, UPT, UR7, URZ, UPT ;  /* 0x000000ff0700728c */ /* 0x000fe2000bf05270 */
[----:B01----:R-:W-:Y:S01]  /*0df0*/  CS2R R12, SRZ ;  /* 0x00000000000c7805 */ /* 0x003fe2000001ff00 */
[----:B------:R-:W0:Y:S07]  /*0e00*/  LDCU.64 UR4, c[0x0][0x390] ;  /* 0x00007200ff0477ac */ /* 0x000e2e0008000a00 */
[----:B------:R-:W-:Y:S05]  /*0e10*/  BRA.U UP0, `(.L_x_11) ;  /* 0x0000000100087547 */ /* 0x000fea000b800000 */
[----:B------:R-:W1:Y:S02]  /*0e20*/  LDC.64 R12, c[0x0][0x3d0] ;  /* 0x0000f400ff0c7b82 */ /* 0x000e640000000a00 */
[----:B-1----:R-:W5:Y:S02]  /*0e30*/  LDG.E.64 R12, desc[UR8][R12.64] ;  /* 0x000000080c0c7981 */ /* 0x002f64000c1e1b00 */
.L_x_11:
[----:B-----5:R-:W-:-:S04]  /*0e40*/  IADD3 R14, P0, PT, R40, R12, RZ ;  /* 0x0000000c280e7210 */ /* 0x020fc80007f1e0ff */
[----:B------:R-:W-:Y:S02]  /*0e50*/  LEA.HI.X.SX32 R13, R40, R13, 0x1, P0 ;  /* 0x0000000d280d7211 */ /* 0x000fe400000f0eff */
[----:B0-----:R-:W-:-:S04]  /*0e60*/  LEA R12, P0, R14, UR4, 0x2 ;  /* 0x000000040e0c7c11 */ /* 0x001fc8000f8010ff */
[----:B------:R-:W-:-:S05]  /*0e70*/  LEA.HI.X R13, R14, UR5, R13, 0x2, P0 ;  /* 0x000000050e0d7c11 */ /* 0x000fca00080f140d */
[----:B------:R2:W-:Y:S04]  /*0e80*/  STG.E desc[UR8][R12.64], R25 ;  /* 0x000000190c007986 */ /* 0x0005e8000c101908 */
.L_x_10:
[----:B------:R-:W-:Y:S05]  /*0e90*/  BSYNC.RECONVERGENT B0 ;  /* 0x0000000000007941 */ /* 0x000fea0003800200 */
.L_x_9:
[----:B012---:R-:W-:Y:S01]  /*0ea0*/  LOP3.LUT R12, R24, 0x1, RZ, 0xc0, !PT ;  /* 0x00000001180c7812 */ /* 0x007fe200078ec0ff */
[----:B------:R-:W-:Y:S03]  /*0eb0*/  BSSY.RECONVERGENT B0, `(.L_x_12) ;  /* 0x000000e000007945 */ /* 0x000fe60003800200 */
[----:B------:R-:W-:-:S13]  /*0ec0*/  ISETP.NE.U32.AND P0, PT, R12, 0x1, PT ;  /* 0x000000010c00780c */ /* 0x000fda0003f05070 */
[----:B------:R-:W-:Y:S05]  /*0ed0*/  @!P0 BRA `(.L_x_13) ;  /* 0x00000000002c8947 */ /* 0x000fea0003800000 */
[----:B------:R-:W-:Y:S01]  /*0ee0*/  UISETP.NE.AND UP0, UPT, UR7, URZ, UPT ;  /* 0x000000ff0700728c */ /* 0x000fe2000bf05270 */
[----:B------:R-:W-:Y:S01]  /*0ef0*/  CS2R R12, SRZ ;  /* 0x00000000000c7805 */ /* 0x000fe2000001ff00 */
[----:B------:R-:W0:Y:S07]  /*0f00*/  LDCU.64 UR4, c[0x0][0x390] ;  /* 0x00007200ff0477ac */ /* 0x000e2e0008000a00 */
[----:B------:R-:W-:Y:S05]  /*0f10*/  BRA.U UP0, `(.L_x_14) ;  /* 0x0000000100087547 */ /* 0x000fea000b800000 */
[----:B------:R-:W1:Y:S02]  /*0f20*/  LDC.64 R12, c[0x0][0x3d0] ;  /* 0x0000f400ff0c7b82 */ /* 0x000e640000000a00 */
[----:B-1----:R-:W5:Y:S02]  /*0f30*/  LDG.E.64 R12, desc[UR8][R12.64] ;  /* 0x000000080c0c7981 */ /* 0x002f64000c1e1b00 */
.L_x_14:
[----:B-----5:R-:W-:-:S04]  /*0f40*/  IADD3 R14, P0, PT, R38, R12, RZ ;  /* 0x0000000c260e7210 */ /* 0x020fc80007f1e0ff */
[----:B------:R-:W-:Y:S02]  /*0f50*/  LEA.HI.X.SX32 R13, R38, R13, 0x1, P0 ;  /* 0x0000000d260d7211 */ /* 0x000fe400000f0eff */
[----:B0-----:R-:W-:-:S04]  /*0f60*/  LEA R12, P0, R14, UR4, 0x2 ;  /* 0x000000040e0c7c11 */ /* 0x001fc8000f8010ff */
[----:B------:R-:W-:-:S05]  /*0f70*/  LEA.HI.X R13, R14, UR5, R13, 0x2, P0 ;  /* 0x000000050e0d7c11 */ /* 0x000fca00080f140d */
[----:B------:R0:W-:Y:S04]  /*0f80*/  STG.E desc[UR8][R12.64], R24 ;  /* 0x000000180c007986 */ /* 0x0001e8000c101908 */
.L_x_13:
[----:B------:R-:W-:Y:S05]  /*0f90*/  BSYNC.RECONVERGENT B0 ;  /* 0x0000000000007941 */ /* 0x000fea0003800200 */
.L_x_12:
[----:B0-----:R-:W-:Y:S01]  /*0fa0*/  LOP3.LUT R12, R11, 0x1, RZ, 0xc0, !PT ;  /* 0x000000010b0c7812 */ /* 0x001fe200078ec0ff */
        /* <DEDUP_REMOVED lines=9> */
.L_x_17:
[----:B-----5:R-:W-:-:S04]  /*1040*/  IADD3 R14, P0, PT, R27, R12, RZ ;  /* 0x0000000c1b0e7210 */ /* 0x020fc80007f1e0ff */
[----:B------:R-:W-:Y:S02]  /*1050*/  LEA.HI.X.SX32 R13, R27, R13, 0x1, P0 ;  /* 0x0000000d1b0d7211 */ /* 0x000fe400000f0eff */
[----:B0-----:R-:W-:-:S04]  /*1060*/  LEA R12, P0, R14, UR4, 0x2 ;  /* 0x000000040e0c7c11 */ /* 0x001fc8000f8010ff */
[----:B------:R-:W-:-:S05]  /*1070*/  LEA.HI.X R13, R14, UR5, R13, 0x2, P0 ;  /* 0x000000050e0d7c11 */ /* 0x000fca00080f140d */
[----:B------:R0:W-:Y:S04]  /*1080*/  STG.E desc[UR8][R12.64], R11 ;  /* 0x0000000b0c007986 */ /* 0x0001e8000c101908 */
.L_x_16:
[----:B------:R-:W-:Y:S05]  /*1090*/  BSYNC.RECONVERGENT B0 ;  /* 0x0000000000007941 */ /* 0x000fea0003800200 */
.L_x_15:
        /* <DEDUP_REMOVED lines=10> */
.L_x_20:
[----:B-----5:R-:W-:-:S04]  /*1140*/  IADD3 R11, P0, PT, R28, R12, RZ ;  /* 0x0000000c1c0b7210 */ /* 0x020fc80007f1e0ff */
[----:B------:R-:W-:Y:S02]  /*1150*/  LEA.HI.X.SX32 R28, R28, R13, 0x1, P0 ;  /* 0x0000000d1c1c7211 */ /* 0x000fe400000f0eff */
[----:B0-----:R-:W-:-:S04]  /*1160*/  LEA R12, P0, R11, UR4, 0x2 ;  /* 0x000000040b0c7c11 */ /* 0x001fc8000f8010ff */
[----:B------:R-:W-:-:S05]  /*1170*/  LEA.HI.X R13, R11, UR5, R28, 0x2, P0 ;  /* 0x000000050b0d7c11 */ /* 0x000fca00080f141c */
[----:B------:R0:W-:Y:S04]  /*1180*/  STG.E desc[UR8][R12.64], R10 ;  /* 0x0000000a0c007986 */ /* 0x0001e8000c101908 */
.L_x_19:
[----:B------:R-:W-:Y:S05]  /*1190*/  BSYNC.RECONVERGENT B0 ;  /* 0x0000000000007941 */ /* 0x000fea0003800200 */
.L_x_18:
        /* <DEDUP_REMOVED lines=10> */
.L_x_23:
[----:B-----5:R-:W-:-:S04]  /*1240*/  IADD3 R12, P0, PT, R29, R10, RZ ;  /* 0x0000000a1d0c7210 */ /* 0x020fc80007f1e0ff */
[----:B------:R-:W-:Y:S02]  /*1250*/  LEA.HI.X.SX32 R11, R29, R11, 0x1, P0 ;  /* 0x0000000b1d0b7211 */ /* 0x000fe400000f0eff */
[----:B0-----:R-:W-:-:S04]  /*1260*/  LEA R10, P0, R12, UR4, 0x2 ;  /* 0x000000040c0a7c11 */ /* 0x001fc8000f8010ff */
[----:B------:R-:W-:-:S05]  /*1270*/  LEA.HI.X R11, R12, UR5, R11, 0x2, P0 ;  /* 0x000000050c0b7c11 */ /* 0x000fca00080f140b */
[----:B------:R0:W-:Y:S04]  /*1280*/  STG.E desc[UR8][R10.64], R9 ;  /* 0x000000090a007986 */ /* 0x0001e8000c101908 */
.L_x_22:
[----:B------:R-:W-:Y:S05]  /*1290*/  BSYNC.RECONVERGENT B0 ;  /* 0x0000000000007941 */ /* 0x000fea0003800200 */
.L_x_21:
        /* <DEDUP_REMOVED lines=10> */
.L_x_26:
[----:B-----5:R-:W-:-:S04]  /*1340*/  IADD3 R9, P0, PT, R30, R10, RZ ;  /* 0x0000000a1e097210 */ /* 0x020fc80007f1e0ff */
[----:B------:R-:W-:Y:S02]  /*1350*/  LEA.HI.X.SX32 R30, R30, R11, 0x1, P0 ;  /* 0x0000000b1e1e7211 */ /* 0x000fe400000f0eff */
[----:B0-----:R-:W-:-:S04]  /*1360*/  LEA R10, P0, R9, UR4, 0x2 ;  /* 0x00000004090a7c11 */ /* 0x001fc8000f8010ff */
[----:B------:R-:W-:-:S05]  /*1370*/  LEA.HI.X R11, R9, UR5, R30, 0x2, P0 ;  /* 0x00000005090b7c11 */ /* 0x000fca00080f141e */
[----:B------:R0:W-:Y:S04]  /*1380*/  STG.E desc[UR8][R10.64], R8 ;  /* 0x000000080a007986 */ /* 0x0001e8000c101908 */
.L_x_25:
[----:B------:R-:W-:Y:S05]  /*1390*/  BSYNC.RECONVERGENT B0 ;  /* 0x0000000000007941 */ /* 0x000fea0003800200 */
.L_x_24:
        /* <DEDUP_REMOVED lines=10> */
.L_x_29:
[----:B-----5:R-:W-:-:S04]  /*1440*/  IADD3 R10, P0, PT, R31, R8, RZ ;  /* 0x000000081f0a7210 */ /* 0x020fc80007f1e0ff */
[----:B------:R-:W-:Y:S02]  /*1450*/  LEA.HI.X.SX32 R9, R31, R9, 0x1, P0 ;  /* 0x000000091f097211 */ /* 0x000fe400000f0eff */
[----:B0-----:R-:W-:-:S04]  /*1460*/  LEA R8, P0, R10, UR4, 0x2 ;  /* 0x000000040a087c11 */ /* 0x001fc8000f8010ff */
[----:B------:R-:W-:-:S05]  /*1470*/  LEA.HI.X R9, R10, UR5, R9, 0x2, P0 ;  /* 0x000000050a097c11 */ /* 0x000fca00080f1409 */
[----:B------:R0:W-:Y:S04]  /*1480*/  STG.E desc[UR8][R8.64], R7 ;  /* 0x0000000708007986 */ /* 0x0001e8000c101908 */
.L_x_28:
[----:B------:R-:W-:Y:S05]  /*1490*/  BSYNC.RECONVERGENT B0 ;  /* 0x0000000000007941 */ /* 0x000fea0003800200 */
.L_x_27:
        /* <DEDUP_REMOVED lines=10> */
.L_x_32:
[----:B-----5:R-:W-:-:S04]  /*1540*/  IADD3 R7, P0, PT, R32, R8, RZ ;  /* 0x0000000820077210 */ /* 0x020fc80007f1e0ff */
[----:B------:R-:W-:Y:S02]  /*1550*/  LEA.HI.X.SX32 R32, R32, R9, 0x1, P0 ;  /* 0x0000000920207211 */ /* 0x000fe400000f0eff */
[----:B0-----:R-:W-:-:S04]  /*1560*/  LEA R8, P0, R7, UR4, 0x2 ;  /* 0x0000000407087c11 */ /* 0x001fc8000f8010ff */
[----:B------:R-:W-:-:S05]  /*1570*/  LEA.HI.X R9, R7, UR5, R32, 0x2, P0 ;  /* 0x0000000507097c11 */ /* 0x000fca00080f1420 */
[----:B------:R0:W-:Y:S04]  /*1580*/  STG.E desc[UR8][R8.64], R6 ;  /* 0x0000000608007986 */ /* 0x0001e8000c101908 */
.L_x_31:
[----:B------:R-:W-:Y:S05]  /*1590*/  BSYNC.RECONVERGENT B0 ;  /* 0x0000000000007941 */ /* 0x000fea0003800200 */
.L_x_30:
        /* <DEDUP_REMOVED lines=10> */
.L_x_35:
[----:B-----5:R-:W-:-:S04]  /*1640*/  IADD3 R8, P0, PT, R34, R6, RZ ;  /* 0x0000000622087210 */ /* 0x020fc80007f1e0ff */
[----:B------:R-:W-:Y:S02]  /*1650*/  LEA.HI.X.SX32 R7, R34, R7, 0x1, P0 ;  /* 0x0000000722077211 */ /* 0x000fe400000f0eff */
[----:B0-----:R-:W-:-:S04]  /*1660*/  LEA R6, P0, R8, UR4, 0x2 ;  /* 0x0000000408067c11 */ /* 0x001fc8000f8010ff */
[----:B------:R-:W-:-:S05]  /*1670*/  LEA.HI.X R7, R8, UR5, R7, 0x2, P0 ;  /* 0x0000000508077c11 */ /* 0x000fca00080f1407 */
[----:B------:R0:W-:Y:S04]  /*1680*/  STG.E desc[UR8][R6.64], R5 ;  /* 0x0000000506007986 */ /* 0x0001e8000c101908 */
.L_x_34:
[----:B------:R-:W-:Y:S05]  /*1690*/  BSYNC.RECONVERGENT B0 ;  /* 0x0000000000007941 */ /* 0x000fea0003800200 */
.L_x_33:
        /* <DEDUP_REMOVED lines=10> */
.L_x_38:
[----:B-----5:R-:W-:-:S04]  /*1740*/  IADD3 R5, P0, PT, R39, R6, RZ ;  /* 0x0000000627057210 */ /* 0x020fc80007f1e0ff */
[----:B------:R-:W-:Y:S02]  /*1750*/  LEA.HI.X.SX32 R8, R39, R7, 0x1, P0 ;  /* 0x0000000727087211 */ /* 0x000fe400000f0eff */
[----:B0-----:R-:W-:-:S04]  /*1760*/  LEA R6, P0, R5, UR4, 0x2 ;  /* 0x0000000405067c11 */ /* 0x001fc8000f8010ff */
[----:B------:R-:W-:-:S05]  /*1770*/  LEA.HI.X R7, R5, UR5, R8, 0x2, P0 ;  /* 0x0000000505077c11 */ /* 0x000fca00080f1408 */
[----:B------:R0:W-:Y:S04]  /*1780*/  STG.E desc[UR8][R6.64], R4 ;  /* 0x0000000406007986 */ /* 0x0001e8000c101908 */
.L_x_37:
[----:B------:R-:W-:Y:S05]  /*1790*/  BSYNC.RECONVERGENT B0 ;  /* 0x0000000000007941 */ /* 0x000fea0003800200 */
.L_x_36:
        /* <DEDUP_REMOVED lines=10> */
.L_x_41:
[----:B-----5:R-:W-:-:S04]  /*1840*/  IADD3 R6, P0, PT, R35, R4, RZ ;  /* 0x0000000423067210 */ /* 0x020fc80007f1e0ff */
[----:B------:R-:W-:Y:S02]  /*1850*/  LEA.HI.X.SX32 R5, R35, R5, 0x1, P0 ;  /* 0x0000000523057211 */ /* 0x000fe400000f0eff */
[----:B0-----:R-:W-:-:S04]  /*1860*/  LEA R4, P0, R6, UR4, 0x2 ;  /* 0x0000000406047c11 */ /* 0x001fc8000f8010ff */
[----:B------:R-:W-:-:S05]  /*1870*/  LEA.HI.X R5, R6, UR5, R5, 0x2, P0 ;  /* 0x0000000506057c11 */ /* 0x000fca00080f1405 */
[----:B------:R0:W-:Y:S04]  /*1880*/  STG.E desc[UR8][R4.64], R3 ;  /* 0x0000000304007986 */ /* 0x0001e8000c101908 */
.L_x_40:
[----:B------:R-:W-:Y:S05]  /*1890*/  BSYNC.RECONVERGENT B0 ;  /* 0x0000000000007941 */ /* 0x000fea0003800200 */
.L_x_39:
        /* <DEDUP_REMOVED lines=9> */
.L_x_44:
[----:B-----5:R-:W-:-:S04]  /*1930*/  IADD3 R3, P0, PT, R36, R4, RZ ;  /* 0x0000000424037210 */ /* 0x020fc80007f1e0ff */
[----:B------:R-:W-:Y:S02]  /*1940*/  LEA.HI.X.SX32 R36, R36, R5, 0x1, P0 ;  /* 0x0000000524247211 */ /* 0x000fe400000f0eff */
[----:B0-----:R-:W-:-:S04]  /*1950*/  LEA R4, P0, R3, UR4, 0x2 ;  /* 0x0000000403047c11 */ /* 0x001fc8000f8010ff */
[----:B------:R-:W-:-:S05]  /*1960*/  LEA.HI.X R5, R3, UR5, R36, 0x2, P0 ;  /* 0x0000000503057c11 */ /* 0x000fca00080f1424 */
[----:B------:R1:W-:Y:S04]  /*1970*/  STG.E desc[UR8][R4.64], R2 ;  /* 0x0000000204007986 */ /* 0x0003e8000c101908 */
.L_x_43:
[----:B------:R-:W-:Y:S05]  /*1980*/  BSYNC.RECONVERGENT B0 ;  /* 0x0000000000007941 */ /* 0x000fea0003800200 */
.L_x_42:
[----:B-1----:R-:W-:-:S04]  /*1990*/  LOP3.LUT R2, R0, 0x1, RZ, 0xc0, !PT ;  /* 0x0000000100027812 */ /* 0x002fc800078ec0ff */
[----:B------:R-:W-:-:S13]  /*19a0*/  ISETP.NE.U32.AND P0, PT, R2, 0x1, PT ;  /* 0x000000010200780c */ /* 0x000fda0003f05070 */
[----:B------:R-:W-:Y:S05]  /*19b0*/  @!P0 EXIT ;  /* 0x000000000000894d */ /* 0x000fea0003800000 */
[----:B------:R-:W-:Y:S01]  /*19c0*/  UISETP.NE.AND UP0, UPT, UR7, URZ, UPT ;  /* 0x000000ff0700728c */ /* 0x000fe2000bf05270 */
[----:B0-----:R-:W-:-:S08]  /*19d0*/  CS2R R2, SRZ ;  /* 0x0000000000027805 */ /* 0x001fd0000001ff00 */
[----:B------:R-:W-:Y:S05]  /*19e0*/  BRA.U UP0, `(.L_x_45) ;  /* 0x0000000100087547 */ /* 0x000fea000b800000 */
[----:B------:R-:W0:Y:S02]  /*19f0*/  LDC.64 R2, c[0x0][0x3d0] ;  /* 0x0000f400ff027b82 */ /* 0x000e240000000a00 */
[----:B0-----:R-:W5:Y:S02]  /*1a00*/  LDG.E.64 R2, desc[UR8][R2.64] ;  /* 0x0000000802027981 */ /* 0x001f64000c1e1b00 */
.L_x_45:
[----:B------:R-:W0:Y:S01]  /*1a10*/  LDCU.64 UR4, c[0x0][0x390] ;  /* 0x00007200ff0477ac */ /* 0x000e220008000a00 */
[----:B-----5:R-:W-:-:S04]  /*1a20*/  IADD3 R4, P0, PT, R37, R2, RZ ;  /* 0x0000000225047210 */ /* 0x020fc80007f1e0ff */
[----:B------:R-:W-:Y:S02]  /*1a30*/  LEA.HI.X.SX32 R3, R37, R3, 0x1, P0 ;  /* 0x0000000325037211 */ /* 0x000fe400000f0eff */
[----:B0-----:R-:W-:-:S04]  /*1a40*/  LEA R2, P0, R4, UR4, 0x2 ;  /* 0x0000000404027c11 */ /* 0x001fc8000f8010ff */
[----:B------:R-:W-:-:S05]  /*1a50*/  LEA.HI.X R3, R4, UR5, R3, 0x2, P0 ;  /* 0x0000000504037c11 */ /* 0x000fca00080f1403 */
[----:B------:R-:W-:Y:S01]  /*1a60*/  STG.E desc[UR8][R2.64], R0 ;  /* 0x0000000002007986 */ /* 0x000fe2000c101908 */
[----:B------:R-:W-:Y:S05]  /*1a70*/  EXIT ;  /* 0x000000000000794d */ /* 0x000fea0003800000 */
.L_x_2:
[----:B------:R-:W-:Y:S01]  /*1a80*/  BAR.SYNC.DEFER_BLOCKING 0x0 ;  /* 0x0000000000007b1d */ /* 0x000fe20000010000 */
[----:B------:R-:W-:Y:S02]  /*1a90*/  ISETP.NE.AND P0, PT, R48, RZ, PT ;  /* 0x000000ff3000720c */ /* 0x000fe40003f05270 */
[----:B------:R-:W-:Y:S02]  /*1aa0*/  ISETP.NE.AND P3, PT, R44, RZ, PT ;  /* 0x000000ff2c00720c */ /* 0x000fe40003f65270 */
[----:B------:R-:W-:Y:S02]  /*1ab0*/  ISETP.NE.AND P1, PT, R42, RZ, PT ;  /* 0x000000ff2a00720c */ /* 0x000fe40003f25270 */
[----:B------:R-:W-:Y:S02]  /*1ac0*/  LOP3.LUT R42, R24, 0x1, RZ, 0xc0, !PT ;  /* 0x00000001182a7812 */ /* 0x000fe400078ec0ff */
[----:B------:R-:W-:Y:S02]  /*1ad0*/  LOP3.LUT R44, R11, 0x1, RZ, 0xc0, !PT ;  /* 0x000000010b2c7812 */ /* 0x000fe400078ec0ff */
[----:B------:R-:W-:-:S02]  /*1ae0*/  ISETP.NE.AND P2, PT, R26, RZ, PT ;  /* 0x000000ff1a00720c */ /* 0x000fc40003f45270 */
[----:B------:R-:W-:Y:S02]  /*1af0*/  ISETP.NE.U32.AND P4, PT, R42, 0x1, PT ;  /* 0x000000012a00780c */ /* 0x000fe40003f85070 */
[----:B------:R-:W-:Y:S02]  /*1b00*/  @!P0 LEA R26, R47, UR4, 0x2 ;  /* 0x000000042f1a8c11 */ /* 0x000fe4000f8e10ff */
[----:B------:R-:W-:Y:S02]  /*1b10*/  LOP3.LUT R48, R10, 0x1, RZ, 0xc0, !PT ;  /* 0x000000010a307812 */ /* 0x000fe400078ec0ff */
[----:B------:R-:W-:Y:S02]  /*1b20*/  ISETP.NE.U32.AND P6, PT, R44, 0x1, PT ;  /* 0x000000012c00780c */ /* 0x000fe40003fc5070 */
[----:B------:R-:W-:Y:S02]  /*1b30*/  LOP3.LUT R44, R9, 0x1, RZ, 0xc0, !PT ;  /* 0x00000001092c7812 */ /* 0x000fe400078ec0ff */
[----:B------:R-:W-:Y:S01]  /*1b40*/  @!P3 LEA R42, R43, UR4, 0x2 ;  /* 0x000000042b2abc11 */ /* 0x000fe2000f8e10ff */
[----:B------:R0:W-:Y:S01]  /*1b50*/  @!P0 STS [R26], R45 ;  /* 0x0000002d1a008388 */ /* 0x0001e20000000800 */
[----:B------:R-:W-:-:S02]  /*1b60*/  LOP3.LUT R43, R8, 0x1, RZ, 0xc0, !PT ;  /* 0x00000001082b7812 */ /* 0x000fc400078ec0ff */
[----:B------:R-:W-:Y:S01]  /*1b70*/  ISETP.NE.U32.AND P5, PT, R48, 0x1, PT ;  /* 0x000000013000780c */ /* 0x000fe20003fa5070 */
[----:B------:R-:W-:Y:S01]  /*1b80*/  @!P3 STS [R42], R41 ;  /* 0x000000292a00b388 */ /* 0x000fe20000000800 */
[----:B------:R-:W-:Y:S02]  /*1b90*/  ISETP.NE.U32.AND P0, PT, R44, 0x1, PT ;  /* 0x000000012c00780c */ /* 0x000fe40003f05070 */
[----:B------:R-:W-:Y:S02]  /*1ba0*/  ISETP.NE.U32.AND P3, PT, R43, 0x1, PT ;  /* 0x000000012b00780c */ /* 0x000fe40003f65070 */
[----:B------:R-:W-:Y:S02]  /*1bb0*/  @!P1 LEA R40, R40, UR4, 0x2 ;  /* 0x0000000428289c11 */ /* 0x000fe4000f8e10ff */
[----:B------:R-:W-:Y:S02]  /*1bc0*/  @P4 LEA R43, R38, UR4, 0x2 ;  /* 0x00000004262b4c11 */ /* 0x000fe4000f8e10ff */
[----:B------:R-:W-:Y:S01]  /*1bd0*/  LOP3.LUT R44, R7, 0x1, RZ, 0xc0, !PT ;  /* 0x00000001072c7812 */ /* 0x000fe200078ec0ff */
[----:B------:R1:W-:Y:S01]  /*1be0*/  @!P1 STS [R40], R25 ;  /* 0x0000001928009388 */ /* 0x0003e20000000800 */
[----:B------:R-:W-:-:S02]  /*1bf0*/  LOP3.LUT R38, R6, 0x1, RZ, 0xc0, !PT ;  /* 0x0000000106267812 */ /* 0x000fc400078ec0ff */
[----:B0-----:R-:W-:Y:S01]  /*1c00*/  @P6 LEA R26, R27, UR4, 0x2 ;  /* 0x000000041b1a6c11 */ /* 0x001fe2000f8e10ff */
[----:B------:R-:W-:Y:S01]  /*1c10*/  @P4 STS [R43], R24 ;  /* 0x000000182b004388 */ /* 0x000fe20000000800 */
[----:B------:R-:W-:Y:S02]  /*1c20*/  ISETP.NE.U32.AND P1, PT, R44, 0x1, PT ;  /* 0x000000012c00780c */ /* 0x000fe40003f25070 */
[----:B------:R-:W-:Y:S01]  /*1c30*/  @P5 LEA R27, R28, UR4, 0x2 ;  /* 0x000000041c1b5c11 */ /* 0x000fe2000f8e10ff */
[----:B------:R-:W-:Y:S01]  /*1c40*/  @P6 STS [R26], R11 ;  /* 0x0000000b1a006388 */ /* 0x000fe20000000800 */
[----:B------:R-:W-:Y:S02]  /*1c50*/  LOP3.LUT R44, R5, 0x1, RZ, 0xc0, !PT ;  /* 0x00000001052c7812 */ /* 0x000fe400078ec0ff */
[----:B------:R-:W-:Y:S01]  /*1c60*/  ISETP.NE.U32.AND P4, PT, R38, 0x1, PT ;  /* 0x000000012600780c */ /* 0x000fe20003f85070 */
[----:B------:R0:W-:Y:S01]  /*1c70*/  @P5 STS [R27], R10 ;  /* 0x0000000a1b005388 */ /* 0x0001e20000000800 */
[----:B------:R-:W-:-:S02]  /*1c80*/  @P0 LEA R28, R29, UR4, 0x2 ;  /* 0x000000041d1c0c11 */ /* 0x000fc4000f8e10ff */
[----:B------:R-:W-:Y:S02]  /*1c90*/  LOP3.LUT R38, R4, 0x1, RZ, 0xc0, !PT ;  /* 0x0000000104267812 */ /* 0x000fe400078ec0ff */
[----:B------:R-:W-:Y:S01]  /*1ca0*/  LOP3.LUT R29, R3, 0x1, RZ, 0xc0, !PT ;  /* 0x00000001031d7812 */ /* 0x000fe200078ec0ff */
[----:B------:R2:W-:Y:S01]  /*1cb0*/  @P0 STS [R28], R9 ;  /* 0x000000091c000388 */ /* 0x0005e20000000800 */
[----:B-1----:R-:W-:Y:S02]  /*1cc0*/  @P3 LEA R25, R30, UR4, 0x2 ;  /* 0x000000041e193c11 */ /* 0x002fe4000f8e10ff */
[----:B------:R-:W-:Y:S02]  /*1cd0*/  ISETP.NE.U32.AND P6, PT, R44, 0x1, PT ;  /* 0x000000012c00780c */ /* 0x000fe40003fc5070 */
[----:B------:R-:W-:Y:S01]  /*1ce0*/  LOP3.LUT R30, R0, 0x1, RZ, 0xc0, !PT ;  /* 0x00000001001e7812 */ /* 0x000fe200078ec0ff */
[----:B------:R1:W-:Y:S01]  /*1cf0*/  @P3 STS [R25], R8 ;  /* 0x0000000819003388 */ /* 0x0003e20000000800 */
[----:B------:R-:W-:-:S02]  /*1d00*/  ISETP.NE.U32.AND P5, PT, R38, 0x1, PT ;  /* 0x000000012600780c */ /* 0x000fc40003fa5070 */
[----:B------:R-:W-:Y:S02]  /*1d10*/  ISETP.NE.U32.AND P0, PT, R29, 0x1, PT ;  /* 0x000000011d00780c */ /* 0x000fe40003f05070 */
[----:B------:R-:W-:Y:S02]  /*1d20*/  ISETP.NE.U32.AND P3, PT, R30, 0x1, PT ;  /* 0x000000011e00780c */ /* 0x000fe40003f65070 */
[----:B0-----:R-:W-:Y:S02]  /*1d30*/  @P1 LEA R10, R31, UR4, 0x2 ;  /* 0x000000041f0a1c11 */ /* 0x001fe4000f8e10ff */
[----:B------:R-:W-:Y:S02]  /*1d40*/  @P4 LEA R11, R32, UR4, 0x2 ;  /* 0x00000004200b4c11 */ /* 0x000fe4000f8e10ff */
[----:B------:R-:W-:Y:S01]  /*1d50*/  @P6 LEA R34, R34, UR4, 0x2 ;  /* 0x0000000422226c11 */ /* 0x000fe2000f8e10ff */
[----:B------:R1:W-:Y:S01]  /*1d60*/  @P1 STS [R10], R7 ;  /* 0x000000070a001388 */ /* 0x0003e20000000800 */
[----:B--2---:R-:W-:-:S02]  /*1d70*/  @!P2 LEA R9, R36, UR4, 0x2 ;  /* 0x000000042409ac11 */ /* 0x004fc4000f8e10ff */
[----:B------:R-:W-:Y:S01]  /*1d80*/  @P5 LEA R39, R39, UR4, 0x2 ;  /* 0x0000000427275c11 */ /* 0x000fe2000f8e10ff */
[----:B------:R1:W-:Y:S01]  /*1d90*/  @P4 STS [R11], R6 ;  /* 0x000000060b004388 */ /* 0x0003e20000000800 */
[----:B------:R-:W-:Y:S02]  /*1da0*/  @P0 LEA R24, R35, UR4, 0x2 ;  /* 0x0000000423180c11 */ /* 0x000fe4000f8e10ff */
[----:B------:R-:W-:Y:S01]  /*1db0*/  @P3 LEA R37, R37, UR4, 0x2 ;  /* 0x0000000425253c11 */ /* 0x000fe2000f8e10ff */
[----:B------:R1:W-:Y:S01]  /*1dc0*/  @P6 STS [R34], R5 ;  /* 0x0000000522006388 */ /* 0x0003e20000000800 */
[----:B------:R-:W-:-:S03]  /*1dd0*/  ISETP.GE.U32.AND P1, PT, R46, R33, PT ;  /* 0x000000212e00720c */ /* 0x000fc60003f26070 */
[----:B------:R1:W-:Y:S04]  /*1de0*/  @P5 STS [R39], R4 ;  /* 0x0000000427005388 */ /* 0x0003e80000000800 */
[----:B------:R1:W-:Y:S04]  /*1df0*/  @P0 STS [R24], R3 ;  /* 0x0000000318000388 */ /* 0x0003e80000000800 */
[----:B------:R1:W-:Y:S04]  /*1e00*/  @!P2 STS [R9], R2 ;  /* 0x000000020900a388 */ /* 0x0003e80000000800 */
[----:B------:R1:W-:Y:S01]  /*1e10*/  @P3 STS [R37], R0 ;  /* 0x0000000025003388 */ /* 0x0003e20000000800 */
[----:B------:R-:W-:Y:S06]  /*1e20*/  BAR.SYNC.DEFER_BLOCKING 0x0 ;  /* 0x0000000000007b1d */ /* 0x000fec0000010000 */
[----:B------:R-:W-:Y:S05]  /*1e30*/  @P1 EXIT ;  /* 0x000000000000194d */ /* 0x000fea0003800000 */
[----:B------:R-:W-:Y:S01]  /*1e40*/  IADD3 R13, PT, PT, R15, R13, R14 ;  /* 0x0000000d0f0d7210 */ /* 0x000fe20007ffe00e */
[----:B------:R-:W0:Y:S01]  /*1e50*/  LDCU.64 UR10, c[0x0][0x390] ;  /* 0x00007200ff0a77ac */ /* 0x000e220008000a00 */
[----:B-1----:R-:W-:Y:S01]  /*1e60*/  LOP3.LUT R0, RZ, R46, RZ, 0x33, !PT ;  /* 0x0000002eff007212 */ /* 0x002fe200078e33ff */
[----:B------:R-:W-:Y:S01]  /*1e70*/  BSSY.RECONVERGENT B0, `(.L_x_46) ;  /* 0x0000022000007945 */ /* 0x000fe20003800200 */
[----:B------:R-:W-:-:S04]  /*1e80*/  IADD3 R13, PT, PT, R17, R13, R16 ;  /* 0x0000000d110d7210 */ /* 0x000fc80007ffe010 */
[----:B------:R-:W-:-:S04]  /*1e90*/  IADD3 R13, PT, PT, R19, R13, R18 ;  /* 0x0000000d130d7210 */ /* 0x000fc80007ffe012 */
[----:B------:R-:W-:-:S04]  /*1ea0*/  IADD3 R13, PT, PT, R21, R13, R20 ;  /* 0x0000000d150d7210 */ /* 0x000fc80007ffe014 */
[----:B------:R-:W-:-:S04]  /*1eb0*/  IADD3 R13, PT, PT, R23, R13, R22 ;  /* 0x0000000d170d7210 */ /* 0x000fc80007ffe016 */
[----:B------:R-:W-:-:S05]  /*1ec0*/  IADD3 R13, PT, PT, R0, R13, R12 ;  /* 0x0000000d000d7210 */ /* 0x000fca0007ffe00c */
[----:B------:R-:W-:-:S05]  /*1ed0*/  IMAD.HI.U32 R0, R13, -0x55555555, RZ ;  /* 0xaaaaaaab0d007827 */ /* 0x000fca00078e00ff */
[----:B------:R-:W-:-:S04]  /*1ee0*/  SHF.R.U32.HI R0, RZ, 0x8, R0 ;  /* 0x00000008ff007819 */ /* 0x000fc80000011600 */
[----:B------:R-:W-:-:S04]  /*1ef0*/  LOP3.LUT R2, R0, 0x3, RZ, 0xc0, !PT ;  /* 0x0000000300027812 */ /* 0x000fc800078ec0ff */
[----:B------:R-:W-:-:S13]  /*1f00*/  ISETP.NE.AND P0, PT, R2, 0x3, PT ;  /* 0x000000030200780c */ /* 0x000fda0003f05270 */
[----:B0-----:R-:W-:Y:S05]  /*1f10*/  @!P0 BRA `(.L_x_47) ;  /* 0x00000000005c8947 */ /* 0x001fea0003800000 */
[----:B------:R-:W-:Y:S01]  /*1f20*/  VIADD R0, R0, 0x1 ;  /* 0x0000000100007836 */ /* 0x000fe20000000000 */
[----:B------:R-:W-:Y:S01]  /*1f30*/  BSSY.RECONVERGENT B1, `(.L_x_47) ;  /* 0x0000015000017945 */ /* 0x000fe20003800200 */
[----:B------:R-:W-:Y:S01]  /*1f40*/  ISETP.NE.AND P2, PT, RZ, UR7, PT ;  /* 0x00000007ff007c0c */ /* 0x000fe2000bf45270 */
[----:B------:R-:W-:Y:S01]  /*1f50*/  IMAD.MOV.U32 R9, RZ, RZ, RZ ;  /* 0x000000ffff097224 */ /* 0x000fe200078e00ff */
[----:B------:R-:W-:Y:S02]  /*1f60*/  LEA R6, R46, UR4, 0x2 ;  /* 0x000000042e067c11 */ /* 0x000fe4000f8e10ff */
[----:B------:R-:W-:-:S05]  /*1f70*/  LOP3.LUT R0, R0, 0x3, RZ, 0xc0, !PT ;  /* 0x0000000300007812 */ /* 0x000fca00078ec0ff */
[----:B------:R-:W-:-:S07]  /*1f80*/  IMAD.MOV R0, RZ, RZ, -R0 ;  /* 0x000000ffff007224 */ /* 0x000fce00078e0a00 */
.L_x_48:
[----:B0-----:R-:W0:Y:S01]  /*1f90*/  @!P2 LDC.64 R4, c[0x0][0x3d0] ;  /* 0x0000f400ff04ab82 */ /* 0x001e220000000a00 */
[----:B------:R-:W-:Y:S01]  /*1fa0*/  CS2R R2, SRZ ;  /* 0x0000000000027805 */ /* 0x000fe2000001ff00 */
[----:B------:R1:W2:Y:S05]  /*1fb0*/  LDS R7, [R6] ;  /* 0x0000000006077984 */ /* 0x0002aa0000000800 */
[----:B0-----:R-:W3:Y:S01]  /*1fc0*/  @!P2 LDG.E.64 R2, desc[UR8][R4.64] ;  /* 0x000000080402a981 */ /* 0x001ee2000c1e1b00 */
[----:B------:R-:W-:Y:S02]  /*1fd0*/  VIADD R0, R0, 0x1 ;  /* 0x0000000100007836 */ /* 0x000fe40000000000 */
[----:B-1----:R-:W-:Y:S01]  /*1fe0*/  VIADD R6, R6, 0x600 ;  /* 0x0000060006067836 */ /* 0x002fe20000000000 */
[----:B---3--:R-:W-:-:S02]  /*1ff0*/  IADD3 R8, P0, PT, R46, R2, RZ ;  /* 0x000000022e087210 */ /* 0x008fc40007f1e0ff */
[----:B------:R-:W-:-:S03]  /*2000*/  IADD3 R46, P1, PT, R46, 0x180, RZ ;  /* 0x000001802e2e7810 */ /* 0x000fc60007f3e0ff */
[----:B------:R-:W-:Y:S01]  /*2010*/  IMAD.X R3, R9, 0x1, R3, P0 ;  /* 0x0000000109037824 */ /* 0x000fe200000e0603 */
[----:B------:R-:W-:Y:S01]  /*2020*/  LEA R2, P0, R8, UR10, 0x2 ;  /* 0x0000000a08027c11 */ /* 0x000fe2000f8010ff */
[----:B------:R-:W-:-:S03]  /*2030*/  IMAD.X R9, RZ, RZ, R9, P1 ;  /* 0x000000ffff097224 */ /* 0x000fc600008e0609 */
[----:B------:R-:W-:Y:S02]  /*2040*/  LEA.HI.X R3, R8, UR11, R3, 0x2, P0 ;  /* 0x0000000b08037c11 */ /* 0x000fe400080f1403 */
[----:B------:R-:W-:-:S03]  /*2050*/  ISETP.NE.AND P0, PT, R0, RZ, PT ;  /* 0x000000ff0000720c */ /* 0x000fc60003f05270 */
[----:B--2---:R0:W-:Y:S10]  /*2060*/  STG.E desc[UR8][R2.64], R7 ;  /* 0x0000000702007986 */ /* 0x0041f4000c101908 */
[----:B------:R-:W-:Y:S05]  /*2070*/  @P0 BRA `(.L_x_48) ;  /* 0xfffffffc00c40947 */ /* 0x000fea000383ffff */
[----:B------:R-:W-:Y:S05]  /*2080*/  BSYNC.RECONVERGENT B1 ;  /* 0x0000000000017941 */ /* 0x000fea0003800200 */
.L_x_47:
[----:B------:R-:W-:Y:S05]  /*2090*/  BSYNC.RECONVERGENT B0 ;  /* 0x0000000000007941 */ /* 0x000fea0003800200 */
.L_x_46:
[----:B------:R-:W-:-:S13]  /*20a0*/  ISETP.GE.U32.AND P0, PT, R13, 0x480, PT ;  /* 0x000004800d00780c */ /* 0x000fda0003f06070 */
[----:B------:R-:W-:Y:S05]  /*20b0*/  @!P0 EXIT ;  /* 0x000000000000894d */ /* 0x000fea0003800000 */
[----:B0-----:R-:W0:Y:S01]  /*20c0*/  LDC.64 R2, c[0x0][0x390] ;  /* 0x0000e400ff027b82 */ /* 0x001e220000000a00 */
[----:B------:R-:W-:Y:S01]  /*20d0*/  LEA R0, R46, UR4, 0x2 ;  /* 0x000000042e007c11 */ /* 0x000fe2000f8e10ff */
[----:B------:R-:W-:Y:S01]  /*20e0*/  UISETP.NE.AND UP0, UPT, UR7, URZ, UPT ;  /* 0x000000ff0700728c */ /* 0x000fe2000bf05270 */
[----:B------:R-:W-:Y:S02]  /*20f0*/  IMAD.MOV.U32 R19, RZ, RZ, RZ ;  /* 0x000000ffff137224 */ /* 0x000fe400078e00ff */
[----:B------:R-:W-:Y:S02]  /*2100*/  IMAD.MOV.U32 R21, RZ, RZ, RZ ;  /* 0x000000ffff157224 */ /* 0x000fe400078e00ff */
[----:B------:R-:W-:Y:S01]  /*2110*/  VIADD R0, R0, 0xc00 ;  /* 0x00000c0000007836 */ /* 0x000fe20000000000 */
[----:B------:R-:W-:Y:S01]  /*2120*/  PLOP3.LUT P0, PT, PT, PT, UP0, 0x80, 0x8 ;  /* 0x000000000008781c */ /* 0x000fe20003f0f008 */
[----:B------:R-:W-:Y:S01]  /*2130*/  UISETP.NE.AND UP0, UPT, UR7, URZ, UPT ;  /* 0x000000ff0700728c */ /* 0x000fe2000bf05270 */
[----:B0-----:R-:W-:-:S11]  /*2140*/  IMAD.WIDE.U32 R2, R46, 0x4, R2 ;  /* 0x000000042e027825 */ /* 0x001fd600078e0002 */
.L_x_49:
[----:B-1----:R-:W0:Y:S01]  /*2150*/  @!P0 LDC.64 R8, c[0x0][0x3d0] ;  /* 0x0000f400ff088b82 */ /* 0x002e220000000a00 */
[----:B------:R-:W-:Y:S01]  /*2160*/  CS2R R4, SRZ ;  /* 0x0000000000047805 */ /* 0x000fe2000001ff00 */
[----:B------:R-:W1:Y:S04]  /*2170*/  LDS R15, [R0+-0xc00] ;  /* 0xfff40000000f7984 */ /* 0x000e680000000800 */
[----:B------:R-:W2:Y:S04]  /*2180*/  LDS R17, [R0+-0x600] ;  /* 0xfffa000000117984 */ /* 0x000ea80000000800 */
[----:B0-----:R-:W3:Y:S01]  /*2190*/  @!P0 LDG.E.64 R4, desc[UR8][R8.64] ;  /* 0x0000000808048981 */ /* 0x001ee2000c1e1b00 */
[----:B------:R-:W-:-:S13]  /*21a0*/  PLOP3.LUT P0, PT, PT, PT, UP0, 0x80, 0x8 ;  /* 0x000000000008781c */ /* 0x000fda0003f0f008 */
[----:B------:R-:W0:Y:S01]  /*21b0*/  @!P0 LDC.64 R10, c[0x0][0x3d0] ;  /* 0x0000f400ff0a8b82 */ /* 0x000e220000000a00 */
[----:B---3--:R-:W-:-:S04]  /*21c0*/  LEA R7, P1, R4, R19, 0x2 ;  /* 0x0000001304077211 */ /* 0x008fc800078210ff */
[----:B------:R-:W-:Y:S02]  /*21d0*/  LEA.HI.X R5, R4, R21, R5, 0x2, P1 ;  /* 0x0000001504057211 */ /* 0x000fe400008f1405 */
[----:B------:R-:W-:-:S05]  /*21e0*/  IADD3 R6, P1, PT, R2, R7, RZ ;  /* 0x0000000702067210 */ /* 0x000fca0007f3e0ff */
[----:B------:R-:W-:Y:S01]  /*21f0*/  IMAD.X R7, R3, 0x1, R5, P1 ;  /* 0x0000000103077824 */ /* 0x000fe200008e0605 */
[----:B------:R-:W-:-:S04]  /*2200*/  CS2R R4, SRZ ;  /* 0x0000000000047805 */ /* 0x000fc8000001ff00 */
[----:B-1----:R1:W-:Y:S04]  /*2210*/  STG.E desc[UR8][R6.64], R15 ;  /* 0x0000000f06007986 */ /* 0x0023e8000c101908 */
[----:B0-----:R-:W3:Y:S01]  /*2220*/  @!P0 LDG.E.64 R4, desc[UR8][R10.64] ;  /* 0x000000080a048981 */ /* 0x001ee2000c1e1b00 */
[----:B------:R-:W0:Y:S03]  /*2230*/  @!P0 LDC.64 R12, c[0x0][0x3d0] ;  /* 0x0000f400ff0c8b82 */ /* 0x000e260000000a00 */
[----:B------:R-:W4:Y:S01]  /*2240*/  LDS R15, [R0] ;  /* 0x00000000000f7984 */ /* 0x000f220000000800 */
[----:B---3--:R-:W-:-:S04]  /*2250*/  LEA R9, P1, R4, R19, 0x2 ;  /* 0x0000001304097211 */ /* 0x008fc800078210ff */
[----:B------:R-:W-:Y:S02]  /*2260*/  LEA.HI.X R5, R4, R21, R5, 0x2, P1 ;  /* 0x0000001504057211 */ /* 0x000fe400008f1405 */
[----:B------:R-:W-:-:S05]  /*2270*/  IADD3 R8, P1, PT, R2, R9, RZ ;  /* 0x0000000902087210 */ /* 0x000fca0007f3e0ff */
[----:B------:R-:W-:Y:S01]  /*2280*/  IMAD.X R9, R3, 0x1, R5, P1 ;  /* 0x0000000103097824 */ /* 0x000fe200008e0605 */
[----:B------:R-:W-:-:S04]  /*2290*/  CS2R R4, SRZ ;  /* 0x0000000000047805 */ /* 0x000fc8000001ff00 */
[----:B--2---:R-:W-:Y:S04]  /*22a0*/  STG.E desc[UR8][R8.64+0x600], R17 ;  /* 0x0006001108007986 */ /* 0x004fe8000c101908 */
[----:B0-----:R-:W1:Y:S01]  /*22b0*/  @!P0 LDG.E.64 R4, desc[UR8][R12.64] ;  /* 0x000000080c048981 */ /* 0x001e62000c1e1b00 */
[----:B------:R-:W0:Y:S03]  /*22c0*/  @!P0 LDC.64 R10, c[0x0][0x3d0] ;  /* 0x0000f400ff0a8b82 */ /* 0x000e260000000a00 */
[----:B------:R2:W3:Y:S01]  /*22d0*/  LDS R9, [R0+0x600] ;  /* 0x0006000000097984 */ /* 0x0004e20000000800 */
[----:B-1----:R-:W-:-:S04]  /*22e0*/  LEA R7, P1, R4, R19, 0x2 ;  /* 0x0000001304077211 */ /* 0x002fc800078210ff */
[----:B------:R-:W-:Y:S02]  /*22f0*/  LEA.HI.X R5, R4, R21, R5, 0x2, P1 ;  /* 0x0000001504057211 */ /* 0x000fe400008f1405 */
[----:B------:R-:W-:-:S05]  /*2300*/  IADD3 R6, P1, PT, R2, R7, RZ ;  /* 0x0000000702067210 */ /* 0x000fca0007f3e0ff */
[----:B------:R-:W-:Y:S01]  /*2310*/  IMAD.X R7, R3, 0x1, R5, P1 ;  /* 0x0000000103077824 */ /* 0x000fe200008e0605 */
[----:B------:R-:W-:-:S04]  /*2320*/  CS2R R4, SRZ ;  /* 0x0000000000047805 */ /* 0x000fc8000001ff00 */
[----:B----4-:R1:W-:Y:S04]  /*2330*/  STG.E desc[UR8][R6.64+0xc00], R15 ;  /* 0x000c000f06007986 */ /* 0x0103e8000c101908 */
[----:B0-----:R-:W4:Y:S01]  /*2340*/  @!P0 LDG.E.64 R4, desc[UR8][R10.64] ;  /* 0x000000080a048981 */ /* 0x001f22000c1e1b00 */
[----:B------:R-:W-:Y:S02]  /*2350*/  VIADD R46, R46, 0x600 ;  /* 0x000006002e2e7836 */ /* 0x000fe40000000000 */
[----:B--2---:R-:W-:Y:S01]  /*2360*/  VIADD R0, R0, 0x1800 ;  /* 0x0000180000007836 */ /* 0x004fe20000000000 */
[----:B----4-:R-:W-:Y:S02]  /*2370*/  LEA R13, P1, R4, R19, 0x2 ;  /* 0x00000013040d7211 */ /* 0x010fe400078210ff */
[----:B------:R-:W-:-:S02]  /*2380*/  IADD3 R19, P2, PT, R19, 0x1800, RZ ;  /* 0x0000180013137810 */ /* 0x000fc40007f5e0ff */
[----:B------:R-:W-:Y:S02]  /*2390*/  LEA.HI.X R5, R4, R21, R5, 0x2, P1 ;  /* 0x0000001504057211 */ /* 0x000fe400008f1405 */
[----:B------:R-:W-:Y:S01]  /*23a0*/  IADD3 R4, P1, PT, R2, R13, RZ ;  /* 0x0000000d02047210 */ /* 0x000fe20007f3e0ff */
[----:B------:R-:W-:-:S04]  /*23b0*/  IMAD.X R21, RZ, RZ, R21, P2 ;  /* 0x000000ffff157224 */ /* 0x000fc800010e0615 */
[----:B------:R-:W-:Y:S01]  /*23c0*/  IMAD.X R5, R3, 0x1, R5, P1 ;  /* 0x0000000103057824 */ /* 0x000fe200008e0605 */
[----:B------:R-:W-:-:S04]  /*23d0*/  ISETP.GE.AND P1, PT, R46, R33, PT ;  /* 0x000000212e00720c */ /* 0x000fc80003f26270 */
[----:B---3--:R1:W-:Y:S09]  /*23e0*/  STG.E desc[UR8][R4.64+0x1200], R9 ;  /* 0x0012000904007986 */ /* 0x0083f2000c101908 */
[----:B------:R-:W-:Y:S05]  /*23f0*/  @!P1 BRA `(.L_x_49) ;  /* 0xfffffffc00549947 */ /* 0x000fea000383ffff */
[----:B------:R-:W-:Y:S05]  /*2400*/  EXIT ;  /* 0x000000000000794d */ /* 0x000fea0003800000 */
.L_x_1:
[----:B------:R-:W0:Y:S01]  /*2410*/  S2R R29, SR_TID.X ;  /* 0x00000000001d7919 */ /* 0x000e220000002100 */
[----:B------:R-:W1:Y:S01]  /*2420*/  LDC.64 R2, c[0x0][0x3c8] ;  /* 0x0000f200ff027b82 */ /* 0x000e620000000a00 */
[----:B------:R-:W2:Y:S01]  /*2430*/  LDCU.U8 UR5, c[0x0][0x3b8] ;  /* 0x00007700ff0577ac */ /* 0x000ea20008000000 */
[----:B------:R-:W3:Y:S01]  /*2440*/  LDCU.64 UR10, c[0x0][0x380] ;  /* 0x00007000ff0a77ac */ /* 0x000ee20008000a00 */
[----:B--2---:R-:W-:Y:S01]  /*2450*/  ISETP.NE.AND P0, PT, RZ, UR5, PT ;  /* 0x00000005ff007c0c */ /* 0x004fe2000bf05270 */
[----:B------:R-:W-:-:S03]  /*2460*/  USHF.R.S32.HI UR5, URZ, 0x1f, UR6 ;  /* 0x0000001fff057899 */ /* 0x000fc60008011406 */
[----:B-1----:R-:W-:Y:S02]  /*2470*/  SEL R2, R2, RZ, !P0 ;  /* 0x000000ff02027207 */ /* 0x002fe40004000000 */
[C---:B0-----:R-:W-:Y:S02]  /*2480*/  LOP3.LUT R0, R29.reuse, 0x1f, RZ, 0xc0, !PT ;  /* 0x0000001f1d007812 */ /* 0x041fe400078ec0ff */
[----:B------:R-:W-:-:S05]  /*2490*/  LOP3.LUT R5, R29, 0x3e0, RZ, 0xc0, !PT ;  /* 0x000003e01d057812 */ /* 0x000fca00078ec0ff */
[----:B------:R-:W-:Y:S01]  /*24a0*/  IMAD R5, R5, 0xf, R0 ;  /* 0x0000000f05057824 */ /* 0x000fe200078e0200 */
[----:B------:R-:W-:-:S04]  /*24b0*/  SEL R0, R3, RZ, !P0 ;  /* 0x000000ff03007207 */ /* 0x000fc80004000000 */
[----:B------:R-:W-:-:S04]  /*24c0*/  IADD3 R5, P1, P2, R5, UR6, R2 ;  /* 0x0000000605057c10 */ /* 0x000fc8000fa3e002 */
[----:B------:R-:W-:Y:S02]  /*24d0*/  IADD3.X R0, PT, PT, RZ, UR5, R0, P1, P2 ;  /* 0x00000005ff007c10 */ /* 0x000fe40008fe4400 */
        /* <DEDUP_REMOVED lines=20> */
[----:B------:R-:W1:Y:S01]  /*2620*/  S2R R49, SR_LANEID ;  /* 0x0000000000317919 */ /* 0x000e620000000000 */
[----:B0-----:R-:W-:-:S02]  /*2630*/  ULEA UR5, UR6, UR5, 0x18 ;  /* 0x0000000506057291 */ /* 0x001fc4000f8ec0ff */
[----:B-1----:R-:W-:Y:S01]  /*2640*/  IMAD R18, R30, 0x1e0, R49 ;  /* 0x000001e01e127824 */ /* 0x002fe200078e0231 */
[C---:B------:R-:W-:Y:S02]  /*2650*/  ISETP.NE.AND P1, PT, R49.reuse, 0x1f, PT ;  /* 0x0000001f3100780c */ /* 0x040fe40003f25270 */
        /* <DEDUP_REMOVED lines=34> */
[----:B-1----:R-:W-:-:S03]  /*2880*/  LOP3.LUT R33, R27, 0x1, RZ, 0xc, !PT ;  /* 0x000000011b217812 */ /* 0x002fc600078e0cff */
[----:B------:R-:W1:Y:S01]  /*2890*/  LDS R4, [R19+0x30] ;  /* 0x0000300013047984 */ /* 0x000e620000000800 */
[----:B--2---:R-:W-:Y:S01]  /*28a0*/  LOP3.LUT R12, R26, 0x1, RZ, 0xc, !PT ;  /* 0x000000011a0c7812 */ /* 0x004fe200078e0cff */
[----:B------:R-:W-:Y:S02]  /*28b0*/  IMAD.IADD R33, R0, 0x1, R33 ;  /* 0x0000000100217824 */ /* 0x000fe400078e0221 */
[----:B------:R-:W2:Y:S01]  /*28c0*/  LDS R3, [R19+0x34] ;  /* 0x0000340013037984 */ /* 0x000ea20000000800 */
[C---:B---3--:R-:W-:Y:S02]  /*28d0*/  LOP3.LUT R13, R25.reuse, 0x1, RZ, 0xc, !PT ;  /* 0x00000001190d7812 */ /* 0x048fe400078e0cff */
[----:B------:R-:W-:Y:S01]  /*28e0*/  LOP3.LUT R38, R25, 0x1, RZ, 0xc0, !PT ;  /* 0x0000000119267812 */ /* 0x000fe200078ec0ff */
[----:B------:R-:W3:Y:S01]  /*28f0*/  LDS R2, [R19+0x38] ;  /* 0x0000380013027984 */ /* 0x000ee20000000800 */
[----:B------:R-:W-:Y:S02]  /*2900*/  IADD3 R14, PT, PT, R13, R12, R33 ;  /* 0x0000000c0d0e7210 */ /* 0x000fe40007ffe021 */
[----:B----4-:R-:W-:Y:S01]  /*2910*/  LOP3.LUT R12, R24, 0x1, RZ, 0xc, !PT ;  /* 0x00000001180c7812 */ /* 0x010fe200078e0cff */
[----:B------:R-:W-:Y:S01]  /*2920*/  BAR.SYNC.DEFER_BLOCKING 0x0 ;  /* 0x0000000000007b1d */ /* 0x000fe20000010000 */
[----:B-----5:R-:W-:-:S02]  /*2930*/  LOP3.LUT R13, R11, 0x1, RZ, 0xc, !PT ;  /* 0x000000010b0d7812 */ /* 0x020fc400078e0cff */
[----:B------:R-:W-:Y:S02]  /*2940*/  LOP3.LUT R39, R24, 0x1, RZ, 0xc0, !PT ;  /* 0x0000000118277812 */ /* 0x000fe400078ec0ff */
[----:B------:R-:W-:Y:S02]  /*2950*/  IADD3 R14, PT, PT, R13, R12, R14 ;  /* 0x0000000c0d0e7210 */ /* 0x000fe40007ffe00e */
[----:B------:R-:W-:Y:S02]  /*2960*/  LOP3.LUT R12, R10, 0x1, RZ, 0xc, !PT ;  /* 0x000000010a0c7812 */ /* 0x000fe400078e0cff */
[----:B------:R-:W-:Y:S02]  /*2970*/  LOP3.LUT R13, R9, 0x1, RZ, 0xc, !PT ;  /* 0x00000001090d7812 */ /* 0x000fe400078e0cff */
[----:B------:R-:W-:Y:S02]  /*2980*/  LOP3.LUT R45, R11, 0x1, RZ, 0xc0, !PT ;  /* 0x000000010b2d7812 */ /* 0x000fe400078ec0ff */
[----:B------:R-:W-:-:S02]  /*2990*/  IADD3 R14, PT, PT, R13, R12, R14 ;  /* 0x0000000c0d0e7210 */ /* 0x000fc40007ffe00e */
[----:B------:R-:W-:Y:S02]  /*29a0*/  LOP3.LUT R12, R8, 0x1, RZ, 0xc, !PT ;  /* 0x00000001080c7812 */ /* 0x000fe400078e0cff */
[----:B------:R-:W-:Y:S02]  /*29b0*/  LOP3.LUT R13, R7, 0x1, RZ, 0xc, !PT ;  /* 0x00000001070d7812 */ /* 0x000fe400078e0cff */
[----:B------:R-:W-:Y:S02]  /*29c0*/  LOP3.LUT R48, R10, 0x1, RZ, 0xc0, !PT ;  /* 0x000000010a307812 */ /* 0x000fe400078ec0ff */
[----:B------:R-:W-:Y:S02]  /*29d0*/  IADD3 R14, PT, PT, R13, R12, R14 ;  /* 0x0000000c0d0e7210 */ /* 0x000fe40007ffe00e */
[----:B------:R-:W-:Y:S02]  /*29e0*/  LOP3.LUT R12, R6, 0x1, RZ, 0xc, !PT ;  /* 0x00000001060c7812 */ /* 0x000fe400078e0cff */
[----:B0-----:R-:W-:-:S02]  /*29f0*/  LOP3.LUT R13, R5, 0x1, RZ, 0xc, !PT ;  /* 0x00000001050d7812 */ /* 0x001fc400078e0cff */
[----:B------:R-:W-:Y:S02]  /*2a00*/  LOP3.LUT R47, R9, 0x1, RZ, 0xc0, !PT ;  /* 0x00000001092f7812 */ /* 0x000fe400078ec0ff */
[----:B------:R-:W-:Y:S02]  /*2a10*/  IADD3 R14, PT, PT, R13, R12, R14 ;  /* 0x0000000c0d0e7210 */ /* 0x000fe40007ffe00e */
[----:B-1----:R-:W-:Y:S02]  /*2a20*/  LOP3.LUT R12, R4, 0x1, RZ, 0xc, !PT ;  /* 0x00000001040c7812 */ /* 0x002fe400078e0cff */
[----:B--2---:R-:W-:Y:S02]  /*2a30*/  LOP3.LUT R13, R3, 0x1, RZ, 0xc, !PT ;  /* 0x00000001030d7812 */ /* 0x004fe400078e0cff */
[----:B------:R-:W-:Y:S02]  /*2a40*/  LOP3.LUT R46, R7, 0x1, RZ, 0xc0, !PT ;  /* 0x00000001072e7812 */ /* 0x000fe400078ec0ff */
[----:B---3--:R-:W-:-:S02]  /*2a50*/  LOP3.LUT R31, R2, 0x1, RZ, 0xc, !PT ;  /* 0x00000001021f7812 */ /* 0x008fc400078e0cff */
[----:B------:R-:W-:-:S05]  /*2a60*/  IADD3 R12, PT, PT, R13, R12, R14 ;  /* 0x0000000c0d0c7210 */ /* 0x000fca0007ffe00e */
        /* <DEDUP_REMOVED lines=11> */
[----:B------:R-:W-:-:S03]  /*2b20*/  ISETP.NE.AND P0, PT, R30, 0x2, PT ;  /* 0x000000021e00780c */ /* 0x000fc60003f05270 */
[----:B------:R-:W-:Y:S01]  /*2b30*/  IMAD.IADD R31, R32, 0x1, -R31 ;  /* 0x00000001201f7824 */ /* 0x000fe200078e0a1f */
[----:B------:R0:W-:Y:S01]  /*2b40*/  @!P1 STS [R35], R32 ;  /* 0x0000002023009388 */ /* 0x0001e20000000800 */
[----:B------:R-:W-:Y:S01]  /*2b50*/  BAR.SYNC.DEFER_BLOCKING 0x0 ;  /* 0x0000000000007b1d */ /* 0x000fe20000010000 */
[----:B------:R-:W-:Y:S02]  /*2b60*/  ISETP.NE.AND P1, PT, R30, 0x9, PT ;  /* 0x000000091e00780c */ /* 0x000fe40003f25270 */
[----:B0-----:R-:W-:-:S03]  /*2b70*/  LOP3.LUT R32, R27, 0x1, RZ, 0xc0, !PT ;  /* 0x000000011b207812 */ /* 0x001fc600078ec0ff */
[----:B------:R-:W0:Y:S04]  /*2b80*/  LDS.128 R12, [UR5] ;  /* 0x00000005ff0c7984 */ /* 0x000e280008000c00 */
[----:B------:R-:W1:Y:S04]  /*2b90*/  LDS.128 R16, [UR5+0x10] ;  /* 0x00001005ff107984 */ /* 0x000e680008000c00 */
[----:B------:R-:W2:Y:S01]  /*2ba0*/  LDS.128 R20, [UR5+0x20] ;  /* 0x00002005ff147984 */ /* 0x000ea20008000c00 */
[----:B0-----:R-:W-:-:S04]  /*2bb0*/  IMAD.IADD R13, R12, 0x1, R13 ;  /* 0x000000010c0d7824 */ /* 0x001fc800078e020d */
[----:B------:R-:W-:Y:S01]  /*2bc0*/  IMAD.IADD R14, R14, 0x1, R13 ;  /* 0x000000010e0e7824 */ /* 0x000fe200078e020d */
[----:B------:R-:W-:Y:S02]  /*2bd0*/  SEL R12, R13, R12, !P0 ;  /* 0x0000000c0d0c7207 */ /* 0x000fe40004000000 */
[----:B------:R-:W-:Y:S01]  /*2be0*/  ISETP.NE.AND P0, PT, R30, 0x3, PT ;  /* 0x000000031e00780c */ /* 0x000fe20003f05270 */
[----:B------:R-:W-:Y:S01]  /*2bf0*/  IMAD.IADD R15, R15, 0x1, R14 ;  /* 0x000000010f0f7824 */ /* 0x000fe200078e020e */
[----:B------:R-:W-:Y:S02]  /*2c00*/  SEL R13, R31, RZ, P2 ;  /* 0x000000ff1f0d7207 */ /* 0x000fe40001000000 */
[----:B------:R-:W-:Y:S01]  /*2c10*/  SEL R12, R14, R12, !P0 ;  /* 0x0000000c0e0c7207 */ /* 0x000fe20004000000 */
[----:B-1----:R-:W-:Y:S01]  /*2c20*/  IMAD.IADD R16, R15, 0x1, R16 ;  /* 0x000000010f107824 */ /* 0x002fe200078e0210 */
[----:B------:R-:W-:-:S03]  /*2c30*/  ISETP.NE.AND P0, PT, R30, 0x4, PT ;  /* 0x000000041e00780c */ /* 0x000fc60003f05270 */
[----:B------:R-:W-:Y:S01]  /*2c40*/  IMAD.IADD R17, R17, 0x1, R16 ;  /* 0x0000000111117824 */ /* 0x000fe200078e0210 */
[----:B------:R-:W-:Y:S02]  /*2c50*/  SEL R12, R15, R12, !P0 ;  /* 0x0000000c0f0c7207 */ /* 0x000fe40004000000 */
[----:B------:R-:W-:Y:S01]  /*2c60*/  ISETP.NE.AND P0, PT, R30, 0x5, PT ;  /* 0x000000051e00780c */ /* 0x000fe20003f05270 */
[----:B------:R-:W-:-:S03]  /*2c70*/  IMAD.IADD R18, R18, 0x1, R17 ;  /* 0x0000000112127824 */ /* 0x000fc600078e0211 */
[----:B------:R-:W-:Y:S01]  /*2c80*/  SEL R12, R16, R12, !P0 ;  /* 0x0000000c100c7207 */ /* 0x000fe20004000000 */
[----:B------:R-:W-:Y:S01]  /*2c90*/  IMAD.IADD R19, R19, 0x1, R18 ;  /* 0x0000000113137824 */ /* 0x000fe200078e0212 */
[----:B------:R-:W-:Y:S02]  /*2ca0*/  ISETP.NE.AND P0, PT, R30, 0x6, PT ;  /* 0x000000061e00780c */ /* 0x000fe40003f05270 */
[----:B------:R-:W-:Y:S01]  /*2cb0*/  LOP3.LUT R16, R26, 0x1, RZ, 0xc0, !PT ;  /* 0x000000011a107812 */ /* 0x000fe200078ec0ff */
[----:B--2---:R-:W-:Y:S01]  /*2cc0*/  IMAD.IADD R20, R19, 0x1, R20 ;  /* 0x0000000113147824 */ /* 0x004fe200078e0214 */
[----:B------:R-:W-:Y:S02]  /*2cd0*/  SEL R12, R17, R12, !P0 ;  /* 0x0000000c110c7207 */ /* 0x000fe40004000000 */
[----:B------:R-:W-:Y:S01]  /*2ce0*/  ISETP.NE.AND P0, PT, R30, 0x7, PT ;  /* 0x000000071e00780c */ /* 0x000fe20003f05270 */
[----:B------:R-:W-:-:S03]  /*2cf0*/  IMAD.IADD R21, R21, 0x1, R20 ;  /* 0x0000000115157824 */ /* 0x000fc600078e0214 */
[----:B------:R-:W-:Y:S01]  /*2d00*/  SEL R12, R18, R12, !P0 ;  /* 0x0000000c120c7207 */ /* 0x000fe20004000000 */
[----:B------:R-:W-:Y:S01]  /*2d10*/  IMAD.IADD R22, R22, 0x1, R21 ;  /* 0x0000000116167824 */ /* 0x000fe200078e0215 */
[----:B------:R-:W-:-:S03]  /*2d20*/  ISETP.NE.AND P0, PT, R30, 0x8, PT ;  /* 0x000000081e00780c */ /* 0x000fc60003f05270 */
[----:B------:R-:W-:Y:S01]  /*2d30*/  IMAD.IADD R23, R23, 0x1, R22 ;  /* 0x0000000117177824 */ /* 0x000fe200078e0216 */
[----:B------:R-:W-:Y:S02]  /*2d40*/  SEL R12, R19, R12, !P0 ;  /* 0x0000000c130c7207 */ /* 0x000fe40004000000 */
[----:B------:R-:W-:Y:S02]  /*2d50*/  ISETP.NE.AND P0, PT, R30, 0xa, PT ;  /* 0x0000000a1e00780c */ /* 0x000fe40003f05270 */
[----:B------:R-:W-:Y:S02]  /*2d60*/  SEL R12, R20, R12, !P1 ;  /* 0x0000000c140c7207 */ /* 0x000fe40004800000 */
[----:B------:R-:W-:Y:S02]  /*2d70*/  ISETP.NE.AND P1, PT, R30, 0xb, PT ;  /* 0x0000000b1e00780c */ /* 0x000fe40003f25270 */
[----:B------:R-:W-:Y:S02]  /*2d80*/  SEL R12, R21, R12, !P0 ;  /* 0x0000000c150c7207 */ /* 0x000fe40004000000 */
[----:B------:R-:W-:-:S02]  /*2d90*/  ISETP.GE.U32.AND P0, PT, R29, 0x20, PT ;  /* 0x000000201d00780c */ /* 0x000fc40003f06070 */
[----:B------:R-:W-:Y:S02]  /*2da0*/  SEL R12, R22, R12, !P1 ;  /* 0x0000000c160c7207 */ /* 0x000fe40004800000 */
[----:B------:R-:W-:-:S03]  /*2db0*/  ISETP.GT.U32.AND P1, PT, R29, 0x1f, PT ;  /* 0x0000001f1d00780c */ /* 0x000fc60003f24070 */
[----:B------:R-:W-:-:S05]  /*2dc0*/  IMAD.IADD R14, R12, 0x1, R13 ;  /* 0x000000010c0e7824 */ /* 0x000fca00078e020d */
[----:B------:R-:W-:-:S05]  /*2dd0*/  SEL R36, R31, R14, !P0 ;  /* 0x0000000e1f247207 */ /* 0x000fca0004000000 */
[----:B------:R-:W-:Y:S05]  /*2de0*/  @P1 BRA `(.L_x_50) ;  /* 0x0000000800c81947 */ /* 0x000fea0003800000 */
[----:B------:R-:W0:Y:S01]  /*2df0*/  LDC.64 R20, c[0x0][0x3a0] ;  /* 0x0000e800ff147b82 */ /* 0x000e220000000a00 */
[----:B------:R-:W-:Y:S01]  /*2e00*/  ISETP.NE.AND P0, PT, R29, RZ, PT ;  /* 0x000000ff1d00720c */ /* 0x000fe20003f05270 */
[----:B------:R-:W-:Y:S01]  /*2e10*/  IMAD.U32 R34, RZ, RZ, UR4 ;  /* 0x00000004ff227e24 */ /* 0x000fe2000f8e00ff */
[----:B------:R-:W-:-:S05]  /*2e20*/  LOP3.LUT R35, RZ, R29, RZ, 0x33, !PT ;  /* 0x0000001dff237212 */ /* 0x000fca00078e33ff */
[----:B------:R-:W-:-:S06]  /*2e30*/  IMAD.IADD R35, R34, 0x1, R35 ;  /* 0x0000000122237824 */ /* 0x000fcc00078e0223 */
[----:B------:R-:W-:Y:S01]  /*2e40*/  @!P0 IMAD.MOV.U32 R22, RZ, RZ, 0x64 ;  /* 0x00000064ff168424 */ /* 0x000fe200078e00ff */
[----:B------:R1:W-:Y:S01]  /*2e50*/  @!P0 STS [UR5+0x4c], R23 ;  /* 0x00004c17ff008988 */ /* 0x0003e20008000805 */
[----:B0-----:R-:W-:-:S04]  /*2e60*/  IMAD.WIDE R12, R34, 0x8, R20 ;  /* 0x00000008220c7825 */ /* 0x001fc800078e0214 */
[----:B------:R-:W-:Y:S01]  /*2e70*/  IMAD.WIDE R20, R35, 0x8, R20 ;  /* 0x0000000823147825 */ /* 0x000fe200078e0214 */
[----:B------:R1:W-:Y:S01]  /*2e80*/  @!P0 ST.E.64.STRONG.GPU desc[UR8][R12.64+0x100], R22 ;  /* 0x000100160c008985 */ /* 0x0003e2000c10fb08 */
[----:B------:R-:W-:Y:S05]  /*2e90*/  NANOSLEEP 0x249 ;  /* 0x000002490000795d */ /* 0x000fea0003800000 */
[----:B------:R-:W2:Y:S01]  /*2ea0*/  LD.E.64.STRONG.GPU R14, desc[UR8][R20.64+0x100] ;  /* 0x00010008140e7980 */ /* 0x000ea2000c10fb00 */
[----:B------:R-:W-:Y:S01]  /*2eb0*/  UMOV UR6, 0xffffffff ;  /* 0xffffffff00067882 */ /* 0x000fe20000000000 */
[----:B--2---:R-:W-:Y:S02]  /*2ec0*/  ISETP.NE.AND P0, PT, R14, 0x63, PT ;  /* 0x000000630e00780c */ /* 0x004fe40003f05270 */
[----:B-1----:R-:W-:Y:S11]  /*2ed0*/  BRA.DIV UR6, `(.L_x_51) ;  /* 0x0000008206f07947 */ /* 0x002ff6000b800000 */
[----:B------:R-:W-:-:S13]  /*2ee0*/  VOTE.ANY P0, !P0 ;  /* 0x0000000000ff7806 */ /* 0x000fda0004000100 */
.L_x_230:
[----:B------:R-:W-:Y:S05]  /*2ef0*/  @!P0 BRA `(.L_x_52) ;  /* 0x00000000007c8947 */ /* 0x000fea0003800000 */
[----:B------:R-:W-:-:S07]  /*2f00*/  IMAD.MOV.U32 R22, RZ, RZ, 0x2f2 ;  /* 0x000002f2ff167424 */ /* 0x000fce00078e00ff */
.L_x_54:
[----:B------:R-:W-:Y:S01]  /*2f10*/  SHF.R.U32.HI R17, RZ, 0x1, R22 ;  /* 0x00000001ff117819 */ /* 0x000fe20000011616 */
[----:B------:R-:W-:-:S03]  /*2f20*/  IMAD R34, R34, 0x41a7, RZ ;  /* 0x000041a722227824 */ /* 0x000fc600078e02ff */
[----:B------:R-:W-:Y:S02]  /*2f30*/  IADD3 R19, PT, PT, R22, 0x1, -R17 ;  /* 0x0000000116137810 */ /* 0x000fe40007ffe811 */
[----:B------:R-:W-:Y:S02]  /*2f40*/  LOP3.LUT R34, R34, 0x7fffffff, RZ, 0xc0, !PT ;  /* 0x7fffffff22227812 */ /* 0x000fe400078ec0ff */
[----:B------:R-:W0:Y:S01]  /*2f50*/  I2F.U32.RP R18, R19 ;  /* 0x0000001300127306 */ /* 0x000e220000209000 */
[----:B------:R-:W-:Y:S01]  /*2f60*/  IMAD.MOV R31, RZ, RZ, -R19 ;  /* 0x000000ffff1f7224 */ /* 0x000fe200078e0a13 */
[----:B------:R-:W-:-:S06]  /*2f70*/  ISETP.NE.U32.AND P1, PT, R19, RZ, PT ;  /* 0x000000ff1300720c */ /* 0x000fcc0003f25070 */
[----:B0-----:R-:W0:Y:S02]  /*2f80*/  MUFU.RCP R18, R18 ;  /* 0x0000001200127308 */ /* 0x001e240000001000 */
[----:B0-----:R-:W-:-:S06]  /*2f90*/  VIADD R14, R18, 0xffffffe ;  /* 0x0ffffffe120e7836 */ /* 0x001fcc0000000000 */
[----:B------:R0:W1:Y:S02]  /*2fa0*/  F2I.FTZ.U32.TRUNC.NTZ R15, R14 ;  /* 0x0000000e000f7305 */ /* 0x000064000021f000 */
[----:B0-----:R-:W-:Y:S02]  /*2fb0*/  IMAD.MOV.U32 R14, RZ, RZ, RZ ;  /* 0x000000ffff0e7224 */ /* 0x001fe400078e00ff */
[----:B-1----:R-:W-:-:S04]  /*2fc0*/  IMAD R31, R31, R15, RZ ;  /* 0x0000000f1f1f7224 */ /* 0x002fc800078e02ff */
[----:B------:R-:W-:-:S06]  /*2fd0*/  IMAD.HI.U32 R15, R15, R31, R14 ;  /* 0x0000001f0f0f7227 */ /* 0x000fcc00078e000e */
[----:B------:R-:W-:-:S04]  /*2fe0*/  IMAD.HI.U32 R15, R15, R34, RZ ;  /* 0x000000220f0f7227 */ /* 0x000fc800078e00ff */
[----:B------:R-:W-:-:S04]  /*2ff0*/  IMAD.MOV R15, RZ, RZ, -R15 ;  /* 0x000000ffff0f7224 */ /* 0x000fc800078e0a0f */
[----:B------:R-:W-:-:S05]  /*3000*/  IMAD R18, R19, R15, R34 ;  /* 0x0000000f13127224 */ /* 0x000fca00078e0222 */
[----:B------:R-:W-:-:S13]  /*3010*/  ISETP.GE.U32.AND P0, PT, R18, R19, PT ;  /* 0x000000131200720c */ /* 0x000fda0003f06070 */
[----:B------:R-:W-:-:S05]  /*3020*/  @P0 IMAD.IADD R18, R18, 0x1, -R19 ;  /* 0x0000000112120824 */ /* 0x000fca00078e0a13 */
[----:B------:R-:W-:-:S13]  /*3030*/  ISETP.GE.U32.AND P0, PT, R18, R19, PT ;  /* 0x000000131200720c */ /* 0x000fda0003f06070 */
[----:B------:R-:W-:Y:S01]  /*3040*/  @P0 IMAD.IADD R18, R18, 0x1, -R19 ;  /* 0x0000000112120824 */ /* 0x000fe200078e0a13 */
[----:B------:R-:W-:-:S05]  /*3050*/  @!P1 LOP3.LUT R18, RZ, R19, RZ, 0x33, !PT ;  /* 0x00000013ff129212 */ /* 0x000fca00078e33ff */
[----:B------:R-:W-:-:S04]  /*3060*/  IMAD.IADD R18, R17, 0x1, R18 ;  /* 0x0000000111127824 */ /* 0x000fc800078e0212 */
[----:B------:R-:W-:Y:S05]  /*3070*/  NANOSLEEP R18 ;  /* 0x000000120000735d */ /* 0x000fea0003800000 */
[----:B------:R-:W2:Y:S01]  /*3080*/  LD.E.64.STRONG.GPU R14, desc[UR8][R20.64+0x100] ;  /* 0x00010008140e7980 */ /* 0x000ea2000c10fb00 */
[----:B------:R-:W-:Y:S01]  /*3090*/  UMOV UR6, 0xffffffff ;  /* 0xffffffff00067882 */ /* 0x000fe20000000000 */
[----:B------:R-:W-:Y:S01]  /*30a0*/  IMAD.MOV.U32 R22, RZ, RZ, R17 ;  /* 0x000000ffff167224 */ /* 0x000fe200078e0011 */
[----:B--2---:R-:W-:Y:S01]  /*30b0*/  ISETP.NE.AND P0, PT, R14, 0x63, PT ;  /* 0x000000630e00780c */ /* 0x004fe20003f05270 */
[----:B------:R-:W-:-:S12]  /*30c0*/  BRA.DIV UR6, `(.L_x_53) ;  /* 0x0000008206947947 */ /* 0x000fd8000b800000 */
[----:B------:R-:W-:-:S13]  /*30d0*/  VOTE.ANY P0, !P0 ;  /* 0x0000000000ff7806 */ /* 0x000fda0004000100 */
.L_x_233:
[----:B------:R-:W-:Y:S05]  /*30e0*/  @P0 BRA `(.L_x_54) ;  /* 0xfffffffc00880947 */ /* 0x000fea000383ffff */
.L_x_52:
[----:B------:R-:W-:Y:S01]  /*30f0*/  UMOV UR6, 0xffffffff ;  /* 0xffffffff00067882 */ /* 0x000fe20000000000 */
[----:B------:R-:W-:Y:S02]  /*3100*/  ISETP.NE.AND P0, PT, R14, 0x65, PT ;  /* 0x000000650e00780c */ /* 0x000fe40003f05270 */
[----:B------:R-:W-:Y:S11]  /*3110*/  BRA.DIV UR6, `(.L_x_55) ;  /* 0x0000008206a07947 */ /* 0x000ff6000b800000 */
[----:B------:R-:W0:Y:S01]  /*3120*/  S2R R50, SR_GEMASK ;  /* 0x0000000000327919 */ /* 0x000e220000003c00 */
[----:B------:R-:W-:Y:S01]  /*3130*/  VOTE.ANY R18, PT, !P0 ;  /* 0x0000000000127806 */ /* 0x000fe200040e0100 */
[C---:B------:R-:W-:Y:S02]  /*3140*/  VIADD R41, R49.reuse, 0x2 ;  /* 0x0000000231297836 */ /* 0x040fe40000000000 */
[C---:B------:R-:W-:Y:S02]  /*3150*/  VIADD R40, R49.reuse, 0x4 ;  /* 0x0000000431287836 */ /* 0x040fe40000000000 */
[C---:B------:R-:W-:Y:S02]  /*3160*/  VIADD R22, R49.reuse, 0x8 ;  /* 0x0000000831167836 */ /* 0x040fe40000000000 */
[----:B------:R-:W-:Y:S01]  /*3170*/  VIADD R42, R49, 0x10 ;  /* 0x00000010312a7836 */ /* 0x000fe20000000000 */
[----:B0-----:R-:W-:-:S05]  /*3180*/  LOP3.LUT R18, R18, 0x80000000, R50, 0xec, !PT ;  /* 0x8000000012127812 */ /* 0x001fca00078eec32 */
[----:B------:R-:W-:-:S05]  /*3190*/  VIADD R17, R18, 0xffffffff ;  /* 0xffffffff12117836 */ /* 0x000fca0000000000 */
[----:B------:R-:W-:-:S04]  /*31a0*/  LOP3.LUT R17, R18, R17, RZ, 0xc, !PT ;  /* 0x0000001112117212 */ /* 0x000fc800078e0cff */
[----:B------:R-:W0:Y:S02]  /*31b0*/  POPC R20, R17 ;  /* 0x0000001100147309 */ /* 0x000e240000000000 */
[----:B0-----:R-:W0:Y:S01]  /*31c0*/  SHFL.DOWN PT, R21, R15, 0x1, R20 ;  /* 0x082000000f157989 */ /* 0x001e2200000e0014 */
[-C--:B------:R-:W-:Y:S02]  /*31d0*/  ISETP.GE.AND P0, PT, R49, R20.reuse, PT ;  /* 0x000000143100720c */ /* 0x080fe40003f06270 */
[-C--:B------:R-:W-:Y:S02]  /*31e0*/  ISETP.GT.AND P1, PT, R42, R20.reuse, PT ;  /* 0x000000142a00720c */ /* 0x080fe40003f24270 */
[----:B0-----:R-:W-:Y:S02]  /*31f0*/  SEL R18, R21, RZ, !P0 ;  /* 0x000000ff15127207 */ /* 0x001fe40004000000 */
[----:B------:R-:W-:-:S03]  /*3200*/  ISETP.GT.AND P0, PT, R41, R20, PT ;  /* 0x000000142900720c */ /* 0x000fc60003f04270 */
[----:B------:R-:W-:-:S05]  /*3210*/  IMAD.IADD R31, R18, 0x1, R15 ;  /* 0x00000001121f7824 */ /* 0x000fca00078e020f */
[----:B------:R-:W0:Y:S02]  /*3220*/  SHFL.DOWN PT, R21, R31, 0x2, R20 ;  /* 0x084000001f157989 */ /* 0x000e2400000e0014 */
        /* <DEDUP_REMOVED lines=9> */
[----:B------:R-:W-:-:S03]  /*32c0*/  ISETP.NE.AND P0, PT, R14, 0x65, PT ;  /* 0x000000650e00780c */ /* 0x000fc60003f05270 */
[----:B------:R-:W-:Y:S02]  /*32d0*/  IMAD.IADD R15, R51, 0x1, R18 ;  /* 0x00000001330f7824 */ /* 0x000fe400078e0212 */
[----:B------:R-:W0:Y:S03]  /*32e0*/  LDC.64 R18, c[0x0][0x3a0] ;  /* 0x0000e800ff127b82 */ /* 0x000e260000000a00 */
[----:B------:R-:W1:Y:S05]  /*32f0*/  SHFL.DOWN PT, R21, R15, 0x10, R20 ;  /* 0x0a0000000f157989 */ /* 0x000e6a00000e0014 */
[----:B------:R-:W-:-:S02]  /*3300*/  VOTE.ALL P0, P0 ;  /* 0x0000000000ff7806 */ /* 0x000fc40000000000 */
[----:B0-----:R-:W-:Y:S02]  /*3310*/  IADD3 R30, P2, PT, R18, 0x100, RZ ;  /* 0x00000100121e7810 */ /* 0x001fe40007f5e0ff */
[----:B-1----:R-:W-:-:S03]  /*3320*/  SEL R14, R21, RZ, !P1 ;  /* 0x000000ff150e7207 */ /* 0x002fc60004800000 */
[----:B------:R-:W-:Y:S02]  /*3330*/  IMAD.X R43, RZ, RZ, R19, P2 ;  /* 0x000000ffff2b7224 */ /* 0x000fe400010e0613 */
[----:B------:R-:W-:-:S07]  /*3340*/  IMAD.IADD R31, R15, 0x1, R14 ;  /* 0x000000010f1f7824 */ /* 0x000fce00078e020e */
.L_x_242:
[----:B------:R-:W-:Y:S05]  /*3350*/  @!P0 BRA `(.L_x_56) ;  /* 0x00000004002c8947 */ /* 0x000fea0003800000 */
[----:B------:R-:W-:-:S07]  /*3360*/  IMAD.MOV.U32 R44, RZ, RZ, 0x2f2 ;  /* 0x000002f2ff2c7424 */ /* 0x000fce00078e00ff */
.L_x_62:
[----:B------:R-:W-:Y:S02]  /*3370*/  IMAD.MOV.U32 R14, RZ, RZ, R30 ;  /* 0x000000ffff0e7224 */ /* 0x000fe400078e001e */
[----:B------:R-:W-:Y:S02]  /*3380*/  IMAD.MOV.U32 R15, RZ, RZ, R43 ;  /* 0x000000ffff0f7224 */ /* 0x000fe400078e002b */
[----:B------:R-:W-:-:S05]  /*3390*/  IMAD.WIDE R20, R35, 0x8, R14 ;  /* 0x0000000823147825 */ /* 0x000fca00078e020e */
[----:B------:R-:W2:Y:S01]  /*33a0*/  LD.E.64.STRONG.GPU R14, desc[UR8][R20.64+-0x100] ;  /* 0xffff0008140e7980 */ /* 0x000ea2000c10fb00 */
[----:B------:R-:W-:Y:S05]  /*33b0*/  YIELD ;  /* 0x0000000000007946 */ /* 0x000fea0003800000 */
[----:B------:R-:W-:Y:S01]  /*33c0*/  UMOV UR6, 0xffffffff ;  /* 0xffffffff00067882 */ /* 0x000fe20000000000 */
[----:B------:R-:W-:Y:S02]  /*33d0*/  SHF.R.U32.HI R44, RZ, 0x1, R44 ;  /* 0x00000001ff2c7819 */ /* 0x000fe4000001162c */
[----:B--2---:R-:W-:Y:S01]  /*33e0*/  ISETP.NE.AND P0, PT, R14, 0x63, PT ;  /* 0x000000630e00780c */ /* 0x004fe20003f05270 */
[----:B------:R-:W-:-:S12]  /*33f0*/  BRA.DIV UR6, `(.L_x_57) ;  /* 0x0000008206ec7947 */ /* 0x000fd8000b800000 */
[----:B------:R-:W-:-:S13]  /*3400*/  VOTE.ANY P0, !P0 ;  /* 0x0000000000ff7806 */ /* 0x000fda0004000100 */
.L_x_245:
[----:B------:R-:W-:Y:S05]  /*3410*/  @!P0 BRA `(.L_x_58) ;  /* 0x00000000007c8947 */ /* 0x000fea0003800000 */
[----:B------:R-:W-:-:S07]  /*3420*/  IMAD.MOV.U32 R52, RZ, RZ, R44 ;  /* 0x000000ffff347224 */ /* 0x000fce00078e002c */
.L_x_60:
        /* <DEDUP_REMOVED lines=29> */
.L_x_248:
[----:B------:R-:W-:Y:S05]  /*3600*/  @P0 BRA `(.L_x_60) ;  /* 0xfffffffc00880947 */ /* 0x000fea000383ffff */
.L_x_58:
[----:B------:R-:W-:Y:S01]  /*3610*/  UMOV UR6, 0xffffffff ;  /* 0xffffffff00067882 */ /* 0x000fe20000000000 */
[----:B------:R-:W-:Y:S02]  /*3620*/  ISETP.NE.AND P0, PT, R14, 0x65, PT ;  /* 0x000000650e00780c */ /* 0x000fe40003f05270 */
[----:B------:R-:W-:Y:S11]  /*3630*/  BRA.DIV UR6, `(.L_x_61) ;  /* 0x00000082069c7947 */ /* 0x000ff6000b800000 */
[----:B------:R-:W-:Y:S01]  /*3640*/  VOTE.ANY R18, PT, !P0 ;  /* 0x0000000000127806 */ /* 0x000fe200040e0100 */
[----:B------:R-:W-:-:S03]  /*3650*/  VIADD R35, R35, 0xffffffe0 ;  /* 0xffffffe023237836 */ /* 0x000fc60000000000 */
[----:B------:R-:W-:-:S05]  /*3660*/  LOP3.LUT R18, R18, 0x80000000, R50, 0xec, !PT ;  /* 0x8000000012127812 */ /* 0x000fca00078eec32 */
        /* <DEDUP_REMOVED lines=20> */
[----:B------:R-:W-:-:S05]  /*37b0*/  IMAD.IADD R52, R15, 0x1, R18 ;  /* 0x000000010f347824 */ /* 0x000fca00078e0212 */
[----:B------:R-:W0:Y:S05]  /*37c0*/  SHFL.DOWN PT, R21, R52, 0x10, R20 ;  /* 0x0a00000034157989 */ /* 0x000e2a00000e0014 */
[----:B------:R-:W-:Y:S02]  /*37d0*/  VOTE.ALL P0, P0 ;  /* 0x0000000000ff7806 */ /* 0x000fe40000000000 */
[----:B0-----:R-:W-:-:S04]  /*37e0*/  SEL R21, R21, RZ, !P1 ;  /* 0x000000ff15157207 */ /* 0x001fc80004800000 */
[----:B------:R-:W-:-:S07]  /*37f0*/  IADD3 R31, PT, PT, R52, R21, R31 ;  /* 0x00000015341f7210 */ /* 0x000fce0007ffe01f */
.L_x_257:
[----:B------:R-:W-:Y:S05]  /*3800*/  @P0 BRA `(.L_x_62) ;  /* 0xfffffff800d80947 */ /* 0x000fea000383ffff */
.L_x_56:
[----:B------:R-:W-:Y:S02]  /*3810*/  ISETP.NE.AND P1, PT, R29, RZ, PT ;  /* 0x000000ff1d00720c */ /* 0x000fe40003f25270 */
[----:B------:R-:W-:-:S11]  /*3820*/  ISETP.NE.AND P0, PT, R49, RZ, PT ;  /* 0x000000ff3100720c */ /* 0x000fd60003f05270 */
[----:B------:R-:W0:Y:S01]  /*3830*/  @!P1 S2R R15, SR_CgaCtaId ;  /* 0x00000000000f9919 */ /* 0x000e220000008800 */
[----:B------:R-:W-:Y:S01]  /*3840*/  @!P1 MOV R14, 0x400 ;  /* 0x00000400000e9802 */ /* 0x000fe20000000f00 */
[----:B------:R-:W-:Y:S01]  /*3850*/  @!P1 IMAD.IADD R23, R23, 0x1, R31 ;  /* 0x0000000117179824 */ /* 0x000fe200078e021f */
[----:B------:R-:W-:Y:S01]  /*3860*/  @!P0 MOV R17, 0x400 ;  /* 0x0000040000118802 */ /* 0x000fe20000000f00 */
[----:B------:R-:W1:Y:S01]  /*3870*/  @!P0 S2R R20, SR_CgaCtaId ;  /* 0x0000000000148919 */ /* 0x000e620000008800 */
[----:B------:R-:W-:-:S05]  /*3880*/  @!P1 IMAD.MOV.U32 R22, RZ, RZ, 0x65 ;  /* 0x00000065ff169424 */ /* 0x000fca00078e00ff */
[----:B------:R2:W-:Y:S01]  /*3890*/  @!P1 ST.E.64.STRONG.GPU desc[UR8][R12.64+0x100], R22 ;  /* 0x000100160c009985 */ /* 0x0005e2000c10fb08 */
[----:B0-----:R-:W-:Y:S01]  /*38a0*/  @!P1 LEA R18, R15, R14, 0x18 ;  /* 0x0000000e0f129211 */ /* 0x001fe200078ec0ff */
[----:B------:R-:W-:Y:S02]  /*38b0*/  IMAD.MOV.U32 R14, RZ, RZ, R36 ;  /* 0x000000ffff0e7224 */ /* 0x000fe400078e0024 */
[----:B------:R-:W-:Y:S01]  /*38c0*/  @!P0 IMAD.MOV.U32 R14, RZ, RZ, R31 ;  /* 0x000000ffff0e8224 */ /* 0x000fe200078e001f */
[----:B-1----:R-:W-:Y:S01]  /*38d0*/  @!P0 LEA R20, R20, R17, 0x18 ;  /* 0x0000001114148211 */ /* 0x002fe200078ec0ff */
[----:B------:R2:W-:Y:S04]  /*38e0*/  @!P1 STS [R18+0x48], R23 ;  /* 0x0000481712009388 */ /* 0x0005e80000000800 */
[----:B------:R2:W-:Y:S04]  /*38f0*/  @!P1 STS [R18+0x44], R31 ;  /* 0x0000441f12009388 */ /* 0x0005e80000000800 */
[----:B------:R2:W-:Y:S02]  /*3900*/  @!P0 STS [R20+0x3c], R31 ;  /* 0x00003c1f14008388 */ /* 0x0005e40000000800 */
.L_x_50:
[----:B------:R-:W-:Y:S05]  /*3910*/  WARPSYNC.ALL ;  /* 0x0000000000007948 */ /* 0x000fea0003800000 */
[----:B------:R-:W0:Y:S08]  /*3920*/  S2UR UR5, SR_CgaCtaId ;  /* 0x00000000000579c3 */ /* 0x000e300000008800 */
[----:B------:R-:W-:Y:S01]  /*3930*/  BAR.SYNC.DEFER_BLOCKING 0x0 ;  /* 0x0000000000007b1d */ /* 0x000fe20000010000 */
[----:B------:R-:W-:-:S02]  /*3940*/  ISETP.NE.AND P0, PT, R29, RZ, PT ;  /* 0x000000ff1d00720c */ /* 0x000fc40003f05270 */
[----:B------:R-:W-:Y:S02]  /*3950*/  LOP3.LUT R40, R26, 0x1, RZ, 0xc, !PT ;  /* 0x000000011a287812 */ /* 0x000fe400078e0cff */
[----:B--2---:R-:W-:Y:S01]  /*3960*/  LOP3.LUT R13, R25, 0x1, RZ, 0xc, !PT ;  /* 0x00000001190d7812 */ /* 0x004fe200078e0cff */
[----:B------:R-:W-:Y:S01]  /*3970*/  UMOV UR4, 0x400 ;  /* 0x0000040000047882 */ /* 0x000fe20000000000 */
[----:B------:R-:W-:Y:S02]  /*3980*/  LOP3.LUT R35, R24, 0x1, RZ, 0xc, !PT ;  /* 0x0000000118237812 */ /* 0x000fe400078e0cff */
[----:B------:R-:W-:Y:S02]  /*3990*/  LOP3.LUT R34, R11, 0x1, RZ, 0xc, !PT ;  /* 0x000000010b227812 */ /* 0x000fe400078e0cff */
[----:B------:R-:W-:Y:S02]  /*39a0*/  LOP3.LUT R30, R8, 0x1, RZ, 0xc, !PT ;  /* 0x00000001081e7812 */ /* 0x000fe400078e0cff */
[----:B------:R-:W-:-:S02]  /*39b0*/  LOP3.LUT R21, R7, 0x1, RZ, 0xc, !PT ;  /* 0x0000000107157812 */ /* 0x000fc400078e0cff */
[----:B------:R-:W-:Y:S02]  /*39c0*/  LOP3.LUT R20, R6, 0x1, RZ, 0xc, !PT ;  /* 0x0000000106147812 */ /* 0x000fe400078e0cff */
[----:B------:R-:W-:Y:S02]  /*39d0*/  LOP3.LUT R49, R4, 0x1, RZ, 0xc, !PT ;  /* 0x0000000104317812 */ /* 0x000fe400078e0cff */
[----:B------:R-:W-:Y:S02]  /*39e0*/  LOP3.LUT R51, R3, 0x1, RZ, 0xc, !PT ;  /* 0x0000000103337812 */ /* 0x000fe400078e0cff */
[----:B------:R-:W-:Y:S01]  /*39f0*/  LOP3.LUT R19, R8, 0x1, RZ, 0xc0, !PT ;  /* 0x0000000108137812 */ /* 0x000fe200078ec0ff */
[----:B0-----:R-:W-:Y:S01]  /*3a00*/  ULEA UR4, UR5, UR4, 0x18 ;  /* 0x0000000405047291 */ /* 0x001fe2000f8ec0ff */
[----:B------:R-:W-:Y:S02]  /*3a10*/  LOP3.LUT R17, R6, 0x1, RZ, 0xc0, !PT ;  /* 0x0000000106117812 */ /* 0x000fe400078ec0ff */
[----:B------:R-:W-:-:S06]  /*3a20*/  LOP3.LUT R15, R5, 0x1, RZ, 0xc0, !PT ;  /* 0x00000001050f7812 */ /* 0x000fcc00078ec0ff */
[----:B------:R-:W0:Y:S04]  /*3a30*/  LDS R12, [UR4+0x3c] ;  /* 0x00003c04ff0c7984 */ /* 0x000e280008000800 */
[----:B------:R-:W1:Y:S04]  /*3a40*/  LDS R22, [UR4+0x4c] ;  /* 0x00004c04ff167984 */ /* 0x000e680008000800 */
[----:B------:R-:W2:Y:S01]  /*3a50*/  LDS R23, [UR4+0x44] ;  /* 0x00004404ff177984 */ /* 0x000ea20008000800 */
[----:B0-----:R-:W-:Y:S02]  /*3a60*/  SEL R43, R12, RZ, P0 ;  /* 0x000000ff0c2b7207 */ /* 0x001fe40000000000 */
[----:B------:R-:W-:-:S02]  /*3a70*/  LOP3.LUT R12, R9, 0x1, RZ, 0xc, !PT ;  /* 0x00000001090c7812 */ /* 0x000fc400078e0cff */
[----:B-1----:R-:W-:Y:S01]  /*3a80*/  ISETP.GT.AND P0, PT, R22, 0x180, PT ;  /* 0x000001801600780c */ /* 0x002fe20003f04270 */
[----:B------:R-:W-:-:S04]  /*3a90*/  IMAD.IADD R43, R43, 0x1, R14 ;  /* 0x000000012b2b7824 */ /* 0x000fc800078e020e */
[--C-:B------:R-:W-:Y:S01]  /*3aa0*/  IMAD.IADD R41, R33, 0x1, R43.reuse ;  /* 0x0000000121297824 */ /* 0x100fe200078e022b */
[----:B------:R-:W-:Y:S01]  /*3ab0*/  LOP3.LUT R33, R10, 0x1, RZ, 0xc, !PT ;  /* 0x000000010a217812 */ /* 0x000fe200078e0cff */
[----:B------:R-:W-:Y:S02]  /*3ac0*/  IMAD.IADD R42, R0, 0x1, R43 ;  /* 0x00000001002a7824 */ /* 0x000fe400078e022b */
[----:B------:R-:W-:-:S04]  /*3ad0*/  IMAD.IADD R40, R40, 0x1, R41 ;  /* 0x0000000128287824 */ /* 0x000fc800078e0229 */
[----:B------:R-:W-:Y:S01]  /*3ae0*/  IMAD.IADD R36, R13, 0x1, R40 ;  /* 0x000000010d247824 */ /* 0x000fe200078e0228 */
[----:B------:R-:W-:-:S03]  /*3af0*/  LOP3.LUT R13, R5, 0x1, RZ, 0xc, !PT ;  /* 0x00000001050d7812 */ /* 0x000fc600078e0cff */
[----:B------:R-:W-:-:S04]  /*3b00*/  IMAD.IADD R35, R35, 0x1, R36 ;  /* 0x0000000123237824 */ /* 0x000fc800078e0224 */
[----:B------:R-:W-:-:S04]  /*3b10*/  IMAD.IADD R34, R34, 0x1, R35 ;  /* 0x0000000122227824 */ /* 0x000fc800078e0223 */
        /* <DEDUP_REMOVED lines=9> */
[----:B------:R-:W-:Y:S01]  /*3bb0*/  IMAD.IADD R0, R14, 0x1, R51 ;  /* 0x000000010e007824 */ /* 0x000fe200078e0233 */
[----:B--2---:R-:W-:Y:S06]  /*3bc0*/  @P0 BRA `(.L_x_63) ;  /* 0x0000000c00880947 */ /* 0x004fec0003800000 */
[----:B------:R-:W-:Y:S01]  /*3bd0*/  ISETP.NE.AND P0, PT, R37, RZ, PT ;  /* 0x000000ff2500720c */ /* 0x000fe20003f05270 */
[----:B------:R-:W0:Y:S01]  /*3be0*/  LDCU.U8 UR4, c[0x0][0x3b8] ;  /* 0x00007700ff0477ac */ /* 0x000e220008000000 */
[----:B------:R-:W-:Y:S11]  /*3bf0*/  BSSY.RECONVERGENT B0, `(.L_x_64) ;  /* 0x000000d000007945 */ /* 0x000ff60003800200 */
[----:B------:R-:W-:Y:S05]  /*3c00*/  @P0 BRA `(.L_x_65) ;  /* 0x00000000002c0947 */ /* 0x000fea0003800000 */
[----:B0-----:R-:W-:Y:S01]  /*3c10*/  UISETP.NE.AND UP0, UPT, UR4, URZ, UPT ;  /* 0x000000ff0400728c */ /* 0x001fe2000bf05270 */
[----:B------:R-:W-:Y:S01]  /*3c20*/  CS2R R22, SRZ ;  /* 0x0000000000167805 */ /* 0x000fe2000001ff00 */
[----:B------:R-:W0:Y:S07]  /*3c30*/  LDCU.64 UR6, c[0x0][0x390] ;  /* 0x00007200ff0677ac */ /* 0x000e2e0008000a00 */
[----:B------:R-:W-:Y:S05]  /*3c40*/  BRA.U UP0, `(.L_x_66) ;  /* 0x0000000100087547 */ /* 0x000fea000b800000 */
[----:B------:R-:W1:Y:S02]  /*3c50*/  LDC.64 R22, c[0x0][0x3d0] ;  /* 0x0000f400ff167b82 */ /* 0x000e640000000a00 */
[----:B-1----:R-:W5:Y:S02]  /*3c60*/  LDG.E.64 R22, desc[UR8][R22.64] ;  /* 0x0000000816167981 */ /* 0x002f64000c1e1b00 */
.L_x_66:
[----:B-----5:R-:W-:-:S04]  /*3c70*/  IADD3 R29, P0, PT, R43, R22, RZ ;  /* 0x000000162b1d7210 */ /* 0x020fc80007f1e0ff */
[----:B------:R-:W-:Y:S02]  /*3c80*/  LEA.HI.X.SX32 R44, R43, R23, 0x1, P0 ;  /* 0x000000172b2c7211 */ /* 0x000fe400000f0eff */
[----:B0-----:R-:W-:-:S04]  /*3c90*/  LEA R22, P0, R29, UR6, 0x2 ;  /* 0x000000061d167c11 */ /* 0x001fc8000f8010ff */
[----:B------:R-:W-:-:S05]  /*3ca0*/  LEA.HI.X R23, R29, UR7, R44, 0x2, P0 ;  /* 0x000000071d177c11 */ /* 0x000fca00080f142c */
[----:B------:R1:W-:Y:S04]  /*3cb0*/  STG.E desc[UR8][R22.64], R28 ;  /* 0x0000001c16007986 */ /* 0x0003e8000c101908 */
.L_x_65:
[----:B0-----:R-:W-:Y:S05]  /*3cc0*/  BSYNC.RECONVERGENT B0 ;  /* 0x0000000000007941 */ /* 0x001fea0003800200 */
.L_x_64:
[----:B------:R-:W-:Y:S01]  /*3cd0*/  ISETP.NE.AND P0, PT, R32, RZ, PT ;  /* 0x000000ff2000720c */ /* 0x000fe20003f05270 */
[----:B------:R-:W-:-:S12]  /*3ce0*/  BSSY.RECONVERGENT B0, `(.L_x_67) ;  /* 0x000000d000007945 */ /* 0x000fd80003800200 */
[----:B------:R-:W-:Y:S05]  /*3cf0*/  @P0 BRA `(.L_x_68) ;  /* 0x00000000002c0947 */ /* 0x000fea0003800000 */
[----:B------:R-:W-:Y:S01]  /*3d00*/  UISETP.NE.AND UP0, UPT, UR4, URZ, UPT ;  /* 0x000000ff0400728c */ /* 0x000fe2000bf05270 */
[----:B-1----:R-:W-:Y:S01]  /*3d10*/  CS2R R22, SRZ ;  /* 0x0000000000167805 */ /* 0x002fe2000001ff00 */
[----:B------:R-:W0:Y:S07]  /*3d20*/  LDCU.64 UR6, c[0x0][0x390] ;  /* 0x00007200ff0677ac */ /* 0x000e2e0008000a00 */
[----:B------:R-:W-:Y:S05]  /*3d30*/  BRA.U UP0, `(.L_x_69) ;  /* 0x0000000100087547 */ /* 0x000fea000b800000 */
[----:B------:R-:W1:Y:S02]  /*3d40*/  LDC.64 R22, c[0x0][0x3d0] ;  /* 0x0000f400ff167b82 */ /* 0x000e640000000a00 */
[----:B-1----:R-:W5:Y:S02]  /*3d50*/  LDG.E.64 R22, desc[UR8][R22.64] ;  /* 0x0000000816167981 */ /* 0x002f64000c1e1b00 */
.L_x_69:
[----:B-----5:R-:W-:-:S04]  /*3d60*/  IADD3 R28, P0, PT, R42, R22, RZ ;  /* 0x000000162a1c7210 */ /* 0x020fc80007f1e0ff */
[----:B------:R-:W-:Y:S02]  /*3d70*/  LEA.HI.X.SX32 R23, R42, R23, 0x1, P0 ;  /* 0x000000172a177211 */ /* 0x000fe400000f0eff */
[----:B0-----:R-:W-:-:S04]  /*3d80*/  LEA R22, P0, R28, UR6, 0x2 ;  /* 0x000000061c167c11 */ /* 0x001fc8000f8010ff */
[----:B------:R-:W-:-:S05]  /*3d90*/  LEA.HI.X R23, R28, UR7, R23, 0x2, P0 ;  /* 0x000000071c177c11 */ /* 0x000fca00080f1417 */
[----:B------:R0:W-:Y:S04]  /*3da0*/  STG.E desc[UR8][R22.64], R27 ;  /* 0x0000001b16007986 */ /* 0x0001e8000c101908 */
.L_x_68:
[----:B------:R-:W-:Y:S05]  /*3db0*/  BSYNC.RECONVERGENT B0 ;  /* 0x0000000000007941 */ /* 0x000fea0003800200 */
.L_x_67:
        /* <DEDUP_REMOVED lines=9> */
.L_x_72:
[----:B-----5:R-:W-:-:S04]  /*3e50*/  IADD3 R16, P0, PT, R41, R22, RZ ;  /* 0x0000001629107210 */ /* 0x020fc80007f1e0ff */
[----:B------:R-:W-:Y:S02]  /*3e60*/  LEA.HI.X.SX32 R23, R41, R23, 0x1, P0 ;  /* 0x0000001729177211 */ /* 0x000fe400000f0eff */
[----:B0-----:R-:W-:-:S04]  /*3e70*/  LEA R22, P0, R16, UR6, 0x2 ;  /* 0x0000000610167c11 */ /* 0x001fc8000f8010ff */
[----:B------:R-:W-:-:S05]  /*3e80*/  LEA.HI.X R23, R16, UR7, R23, 0x2, P0 ;  /* 0x0000000710177c11 */ /* 0x000fca00080f1417 */
[----:B------:R2:W-:Y:S04]  /*3e90*/  STG.E desc[UR8][R22.64], R26 ;  /* 0x0000001a16007986 */ /* 0x0005e8000c101908 */
.L_x_71:
[----:B------:R-:W-:Y:S05]  /*3ea0*/  BSYNC.RECONVERGENT B0 ;  /* 0x0000000000007941 */ /* 0x000fea0003800200 */
.L_x_70:
[----:B------:R-:W-:Y:S01]  /*3eb0*/  ISETP.NE.AND P0, PT, R38, RZ, PT ;  /* 0x000000ff2600720c */ /* 0x000fe20003f05270 */
[----:B------:R-:W-:-:S12]  /*3ec0*/  BSSY.RECONVERGENT B0, `(.L_x_73) ;  /* 0x000000d000007945 */ /* 0x000fd80003800200 */
[----:B------:R-:W-:Y:S05]  /*3ed0*/  @P0 BRA `(.L_x_74) ;  /* 0x00000000002c0947 */ /* 0x000fea0003800000 */
[----:B------:R-:W-:Y:S01]  /*3ee0*/  UISETP.NE.AND UP0, UPT, UR4, URZ, UPT ;  /* 0x000000ff0400728c */ /* 0x000fe2000bf05270 */
[----:B012---:R-:W-:Y:S01]  /*3ef0*/  CS2R R22, SRZ ;  /* 0x0000000000167805 */ /* 0x007fe2000001ff00 */
[----:B------:R-:W0:Y:S07]  /*3f00*/  LDCU.64 UR6, c[0x0][0x390] ;  /* 0x00007200ff0677ac */ /* 0x000e2e0008000a00 */
[----:B------:R-:W-:Y:S05]  /*3f10*/  BRA.U UP0, `(.L_x_75) ;  /* 0x0000000100087547 */ /* 0x000fea000b800000 */
[----:B------:R-:W1:Y:S02]  /*3f20*/  LDC.64 R22, c[0x0][0x3d0] ;  /* 0x0000f400ff167b82 */ /* 0x000e640000000a00 */
[----:B-1----:R-:W5:Y:S02]  /*3f30*/  LDG.E.64 R22, desc[UR8][R22.64] ;  /* 0x0000000816167981 */ /* 0x002f64000c1e1b00 */
.L_x_75:
[----:B-----5:R-:W-:-:S04]  /*3f40*/  IADD3 R16, P0, PT, R40, R22, RZ ;  /* 0x0000001628107210 */ /* 0x020fc80007f1e0ff */
[----:B------:R-:W-:Y:S02]  /*3f50*/  LEA.HI.X.SX32 R23, R40, R23, 0x1, P0 ;  /* 0x0000001728177211 */ /* 0x000fe400000f0eff */
[----:B0-----:R-:W-:-:S04]  /*3f60*/  LEA R22, P0, R16, UR6, 0x2 ;  /* 0x0000000610167c11 */ /* 0x001fc8000f8010ff */
[----:B------:R-:W-:-:S05]  /*3f70*/  LEA.HI.X R23, R16, UR7, R23, 0x2, P0 ;  /* 0x0000000710177c11 */ /* 0x000fca00080f1417 */
[----:B------:R3:W-:Y:S04]  /*3f80*/  STG.E desc[UR8][R22.64], R25 ;  /* 0x0000001916007986 */ /* 0x0007e8000c101908 */
.L_x_74:
[----:B------:R-:W-:Y:S05]  /*3f90*/  BSYNC.RECONVERGENT B0 ;  /* 0x0000000000007941 */ /* 0x000fea0003800200 */
.L_x_73:
[----:B------:R-:W-:Y:S01]  /*3fa0*/  ISETP.NE.AND P0, PT, R39, RZ, PT ;  /* 0x000000ff2700720c */ /* 0x000fe20003f05270 */
[----:B------:R-:W-:-:S12]  /*3fb0*/  BSSY.RECONVERGENT B0, `(.L_x_76) ;  /* 0x000000d000007945 */ /* 0x000fd80003800200 */
[----:B------:R-:W-:Y:S05]  /*3fc0*/  @P0 BRA `(.L_x_77) ;  /* 0x00000000002c0947 */ /* 0x000fea0003800000 */
[----:B------:R-:W-:Y:S01]  /*3fd0*/  UISETP.NE.AND UP0, UPT, UR4, URZ, UPT ;  /* 0x000000ff0400728c */ /* 0x000fe2000bf05270 */
[----:B0123--:R-:W-:Y:S01]  /*3fe0*/  CS2R R22, SRZ ;  /* 0x0000000000167805 */ /* 0x00ffe2000001ff00 */
[----:B------:R-:W0:Y:S07]  /*3ff0*/  LDCU.64 UR6, c[0x0][0x390] ;  /* 0x00007200ff0677ac */ /* 0x000e2e0008000a00 */
[----:B------:R-:W-:Y:S05]  /*4000*/  BRA.U UP0, `(.L_x_78) ;  /* 0x0000000100087547 */ /* 0x000fea000b800000 */
[----:B------:R-:W1:Y:S02]  /*4010*/  LDC.64 R22, c[0x0][0x3d0] ;  /* 0x0000f400ff167b82 */ /* 0x000e640000000a00 */
[----:B-1----:R-:W5:Y:S02]  /*4020*/  LDG.E.64 R22, desc[UR8][R22.64] ;  /* 0x0000000816167981 */ /* 0x002f64000c1e1b00 */
.L_x_78:
[----:B-----5:R-:W-:-:S04]  /*4030*/  IADD3 R16, P0, PT, R36, R22, RZ ;  /* 0x0000001624107210 */ /* 0x020fc80007f1e0ff */
[----:B------:R-:W-:Y:S02]  /*4040*/  LEA.HI.X.SX32 R23, R36, R23, 0x1, P0 ;  /* 0x0000001724177211 */ /* 0x000fe400000f0eff */
[----:B0-----:R-:W-:-:S04]  /*4050*/  LEA R22, P0, R16, UR6, 0x2 ;  /* 0x0000000610167c11 */ /* 0x001fc8000f8010ff */
[----:B------:R-:W-:-:S05]  /*4060*/  LEA.HI.X R23, R16, UR7, R23, 0x2, P0 ;  /* 0x0000000710177c11 */ /* 0x000fca00080f1417 */
[----:B------:R4:W-:Y:S04]  /*4070*/  STG.E desc[UR8][R22.64], R24 ;  /* 0x0000001816007986 */ /* 0x0009e8000c101908 */
.L_x_77:
[----:B------:R-:W-:Y:S05]  /*4080*/  BSYNC.RECONVERGENT B0 ;  /* 0x0000000000007941 */ /* 0x000fea0003800200 */
.L_x_76:
[----:B------:R-:W-:Y:S01]  /*4090*/  ISETP.NE.AND P0, PT, R45, RZ, PT ;  /* 0x000000ff2d00720c */ /* 0x000fe20003f05270 */
[----:B------:R-:W-:-:S12]  /*40a0*/  BSSY.RECONVERGENT B0, `(.L_x_79) ;  /* 0x000000d000007945 */ /* 0x000fd80003800200 */
[----:B------:R-:W-:Y:S05]  /*40b0*/  @P0 BRA `(.L_x_80) ;  /* 0x00000000002c0947 */ /* 0x000fea0003800000 */
[----:B------:R-:W-:Y:S01]  /*40c0*/  UISETP.NE.AND UP0, UPT, UR4, URZ, UPT ;  /* 0x000000ff0400728c */ /* 0x000fe2000bf05270 */
[----:B01234-:R-:W-:Y:S01]  /*40d0*/  CS2R R22, SRZ ;  /* 0x0000000000167805 */ /* 0x01ffe2000001ff00 */
[----:B------:R-:W0:Y:S07]  /*40e0*/  LDCU.64 UR6, c[0x0][0x390] ;  /* 0x00007200ff0677ac */ /* 0x000e2e0008000a00 */
[----:B------:R-:W-:Y:S05]  /*40f0*/  BRA.U UP0, `(.L_x_81) ;  /* 0x0000000100087547 */ /* 0x000fea000b800000 */
[----:B------:R-:W1:Y:S02]  /*4100*/  LDC.64 R22, c[0x0][0x3d0] ;  /* 0x0000f400ff167b82 */ /* 0x000e640000000a00 */
[----:B-1----:R-:W5:Y:S02]  /*4110*/  LDG.E.64 R22, desc[UR8][R22.64] ;  /* 0x0000000816167981 */ /* 0x002f64000c1e1b00 */
.L_x_81:
[----:B-----5:R-:W-:-:S04]  /*4120*/  IADD3 R16, P0, PT, R35, R22, RZ ;  /* 0x0000001623107210 */ /* 0x020fc80007f1e0ff */
[----:B------:R-:W-:Y:S02]  /*4130*/  LEA.HI.X.SX32 R23, R35, R23, 0x1, P0 ;  /* 0x0000001723177211 */ /* 0x000fe400000f0eff */
[----:B0-----:R-:W-:-:S04]  /*4140*/  LEA R22, P0, R16, UR6, 0x2 ;  /* 0x0000000610167c11 */ /* 0x001fc8000f8010ff */
[----:B------:R-:W-:-:S05]  /*4150*/  LEA.HI.X R23, R16, UR7, R23, 0x2, P0 ;  /* 0x0000000710177c11 */ /* 0x000fca00080f1417 */
[----:B------:R0:W-:Y:S04]  /*4160*/  STG.E desc[UR8][R22.64], R11 ;  /* 0x0000000b16007986 */ /* 0x0001e8000c101908 */
.L_x_80:
[----:B------:R-:W-:Y:S05]  /*4170*/  BSYNC.RECONVERGENT B0 ;  /* 0x0000000000007941 */ /* 0x000fea0003800200 */
.L_x_79:
        /* <DEDUP_REMOVED lines=9> */
.L_x_84:
[----:B-----5:R-:W-:-:S04]  /*4210*/  IADD3 R11, P0, PT, R34, R22, RZ ;  /* 0x00000016220b7210 */ /* 0x020fc80007f1e0ff */
[----:B------:R-:W-:Y:S02]  /*4220*/  LEA.HI.X.SX32 R34, R34, R23, 0x1, P0 ;  /* 0x0000001722227211 */ /* 0x000fe400000f0eff */
[----:B0-----:R-:W-:-:S04]  /*4230*/  LEA R22, P0, R11, UR6, 0x2 ;  /* 0x000000060b167c11 */ /* 0x001fc8000f8010ff */
[----:B------:R-:W-:-:S05]  /*4240*/  LEA.HI.X R23, R11, UR7, R34, 0x2, P0 ;  /* 0x000000070b177c11 */ /* 0x000fca00080f1422 */
[----:B------:R0:W-:Y:S04]  /*4250*/  STG.E desc[UR8][R22.64], R10 ;  /* 0x0000000a16007986 */ /* 0x0001e8000c101908 */
.L_x_83:
[----:B------:R-:W-:Y:S05]  /*4260*/  BSYNC.RECONVERGENT B0 ;  /* 0x0000000000007941 */ /* 0x000fea0003800200 */
.L_x_82:
        /* <DEDUP_REMOVED lines=9> */
.L_x_87:
[----:B-----5:R-:W-:-:S04]  /*4300*/  IADD3 R16, P0, PT, R33, R10, RZ ;  /* 0x0000000a21107210 */ /* 0x020fc80007f1e0ff */
[----:B------:R-:W-:Y:S02]  /*4310*/  LEA.HI.X.SX32 R11, R33, R11, 0x1, P0 ;  /* 0x0000000b210b7211 */ /* 0x000fe400000f0eff */
[----:B0-----:R-:W-:-:S04]  /*4320*/  LEA R10, P0, R16, UR6, 0x2 ;  /* 0x00000006100a7c11 */ /* 0x001fc8000f8010ff */
[----:B------:R-:W-:-:S05]  /*4330*/  LEA.HI.X R11, R16, UR7, R11, 0x2, P0 ;  /* 0x00000007100b7c11 */ /* 0x000fca00080f140b */
[----:B------:R0:W-:Y:S04]  /*4340*/  STG.E desc[UR8][R10.64], R9 ;  /* 0x000000090a007986 */ /* 0x0001e8000c101908 */
.L_x_86:
[----:B------:R-:W-:Y:S05]  /*4350*/  BSYNC.RECONVERGENT B0 ;  /* 0x0000000000007941 */ /* 0x000fea0003800200 */
.L_x_85:
        /* <DEDUP_REMOVED lines=9> */
.L_x_90:
[----:B-----5:R-:W-:-:S04]  /*43f0*/  IADD3 R9, P0, PT, R31, R10, RZ ;  /* 0x0000000a1f097210 */ /* 0x020fc80007f1e0ff */
[----:B------:R-:W-:Y:S02]  /*4400*/  LEA.HI.X.SX32 R16, R31, R11, 0x1, P0 ;  /* 0x0000000b1f107211 */ /* 0x000fe400000f0eff */
[----:B0-----:R-:W-:-:S04]  /*4410*/  LEA R10, P0, R9, UR6, 0x2 ;  /* 0x00000006090a7c11 */ /* 0x001fc8000f8010ff */
[----:B------:R-:W-:-:S05]  /*4420*/  LEA.HI.X R11, R9, UR7, R16, 0x2, P0 ;  /* 0x00000007090b7c11 */ /* 0x000fca00080f1410 */
[----:B------:R0:W-:Y:S04]  /*4430*/  STG.E desc[UR8][R10.64], R8 ;  /* 0x000000080a007986 */ /* 0x0001e8000c101908 */
.L_x_89:
[----:B------:R-:W-:Y:S05]  /*4440*/  BSYNC.RECONVERGENT B0 ;  /* 0x0000000000007941 */ /* 0x000fea0003800200 */
.L_x_88:
        /* <DEDUP_REMOVED lines=9> */
.L_x_93:
[----:B-----5:R-:W-:-:S04]  /*44e0*/  IADD3 R10, P0, PT, R30, R8, RZ ;  /* 0x000000081e0a7210 */ /* 0x020fc80007f1e0ff */
[----:B------:R-:W-:Y:S02]  /*44f0*/  LEA.HI.X.SX32 R9, R30, R9, 0x1, P0 ;  /* 0x000000091e097211 */ /* 0x000fe400000f0eff */
[----:B0-----:R-:W-:-:S04]  /*4500*/  LEA R8, P0, R10, UR6, 0x2 ;  /* 0x000000060a087c11 */ /* 0x001fc8000f8010ff */
[----:B------:R-:W-:-:S05]  /*4510*/  LEA.HI.X R9, R10, UR7, R9, 0x2, P0 ;  /* 0x000000070a097c11 */ /* 0x000fca00080f1409 */
[----:B------:R0:W-:Y:S04]  /*4520*/  STG.E desc[UR8][R8.64], R7 ;  /* 0x0000000708007986 */ /* 0x0001e8000c101908 */
.L_x_92:
[----:B------:R-:W-:Y:S05]  /*4530*/  BSYNC.RECONVERGENT B0 ;  /* 0x0000000000007941 */ /* 0x000fea0003800200 */
.L_x_91:
        /* <DEDUP_REMOVED lines=9> */
.L_x_96:
[----:B-----5:R-:W-:-:S04]  /*45d0*/  IADD3 R7, P0, PT, R21, R8, RZ ;  /* 0x0000000815077210 */ /* 0x020fc80007f1e0ff */
[----:B------:R-:W-:Y:S02]  /*45e0*/  LEA.HI.X.SX32 R10, R21, R9, 0x1, P0 ;  /* 0x00000009150a7211 */ /* 0x000fe400000f0eff */
[----:B0-----:R-:W-:-:S04]  /*45f0*/  LEA R8, P0, R7, UR6, 0x2 ;  /* 0x0000000607087c11 */ /* 0x001fc8000f8010ff */
[----:B------:R-:W-:-:S05]  /*4600*/  LEA.HI.X R9, R7, UR7, R10, 0x2, P0 ;  /* 0x0000000707097c11 */ /* 0x000fca00080f140a */
[----:B------:R0:W-:Y:S04]  /*4610*/  STG.E desc[UR8][R8.64], R6 ;  /* 0x0000000608007986 */ /* 0x0001e8000c101908 */
.L_x_95:
[----:B------:R-:W-:Y:S05]  /*4620*/  BSYNC.RECONVERGENT B0 ;  /* 0x0000000000007941 */ /* 0x000fea0003800200 */
.L_x_94:
[----:B------:R-:W-:Y:S01]  /*4630*/  ISETP.NE.U32.AND P0, PT, R15, 0x1, PT ;  /* 0x000000010f00780c */ /* 0x000fe20003f05070 */
[----:B------:R-:W-:-:S12]  /*4640*/  BSSY.RECONVERGENT B0, `(.L_x_97) ;  /* 0x000000d000007945 */ /* 0x000fd80003800200 */
[----:B------:R-:W-:Y:S05]  /*4650*/  @!P0 BRA `(.L_x_98) ;  /* 0x00000000002c8947 */ /* 0x000fea0003800000 */
[----:B------:R-:W-:Y:S01]  /*4660*/  UISETP.NE.AND UP0, UPT, UR4, URZ, UPT ;  /* 0x000000ff0400728c */ /* 0x000fe2000bf05270 */
[----:B0-----:R-:W-:Y:S01]  /*4670*/  CS2R R6, SRZ ;  /* 0x0000000000067805 */ /* 0x001fe2000001ff00 */
[----:B------:R-:W0:Y:S07]  /*4680*/  LDCU.64 UR6, c[0x0][0x390] ;  /* 0x00007200ff0677ac */ /* 0x000e2e0008000a00 */
[----:B------:R-:W-:Y:S05]  /*4690*/  BRA.U UP0, `(.L_x_99) ;  /* 0x0000000100087547 */ /* 0x000fea000b800000 */
[----:B------:R-:W1:Y:S02]  /*46a0*/  LDC.64 R6, c[0x0][0x3d0] ;  /* 0x0000f400ff067b82 */ /* 0x000e640000000a00 */
[----:B-1----:R-:W5:Y:S02]  /*46b0*/  LDG.E.64 R6, desc[UR8][R6.64] ;  /* 0x0000000806067981 */ /* 0x002f64000c1e1b00 */
.L_x_99:
[----:B-----5:R-:W-:-:S04]  /*46c0*/  IADD3 R8, P0, PT, R20, R6, RZ ;  /* 0x0000000614087210 */ /* 0x020fc80007f1e0ff */
[----:B------:R-:W-:Y:S02]  /*46d0*/  LEA.HI.X.SX32 R7, R20, R7, 0x1, P0 ;  /* 0x0000000714077211 */ /* 0x000fe400000f0eff */
[----:B0-----:R-:W-:-:S04]  /*46e0*/  LEA R6, P0, R8, UR6, 0x2 ;  /* 0x0000000608067c11 */ /* 0x001fc8000f8010ff */
[----:B------:R-:W-:-:S05]  /*46f0*/  LEA.HI.X R7, R8, UR7, R7, 0x2, P0 ;  /* 0x0000000708077c11 */ /* 0x000fca00080f1407 */
[----:B------:R0:W-:Y:S04]  /*4700*/  STG.E desc[UR8][R6.64], R5 ;  /* 0x0000000506007986 */ /* 0x0001e8000c101908 */
.L_x_98:
[----:B------:R-:W-:Y:S05]  /*4710*/  BSYNC.RECONVERGENT B0 ;  /* 0x0000000000007941 */ /* 0x000fea0003800200 */
.L_x_97:
        /* <DEDUP_REMOVED lines=9> */
.L_x_102:
[----:B-----5:R-:W-:-:S04]  /*47b0*/  IADD3 R5, P0, PT, R18, R6, RZ ;  /* 0x0000000612057210 */ /* 0x020fc80007f1e0ff */
[----:B------:R-:W-:Y:S02]  /*47c0*/  LEA.HI.X.SX32 R18, R18, R7, 0x1, P0 ;  /* 0x0000000712127211 */ /* 0x000fe400000f0eff */
[----:B0-----:R-:W-:-:S04]  /*47d0*/  LEA R6, P0, R5, UR6, 0x2 ;  /* 0x0000000605067c11 */ /* 0x001fc8000f8010ff */
[----:B------:R-:W-:-:S05]  /*47e0*/  LEA.HI.X R7, R5, UR7, R18, 0x2, P0 ;  /* 0x0000000705077c11 */ /* 0x000fca00080f1412 */
[----:B------:R0:W-:Y:S04]  /*47f0*/  STG.E desc[UR8][R6.64], R4 ;  /* 0x0000000406007986 */ /* 0x0001e8000c101908 */
.L_x_101:
[----:B------:R-:W-:Y:S05]  /*4800*/  BSYNC.RECONVERGENT B0 ;  /* 0x0000000000007941 */ /* 0x000fea0003800200 */
.L_x_100:
        /* <DEDUP_REMOVED lines=9> */
.L_x_105:
[----:B-----5:R-:W-:-:S04]  /*48a0*/  IADD3 R6, P0, PT, R14, R4, RZ ;  /* 0x000000040e067210 */ /* 0x020fc80007f1e0ff */
[----:B------:R-:W-:Y:S02]  /*48b0*/  LEA.HI.X.SX32 R5, R14, R5, 0x1, P0 ;  /* 0x000000050e057211 */ /* 0x000fe400000f0eff */
[----:B0-----:R-:W-:-:S04]  /*48c0*/  LEA R4, P0, R6, UR6, 0x2 ;  /* 0x0000000606047c11 */ /* 0x001fc8000f8010ff */
[----:B------:R-:W-:-:S05]  /*48d0*/  LEA.HI.X R5, R6, UR7, R5, 0x2, P0 ;  /* 0x0000000706057c11 */ /* 0x000fca00080f1405 */
[----:B------:R0:W-:Y:S04]  /*48e0*/  STG.E desc[UR8][R4.64], R3 ;  /* 0x0000000304007986 */ /* 0x0001e8000c101908 */
.L_x_104:
[----:B------:R-:W-:Y:S05]  /*48f0*/  BSYNC.RECONVERGENT B0 ;  /* 0x0000000000007941 */ /* 0x000fea0003800200 */
.L_x_103:
[----:B0-----:R-:W-:-:S04]  /*4900*/  LOP3.LUT R3, R2, 0x1, RZ, 0xc0, !PT ;  /* 0x0000000102037812 */ /* 0x001fc800078ec0ff */
[----:B------:R-:W-:-:S13]  /*4910*/  ISETP.NE.U32.AND P0, PT, R3, 0x1, PT ;  /* 0x000000010300780c */ /* 0x000fda0003f05070 */
[----:B------:R-:W-:Y:S05]  /*4920*/  @!P0 EXIT ;  /* 0x000000000000894d */ /* 0x000fea0003800000 */
[----:B------:R-:W-:Y:S01]  /*4930*/  UISETP.NE.AND UP0, UPT, UR4, URZ, UPT ;  /* 0x000000ff0400728c */ /* 0x000fe2000bf05270 */
[----:B------:R-:W-:-:S08]  /*4940*/  CS2R R4, SRZ ;  /* 0x0000000000047805 */ /* 0x000fd0000001ff00 */
[----:B------:R-:W-:Y:S05]  /*4950*/  BRA.U UP0, `(.L_x_106) ;  /* 0x0000000100087547 */ /* 0x000fea000b800000 */
[----:B------:R-:W0:Y:S02]  /*4960*/  LDC.64 R4, c[0x0][0x3d0] ;  /* 0x0000f400ff047b82 */ /* 0x000e240000000a00 */
[----:B0-----:R-:W5:Y:S02]  /*4970*/  LDG.E.64 R4, desc[UR8][R4.64] ;  /* 0x0000000804047981 */ /* 0x001f64000c1e1b00 */
.L_x_106:
[----:B------:R-:W0:Y:S01]  /*4980*/  LDCU.64 UR4, c[0x0][0x390] ;  /* 0x00007200ff0477ac */ /* 0x000e220008000a00 */
[----:B-----5:R-:W-:-:S04]  /*4990*/  IADD3 R3, P0, PT, R0, R4, RZ ;  /* 0x0000000400037210 */ /* 0x020fc80007f1e0ff */
[----:B------:R-:W-:Y:S02]  /*49a0*/  LEA.HI.X.SX32 R0, R0, R5, 0x1, P0 ;  /* 0x0000000500007211 */ /* 0x000fe400000f0eff */
[----:B0-----:R-:W-:-:S04]  /*49b0*/  LEA R4, P0, R3, UR4, 0x2 ;  /* 0x0000000403047c11 */ /* 0x001fc8000f8010ff */
[----:B------:R-:W-:-:S05]  /*49c0*/  LEA.HI.X R5, R3, UR5, R0, 0x2, P0 ;  /* 0x0000000503057c11 */ /* 0x000fca00080f1400 */
[----:B------:R-:W-:Y:S01]  /*49d0*/  STG.E desc[UR8][R4.64], R2 ;  /* 0x0000000204007986 */ /* 0x000fe2000c101908 */
[----:B------:R-:W-:Y:S05]  /*49e0*/  EXIT ;  /* 0x000000000000794d */ /* 0x000fea0003800000 */
.L_x_63:
[----:B------:R-:W-:Y:S01]  /*49f0*/  BAR.SYNC.DEFER_BLOCKING 0x0 ;  /* 0x0000000000007b1d */ /* 0x000fe20000010000 */
[----:B------:R-:W-:Y:S02]  /*4a00*/  ISETP.NE.AND P2, PT, R37, RZ, PT ;  /* 0x000000ff2500720c */ /* 0x000fe40003f45270 */
[----:B------:R-:W-:Y:S02]  /*4a10*/  ISETP.NE.AND P1, PT, R32, RZ, PT ;  /* 0x000000ff2000720c */ /* 0x000fe40003f25270 */
[----:B------:R-:W-:Y:S02]  /*4a20*/  ISETP.NE.AND P4, PT, R16, RZ, PT ;  /* 0x000000ff1000720c */ /* 0x000fe40003f85270 */
[----:B------:R-:W-:Y:S02]  /*4a30*/  ISETP.NE.AND P0, PT, R38, RZ, PT ;  /* 0x000000ff2600720c */ /* 0x000fe40003f05270 */
[----:B------:R-:W-:Y:S02]  /*4a40*/  ISETP.NE.AND P6, PT, R39, RZ, PT ;  /* 0x000000ff2700720c */ /* 0x000fe40003fc5270 */
[----:B------:R-:W-:-:S02]  /*4a50*/  ISETP.NE.AND P5, PT, R45, RZ, PT ;  /* 0x000000ff2d00720c */ /* 0x000fc40003fa5270 */
[----:B------:R-:W-:Y:S01]  /*4a60*/  ISETP.NE.AND P3, PT, R48, RZ, PT ;  /* 0x000000ff3000720c */ /* 0x000fe20003f65270 */
[--C-:B------:R-:W-:Y:S02]  /*4a70*/  @!P2 IMAD.IADD R43, R43, 0x1, -R23.reuse ;  /* 0x000000012b2ba824 */ /* 0x100fe400078e0a17 */
[--C-:B------:R-:W-:Y:S02]  /*4a80*/  @!P1 IMAD.IADD R42, R42, 0x1, -R23.reuse ;  /* 0x000000012a2a9824 */ /* 0x100fe400078e0a17 */
[--C-:B------:R-:W-:Y:S01]  /*4a90*/  @!P4 IMAD.IADD R41, R41, 0x1, -R23.reuse ;  /* 0x000000012929c824 */ /* 0x100fe200078e0a17 */
[----:B------:R-:W-:Y:S01]  /*4aa0*/  @!P2 LEA R43, R43, UR4, 0x2 ;  /* 0x000000042b2bac11 */ /* 0x000fe2000f8e10ff */
[--C-:B------:R-:W-:Y:S01]  /*4ab0*/  @!P0 IMAD.IADD R40, R40, 0x1, -R23.reuse ;  /* 0x0000000128288824 */ /* 0x100fe200078e0a17 */
[----:B------:R-:W-:Y:S01]  /*4ac0*/  @!P1 LEA R42, R42, UR4, 0x2 ;  /* 0x000000042a2a9c11 */ /* 0x000fe2000f8e10ff */
[--C-:B------:R-:W-:Y:S01]  /*4ad0*/  @!P6 IMAD.IADD R36, R36, 0x1, -R23.reuse ;  /* 0x000000012424e824 */ /* 0x100fe200078e0a17 */
[----:B------:R-:W-:Y:S01]  /*4ae0*/  @!P4 LEA R41, R41, UR4, 0x2 ;  /* 0x000000042929cc11 */ /* 0x000fe2000f8e10ff */
[----:B------:R-:W-:Y:S01]  /*4af0*/  @!P2 STS [R43], R28 ;  /* 0x0000001c2b00a388 */ /* 0x000fe20000000800 */
[----:B------:R-:W-:Y:S01]  /*4b00*/  ISETP.NE.AND P2, PT, R47, RZ, PT ;  /* 0x000000ff2f00720c */ /* 0x000fe20003f45270 */
[--C-:B------:R-:W-:Y:S01]  /*4b10*/  @!P5 IMAD.IADD R35, R35, 0x1, -R23.reuse ;  /* 0x000000012323d824 */ /* 0x100fe200078e0a17 */
[----:B------:R-:W-:Y:S01]  /*4b20*/  @!P0 LEA R40, R40, UR4, 0x2 ;  /* 0x0000000428288c11 */ /* 0x000fe2000f8e10ff */
[----:B------:R-:W-:Y:S01]  /*4b30*/  @!P3 IMAD.IADD R34, R34, 0x1, -R23 ;  /* 0x000000012222b824 */ /* 0x000fe200078e0a17 */
[----:B------:R-:W-:Y:S01]  /*4b40*/  @!P1 STS [R42], R27 ;  /* 0x0000001b2a009388 */ /* 0x000fe20000000800 */
[----:B------:R-:W-:-:S02]  /*4b50*/  ISETP.NE.AND P1, PT, R19, RZ, PT ;  /* 0x000000ff1300720c */ /* 0x000fc40003f25270 */
[----:B------:R-:W-:Y:S01]  /*4b60*/  @!P6 LEA R19, R36, UR4, 0x2 ;  /* 0x000000042413ec11 */ /* 0x000fe2000f8e10ff */
[----:B------:R0:W-:Y:S01]  /*4b70*/  @!P4 STS [R41], R26 ;  /* 0x0000001a2900c388 */ /* 0x0001e20000000800 */
[----:B------:R-:W-:Y:S02]  /*4b80*/  @!P5 LEA R16, R35, UR4, 0x2 ;  /* 0x000000042310dc11 */ /* 0x000fe4000f8e10ff */
[----:B------:R-:W-:Y:S01]  /*4b90*/  ISETP.NE.AND P4, PT, R46, RZ, PT ;  /* 0x000000ff2e00720c */ /* 0x000fe20003f85270 */
[----:B------:R-:W-:Y:S01]  /*4ba0*/  @!P0 STS [R40], R25 ;  /* 0x0000001928008388 */ /* 0x000fe20000000800 */
[----:B------:R-:W-:Y:S01]  /*4bb0*/  ISETP.NE.AND P0, PT, R17, RZ, PT ;  /* 0x000000ff1100720c */ /* 0x000fe20003f05270 */
[--C-:B------:R-:W-:Y:S01]  /*4bc0*/  @!P2 IMAD.IADD R33, R33, 0x1, -R23.reuse ;  /* 0x000000012121a824 */ /* 0x100fe200078e0a17 */
[----:B------:R-:W-:Y:S01]  /*4bd0*/  @!P3 LEA R17, R34, UR4, 0x2 ;  /* 0x000000042211bc11 */ /* 0x000fe2000f8e10ff */
[----:B------:R-:W-:Y:S01]  /*4be0*/  @!P6 STS [R19], R24 ;  /* 0x000000181300e388 */ /* 0x000fe20000000800 */
[----:B------:R-:W-:Y:S01]  /*4bf0*/  ISETP.NE.AND P6, PT, R15, RZ, PT ;  /* 0x000000ff0f00720c */ /* 0x000fe20003fc5270 */
[----:B------:R-:W-:Y:S01]  /*4c00*/  @!P1 IMAD.IADD R31, R31, 0x1, -R23 ;  /* 0x000000011f1f9824 */ /* 0x000fe200078e0a17 */
[----:B0-----:R-:W-:Y:S01]  /*4c10*/  @!P2 LEA R26, R33, UR4, 0x2 ;  /* 0x00000004211aac11 */ /* 0x001fe2000f8e10ff */
[----:B------:R-:W-:Y:S01]  /*4c20*/  @!P5 STS [R16], R11 ;  /* 0x0000000b1000d388 */ /* 0x000fe20000000800 */
[----:B------:R-:W-:-:S02]  /*4c30*/  ISETP.NE.AND P5, PT, R13, RZ, PT ;  /* 0x000000ff0d00720c */ /* 0x000fc40003fa5270 */
[----:B------:R-:W-:Y:S01]  /*4c40*/  @!P1 LEA R31, R31, UR4, 0x2 ;  /* 0x000000041f1f9c11 */ /* 0x000fe2000f8e10ff */
[----:B------:R-:W-:Y:S01]  /*4c50*/  @!P3 STS [R17], R10 ;  /* 0x0000000a1100b388 */ /* 0x000fe20000000800 */
[----:B------:R-:W-:Y:S01]  /*4c60*/  ISETP.NE.AND P3, PT, R12, RZ, PT ;  /* 0x000000ff0c00720c */ /* 0x000fe20003f65270 */
[--C-:B------:R-:W-:Y:S01]  /*4c70*/  @!P4 IMAD.IADD R30, R30, 0x1, -R23.reuse ;  /* 0x000000011e1ec824 */ /* 0x100fe200078e0a17 */
[----:B------:R-:W-:Y:S01]  /*4c80*/  LOP3.LUT R12, R2, 0x1, RZ, 0xc0, !PT ;  /* 0x00000001020c7812 */ /* 0x000fe200078ec0ff */
[----:B------:R0:W-:Y:S01]  /*4c90*/  @!P2 STS [R26], R9 ;  /* 0x000000091a00a388 */ /* 0x0001e20000000800 */
[--C-:B------:R-:W-:Y:S02]  /*4ca0*/  @!P0 IMAD.IADD R21, R21, 0x1, -R23.reuse ;  /* 0x0000000115158824 */ /* 0x100fe400078e0a17 */
[----:B------:R-:W-:Y:S01]  /*4cb0*/  ISETP.NE.U32.AND P2, PT, R12, 0x1, PT ;  /* 0x000000010c00780c */ /* 0x000fe20003f45070 */
[--C-:B------:R-:W-:Y:S01]  /*4cc0*/  @!P6 IMAD.IADD R20, R20, 0x1, -R23.reuse ;  /* 0x000000011414e824 */ /* 0x100fe200078e0a17 */
[----:B------:R-:W-:Y:S01]  /*4cd0*/  @!P4 LEA R30, R30, UR4, 0x2 ;  /* 0x000000041e1ecc11 */ /* 0x000fe2000f8e10ff */
[--C-:B------:R-:W-:Y:S01]  /*4ce0*/  @!P5 IMAD.IADD R18, R18, 0x1, -R23.reuse ;  /* 0x000000011212d824 */ /* 0x100fe200078e0a17 */
[----:B------:R-:W-:Y:S01]  /*4cf0*/  @!P0 LEA R21, R21, UR4, 0x2 ;  /* 0x0000000415158c11 */ /* 0x000fe2000f8e10ff */
[----:B------:R-:W-:Y:S01]  /*4d00*/  @!P1 STS [R31], R8 ;  /* 0x000000081f009388 */ /* 0x000fe20000000800 */
[----:B------:R-:W-:Y:S01]  /*4d10*/  @!P6 LEA R20, R20, UR4, 0x2 ;  /* 0x000000041414ec11 */ /* 0x000fe2000f8e10ff */
[----:B------:R-:W-:Y:S01]  /*4d20*/  @!P3 IMAD.IADD R14, R14, 0x1, -R23 ;  /* 0x000000010e0eb824 */ /* 0x000fe200078e0a17 */
[----:B0-----:R-:W-:Y:S01]  /*4d30*/  @!P5 LEA R9, R18, UR4, 0x2 ;  /* 0x000000041209dc11 */ /* 0x001fe2000f8e10ff */
[----:B------:R0:W-:Y:S01]  /*4d40*/  @!P4 STS [R30], R7 ;  /* 0x000000071e00c388 */ /* 0x0001e20000000800 */
[----:B------:R-:W-:-:S02]  /*4d50*/  ISETP.GE.AND P1, PT, R29, R22, PT ;  /* 0x000000161d00720c */ /* 0x000fc40003f26270 */
[----:B------:R-:W-:Y:S01]  /*4d60*/  @!P3 LEA R14, R14, UR4, 0x2 ;  /* 0x000000040e0ebc11 */ /* 0x000fe2000f8e10ff */
[----:B------:R-:W-:Y:S01]  /*4d70*/  @P2 IMAD.IADD R0, R0, 0x1, -R23 ;  /* 0x0000000100002824 */ /* 0x000fe200078e0a17 */
[----:B------:R1:W-:Y:S04]  /*4d80*/  @!P0 STS [R21], R6 ;  /* 0x0000000615008388 */ /* 0x0003e80000000800 */
[----:B------:R1:W-:Y:S01]  /*4d90*/  @!P6 STS [R20], R5 ;  /* 0x000000051400e388 */ /* 0x0003e20000000800 */
[----:B0-----:R-:W-:-:S03]  /*4da0*/  @P2 LEA R7, R0, UR4, 0x2 ;  /* 0x0000000400072c11 */ /* 0x001fc6000f8e10ff */
[----:B------:R1:W-:Y:S04]  /*4db0*/  @!P5 STS [R9], R4 ;  /* 0x000000040900d388 */ /* 0x0003e80000000800 */
[----:B------:R1:W-:Y:S04]  /*4dc0*/  @!P3 STS [R14], R3 ;  /* 0x000000030e00b388 */ /* 0x0003e80000000800 */
[----:B------:R1:W-:Y:S01]  /*4dd0*/  @P2 STS [R7], R2 ;  /* 0x0000000207002388 */ /* 0x0003e20000000800 */
[----:B------:R-:W-:Y:S06]  /*4de0*/  BAR.SYNC.DEFER_BLOCKING 0x0 ;  /* 0x0000000000007b1d */ /* 0x000fec0000010000 */
[----:B------:R-:W-:Y:S05]  /*4df0*/  @P1 EXIT ;  /* 0x000000000000194d */ /* 0x000fea0003800000 */
[----:B-1----:R-:W-:Y:S01]  /*4e00*/  LOP3.LUT R3, RZ, R29, RZ, 0x33, !PT ;  /* 0x0000001dff037212 */ /* 0x002fe200078e33ff */
[----:B------:R-:W0:Y:S01]  /*4e10*/  LDCU.U8 UR6, c[0x0][0x3b8] ;  /* 0x00007700ff0677ac */ /* 0x000e220008000000 */
[----:B------:R-:W-:Y:S03]  /*4e20*/  BSSY.RECONVERGENT B0, `(.L_x_107) ;  /* 0x000001e000007945 */ /* 0x000fe60003800200 */
[----:B------:R-:W-:Y:S01]  /*4e30*/  IMAD.IADD R2, R3, 0x1, R22 ;  /* 0x0000000103027824 */ /* 0x000fe200078e0216 */
[----:B------:R-:W1:Y:S03]  /*4e40*/  LDCU.64 UR10, c[0x0][0x390] ;  /* 0x00007200ff0a77ac */ /* 0x000e660008000a00 */
[C---:B------:R-:W-:Y:S01]  /*4e50*/  IMAD.HI.U32 R0, R2.reuse, -0x55555555, RZ ;  /* 0xaaaaaaab02007827 */ /* 0x040fe200078e00ff */
[----:B------:R-:W-:-:S04]  /*4e60*/  ISETP.GE.U32.AND P1, PT, R2, 0x480, PT ;  /* 0x000004800200780c */ /* 0x000fc80003f26070 */
[----:B------:R-:W-:-:S04]  /*4e70*/  SHF.R.U32.HI R0, RZ, 0x8, R0 ;  /* 0x00000008ff007819 */ /* 0x000fc80000011600 */
[----:B------:R-:W-:-:S04]  /*4e80*/  LOP3.LUT R3, R0, 0x3, RZ, 0xc0, !PT ;  /* 0x0000000300037812 */ /* 0x000fc800078ec0ff */
[----:B------:R-:W-:-:S13]  /*4e90*/  ISETP.NE.AND P0, PT, R3, 0x3, PT ;  /* 0x000000030300780c */ /* 0x000fda0003f05270 */
[----:B01----:R-:W-:Y:S05]  /*4ea0*/  @!P0 BRA `(.L_x_108) ;  /* 0x0000000000548947 */ /* 0x003fea0003800000 */
[----:B------:R-:W-:Y:S01]  /*4eb0*/  VIADD R0, R0, 0x1 ;  /* 0x0000000100007836 */ /* 0x000fe20000000000 */
[C---:B------:R-:W-:Y:S01]  /*4ec0*/  LEA R6, R29.reuse, UR4, 0x2 ;  /* 0x000000041d067c11 */ /* 0x040fe2000f8e10ff */
[----:B------:R-:W-:Y:S01]  /*4ed0*/  IMAD.IADD R7, R29, 0x1, R23 ;  /* 0x000000011d077824 */ /* 0x000fe200078e0217 */
[----:B------:R-:W-:Y:S02]  /*4ee0*/  ISETP.NE.AND P2, PT, RZ, UR6, PT ;  /* 0x00000006ff007c0c */ /* 0x000fe4000bf45270 */
[----:B------:R-:W-:-:S05]  /*4ef0*/  LOP3.LUT R0, R0, 0x3, RZ, 0xc0, !PT ;  /* 0x0000000300007812 */ /* 0x000fca00078ec0ff */
[----:B------:R-:W-:Y:S02]  /*4f00*/  IMAD R29, R0, 0x180, R29 ;  /* 0x00000180001d7824 */ /* 0x000fe400078e021d */
[----:B------:R-:W-:-:S07]  /*4f10*/  IMAD.MOV R0, RZ, RZ, -R0 ;  /* 0x000000ffff007224 */ /* 0x000fce00078e0a00 */
.L_x_109:
[----:B0-----:R-:W0:Y:S01]  /*4f20*/  @!P2 LDC.64 R4, c[0x0][0x3d0] ;  /* 0x0000f400ff04ab82 */ /* 0x001e220000000a00 */
[----:B------:R-:W-:Y:S01]  /*4f30*/  CS2R R2, SRZ ;  /* 0x0000000000027805 */ /* 0x000fe2000001ff00 */
[----:B------:R1:W2:Y:S05]  /*4f40*/  LDS R9, [R6] ;  /* 0x0000000006097984 */ /* 0x0002aa0000000800 */
[----:B0-----:R-:W3:Y:S01]  /*4f50*/  @!P2 LDG.E.64 R2, desc[UR8][R4.64] ;  /* 0x000000080402a981 */ /* 0x001ee2000c1e1b00 */
[----:B------:R-:W-:Y:S02]  /*4f60*/  VIADD R0, R0, 0x1 ;  /* 0x0000000100007836 */ /* 0x000fe40000000000 */
[----:B-1----:R-:W-:Y:S01]  /*4f70*/  VIADD R6, R6, 0x600 ;  /* 0x0000060006067836 */ /* 0x002fe20000000000 */
[----:B---3--:R-:W-:-:S04]  /*4f80*/  IADD3 R8, P0, PT, R7, R2, RZ ;  /* 0x0000000207087210 */ /* 0x008fc80007f1e0ff */
[C---:B------:R-:W-:Y:S01]  /*4f90*/  LEA.HI.X.SX32 R3, R7.reuse, R3, 0x1, P0 ;  /* 0x0000000307037211 */ /* 0x040fe200000f0eff */
[----:B------:R-:W-:Y:S01]  /*4fa0*/  VIADD R7, R7, 0x180 ;  /* 0x0000018007077836 */ /* 0x000fe20000000000 */
[----:B------:R-:W-:-:S04]  /*4fb0*/  LEA R2, P0, R8, UR10, 0x2 ;  /* 0x0000000a08027c11 */ /* 0x000fc8000f8010ff */
[----:B------:R-:W-:Y:S02]  /*4fc0*/  LEA.HI.X R3, R8, UR11, R3, 0x2, P0 ;  /* 0x0000000b08037c11 */ /* 0x000fe400080f1403 */
[----:B------:R-:W-:-:S03]  /*4fd0*/  ISETP.NE.AND P0, PT, R0, RZ, PT ;  /* 0x000000ff0000720c */ /* 0x000fc60003f05270 */
[----:B--2---:R0:W-:Y:S10]  /*4fe0*/  STG.E desc[UR8][R2.64], R9 ;  /* 0x0000000902007986 */ /* 0x0041f4000c101908 */
[----:B------:R-:W-:Y:S05]  /*4ff0*/  @P0 BRA `(.L_x_109) ;  /* 0xfffffffc00c80947 */ /* 0x000fea000383ffff */
.L_x_108:
[----:B------:R-:W-:Y:S05]  /*5000*/  BSYNC.RECONVERGENT B0 ;  /* 0x0000000000007941 */ /* 0x000fea0003800200 */
.L_x_107:
[----:B------:R-:W-:Y:S05]  /*5010*/  @!P1 EXIT ;  /* 0x000000000000994d */ /* 0x000fea0003800000 */
[----:B------:R-:W1:Y:S01]  /*5020*/  S2UR UR5, SR_CgaCtaId ;  /* 0x00000000000579c3 */ /* 0x000e620000008800 */
[----:B------:R-:W-:Y:S01]  /*5030*/  UMOV UR4, 0x400 ;  /* 0x0000040000047882 */ /* 0x000fe20000000000 */
[----:B------:R-:W-:Y:S01]  /*5040*/  UISETP.NE.AND UP0, UPT, UR6, URZ, UPT ;  /* 0x000000ff0600728c */ /* 0x000fe2000bf05270 */
[----:B------:R-:W-:Y:S01]  /*5050*/  IMAD.IADD R23, R29, 0x1, R23 ;  /* 0x000000011d177824 */ /* 0x000fe200078e0217 */
[----:B------:R-:W2:Y:S04]  /*5060*/  LDCU.64 UR10, c[0x0][0x390] ;  /* 0x00007200ff0a77ac */ /* 0x000ea80008000a00 */
[----:B------:R-:W-:Y:S01]  /*5070*/  PLOP3.LUT P0, PT, PT, PT, UP0, 0x80, 0x8 ;  /* 0x000000000008781c */ /* 0x000fe20003f0f008 */
[----:B-1----:R-:W-:-:S06]  /*5080*/  ULEA UR4, UR5, UR4, 0x18 ;  /* 0x0000000405047291 */ /* 0x002fcc000f8ec0ff */
[----:B------:R-:W-:-:S05]  /*5090*/  LEA R0, R29, UR4, 0x2 ;  /* 0x000000041d007c11 */ /* 0x000fca000f8e10ff */
[----:B--2---:R-:W-:-:S07]  /*50a0*/  VIADD R0, R0, 0xc00 ;  /* 0x00000c0000007836 */ /* 0x004fce0000000000 */
.L_x_110:
[----:B--2---:R-:W1:Y:S01]  /*50b0*/  @!P0 LDC.64 R6, c[0x0][0x3d0] ;  /* 0x0000f400ff068b82 */ /* 0x004e620000000a00 */
[----:B0-----:R-:W-:Y:S01]  /*50c0*/  CS2R R2, SRZ ;  /* 0x0000000000027805 */ /* 0x001fe2000001ff00 */
[----:B------:R-:W-:Y:S01]  /*50d0*/  UISETP.NE.AND UP0, UPT, UR6, URZ, UPT ;  /* 0x000000ff0600728c */ /* 0x000fe2000bf05270 */
[----:B------:R-:W0:Y:S01]  /*50e0*/  LDS R13, [R0+-0xc00] ;  /* 0xfff40000000d7984 */ /* 0x000e220000000800 */
[----:B------:R-:W-:-:S03]  /*50f0*/  SHF.R.S32.HI R17, RZ, 0x1f, R23 ;  /* 0x0000001fff117819 */ /* 0x000fc60000011417 */
[----:B------:R-:W2:Y:S04]  /*5100*/  LDS R15, [R0+-0x600] ;  /* 0xfffa0000000f7984 */ /* 0x000ea80000000800 */
[----:B-1----:R-:W3:Y:S01]  /*5110*/  @!P0 LDG.E.64 R2, desc[UR8][R6.64] ;  /* 0x0000000806028981 */ /* 0x002ee2000c1e1b00 */
[----:B------:R-:W-:-:S13]  /*5120*/  PLOP3.LUT P0, PT, PT, PT, UP0, 0x80, 0x8 ;  /* 0x000000000008781c */ /* 0x000fda0003f0f008 */
[----:B------:R-:W1:Y:S01]  /*5130*/  @!P0 LDC.64 R8, c[0x0][0x3d0] ;  /* 0x0000f400ff088b82 */ /* 0x000e620000000a00 */
[----:B---3--:R-:W-:-:S05]  /*5140*/  IADD3 R2, P1, PT, R23, R2, RZ ;  /* 0x0000000217027210 */ /* 0x008fca0007f3e0ff */
[----:B------:R-:W-:Y:S01]  /*5150*/  IMAD.X R3, R17, 0x1, R3, P1 ;  /* 0x0000000111037824 */ /* 0x000fe200008e0603 */
[----:B------:R-:W-:-:S04]  /*5160*/  LEA R4, P1, R2, UR10, 0x2 ;  /* 0x0000000a02047c11 */ /* 0x000fc8000f8210ff */
[----:B------:R-:W-:Y:S02]  /*5170*/  LEA.HI.X R5, R2, UR11, R3, 0x2, P1 ;  /* 0x0000000b02057c11 */ /* 0x000fe400088f1403 */
[----:B------:R-:W-:-:S03]  /*5180*/  CS2R R2, SRZ ;  /* 0x0000000000027805 */ /* 0x000fc6000001ff00 */
[----:B0-----:R0:W-:Y:S04]  /*5190*/  STG.E desc[UR8][R4.64], R13 ;  /* 0x0000000d04007986 */ /* 0x0011e8000c101908 */
[----:B-1----:R-:W3:Y:S01]  /*51a0*/  @!P0 LDG.E.64 R2, desc[UR8][R8.64] ;  /* 0x0000000808028981 */ /* 0x002ee2000c1e1b00 */
[----:B------:R-:W1:Y:S03]  /*51b0*/  @!P0 LDC.64 R10, c[0x0][0x3d0] ;  /* 0x0000f400ff0a8b82 */ /* 0x000e660000000a00 */
[----:B------:R-:W4:Y:S01]  /*51c0*/  LDS R13, [R0] ;  /* 0x00000000000d7984 */ /* 0x000f220000000800 */
[----:B---3--:R-:W-:-:S05]  /*51d0*/  IADD3 R2, P1, PT, R23, R2, RZ ;  /* 0x0000000217027210 */ /* 0x008fca0007f3e0ff */
[----:B------:R-:W-:Y:S01]  /*51e0*/  IMAD.X R3, R17, 0x1, R3, P1 ;  /* 0x0000000111037824 */ /* 0x000fe200008e0603 */
[----:B------:R-:W-:-:S04]  /*51f0*/  LEA R6, P1, R2, UR10, 0x2 ;  /* 0x0000000a02067c11 */ /* 0x000fc8000f8210ff */
[----:B------:R-:W-:Y:S02]  /*5200*/  LEA.HI.X R7, R2, UR11, R3, 0x2, P1 ;  /* 0x0000000b02077c11 */ /* 0x000fe400088f1403 */
[----:B------:R-:W-:-:S03]  /*5210*/  CS2R R2, SRZ ;  /* 0x0000000000027805 */ /* 0x000fc6000001ff00 */
[----:B--2---:R-:W-:Y:S04]  /*5220*/  STG.E desc[UR8][R6.64+0x600], R15 ;  /* 0x0006000f06007986 */ /* 0x004fe8000c101908 */
[----:B-1----:R-:W2:Y:S01]  /*5230*/  @!P0 LDG.E.64 R2, desc[UR8][R10.64] ;  /* 0x000000080a028981 */ /* 0x002ea2000c1e1b00 */
[----:B------:R-:W1:Y:S03]  /*5240*/  @!P0 LDC.64 R8, c[0x0][0x3d0] ;  /* 0x0000f400ff088b82 */ /* 0x000e660000000a00 */
[----:B------:R3:W5:Y:S01]  /*5250*/  LDS R7, [R0+0x600] ;  /* 0x0006000000077984 */ /* 0x0007620000000800 */
[----:B--2---:R-:W-:-:S05]  /*5260*/  IADD3 R2, P1, PT, R23, R2, RZ ;  /* 0x0000000217027210 */ /* 0x004fca0007f3e0ff */
[----:B------:R-:W-:Y:S01]  /*5270*/  IMAD.X R3, R17, 0x1, R3, P1 ;  /* 0x0000000111037824 */ /* 0x000fe200008e0603 */
[----:B0-----:R-:W-:-:S04]  /*5280*/  LEA R4, P1, R2, UR10, 0x2 ;  /* 0x0000000a02047c11 */ /* 0x001fc8000f8210ff */
[----:B------:R-:W-:Y:S02]  /*5290*/  LEA.HI.X R5, R2, UR11, R3, 0x2, P1 ;  /* 0x0000000b02057c11 */ /* 0x000fe400088f1403 */
[----:B------:R-:W-:-:S03]  /*52a0*/  CS2R R2, SRZ ;  /* 0x0000000000027805 */ /* 0x000fc6000001ff00 */
[----:B----4-:R2:W-:Y:S04]  /*52b0*/  STG.E desc[UR8][R4.64+0xc00], R13 ;  /* 0x000c000d04007986 */ /* 0x0105e8000c101908 */
[----:B-1----:R-:W4:Y:S01]  /*52c0*/  @!P0 LDG.E.64 R2, desc[UR8][R8.64] ;  /* 0x0000000808028981 */ /* 0x002f22000c1e1b00 */
[----:B------:R-:W-:Y:S02]  /*52d0*/  VIADD R29, R29, 0x600 ;  /* 0x000006001d1d7836 */ /* 0x000fe40000000000 */
[----:B---3--:R-:W-:Y:S01]  /*52e0*/  VIADD R0, R0, 0x1800 ;  /* 0x0000180000007836 */ /* 0x008fe20000000000 */
[C---:B----4-:R-:W-:Y:S01]  /*52f0*/  IADD3 R6, P1, PT, R23.reuse, R2, RZ ;  /* 0x0000000217067210 */ /* 0x050fe20007f3e0ff */
[----:B------:R-:W-:-:S04]  /*5300*/  VIADD R23, R23, 0x600 ;  /* 0x0000060017177836 */ /* 0x000fc80000000000 */
[----:B------:R-:W-:Y:S01]  /*5310*/  IMAD.X R3, R17, 0x1, R3, P1 ;  /* 0x0000000111037824 */ /* 0x000fe200008e0603 */
[----:B------:R-:W-:-:S04]  /*5320*/  LEA R2, P1, R6, UR10, 0x2 ;  /* 0x0000000a06027c11 */ /* 0x000fc8000f8210ff */
[----:B------:R-:W-:Y:S02]  /*5330*/  LEA.HI.X R3, R6, UR11, R3, 0x2, P1 ;  /* 0x0000000b06037c11 */ /* 0x000fe400088f1403 */
[----:B------:R-:W-:-:S03]  /*5340*/  ISETP.GE.AND P1, PT, R29, R22, PT ;  /* 0x000000161d00720c */ /* 0x000fc60003f26270 */
[----:B-----5:R2:W-:Y:S10]  /*5350*/  STG.E desc[UR8][R2.64+0x1200], R7 ;  /* 0x0012000702007986 */ /* 0x0205f4000c101908 */
[----:B------:R-:W-:Y:S05]  /*5360*/  @!P1 BRA `(.L_x_110) ;  /* 0xfffffffc00509947 */ /* 0x000fea000383ffff */
[----:B------:R-:W-:Y:S05]  /*5370*/  EXIT ;  /* 0x000000000000794d */ /* 0x000fea0003800000 */
.L_x_0:
[----:B------:R-:W0:Y:S01]  /*5380*/  LDCU UR10, c[0x0][0x3ac] ;  /* 0x00007580ff0a77ac */ /* 0x000e220008000800 */
[----:B------:R-:W-:Y:S01]  /*5390*/  ISETP.NE.AND P0, PT, R24, RZ, PT ;  /* 0x000000ff1800720c */ /* 0x000fe20003f05270 */
[----:B------:R-:W-:Y:S01]  /*53a0*/  BSSY.RECONVERGENT B1, `(.L_x_111) ;  /* 0x00005d3000017945 */ /* 0x000fe20003800200 */
[----:B0-----:R-:W-:-:S11]  /*53b0*/  UIADD3 UR5, UPT, UPT, -UR6, UR10, URZ ;  /* 0x0000000a06057290 */ /* 0x001fd6000fffe1ff */
[----:B------:R-:W-:Y:S05]  /*53c0*/  @P0 BRA `(.L_x_112) ;  /* 0x0000002800440947 */ /* 0x000fea0003800000 */
[----:B------:R-:W0:Y:S01]  /*53d0*/  S2R R29, SR_TID.X ;  /* 0x00000000001d7919 */ /* 0x000e220000002100 */
[----:B------:R-:W1:Y:S01]  /*53e0*/  LDC.64 R2, c[0x0][0x3c8] ;  /* 0x0000f200ff027b82 */ /* 0x000e620000000a00 */
[----:B------:R-:W2:Y:S01]  /*53f0*/  LDCU.U8 UR7, c[0x0][0x3b8] ;  /* 0x00007700ff0777ac */ /* 0x000ea20008000000 */
[----:B------:R-:W3:Y:S01]  /*5400*/  LDCU.64 UR12, c[0x0][0x380] ;  /* 0x00007000ff0c77ac */ /* 0x000ee20008000a00 */
[----:B--2---:R-:W-:-:S04]  /*5410*/  ISETP.NE.AND P0, PT, RZ, UR7, PT ;  /* 0x00000007ff007c0c */ /* 0x004fc8000bf05270 */
[----:B-1----:R-:W-:Y:S02]  /*5420*/  SEL R2, R2, RZ, !P0 ;  /* 0x000000ff02027207 */ /* 0x002fe40004000000 */
[----:B------:R-:W-:Y:S02]  /*5430*/  SEL R3, R3, RZ, !P0 ;  /* 0x000000ff03037207 */ /* 0x000fe40004000000 */
[C---:B0-----:R-:W-:Y:S02]  /*5440*/  LOP3.LUT R12, R29.reuse, 0x1f, RZ, 0xc0, !PT ;  /* 0x0000001f1d0c7812 */ /* 0x041fe400078ec0ff */
[----:B------:R-:W-:-:S05]  /*5450*/  LOP3.LUT R21, R29, 0x3e0, RZ, 0xc0, !PT ;  /* 0x000003e01d157812 */ /* 0x000fca00078ec0ff */
[----:B------:R-:W-:-:S04]  /*5460*/  IMAD R21, R21, 0xf, R12 ;  /* 0x0000000f15157824 */ /* 0x000fc800078e020c */
[C---:B------:R-:W-:Y:S01]  /*5470*/  VIADD R12, R21.reuse, 0x20 ;  /* 0x00000020150c7836 */ /* 0x040fe20000000000 */
[C---:B------:R-:W-:Y:S01]  /*5480*/  ISETP.GE.AND P3, PT, R21.reuse, UR5, PT ;  /* 0x0000000515007c0c */ /* 0x040fe2000bf66270 */
[C---:B------:R-:W-:Y:S02]  /*5490*/  VIADD R14, R21.reuse, 0x40 ;  /* 0x00000040150e7836 */ /* 0x040fe40000000000 */
[C---:B------:R-:W-:Y:S01]  /*54a0*/  VIADD R20, R21.reuse, 0x60 ;  /* 0x0000006015147836 */ /* 0x040fe20000000000 */
[----:B------:R-:W-:Y:S01]  /*54b0*/  ISETP.GE.AND P4, PT, R12, UR5, PT ;  /* 0x000000050c007c0c */ /* 0x000fe2000bf86270 */
[C---:B------:R-:W-:Y:S01]  /*54c0*/  VIADD R22, R21.reuse, 0xc0 ;  /* 0x000000c015167836 */ /* 0x040fe20000000000 */
[C---:B------:R-:W-:Y:S02]  /*54d0*/  IADD3 R12, P0, P1, R21.reuse, UR6, R2 ;  /* 0x00000006150c7c10 */ /* 0x040fe4000f91e002 */
[----:B------:R-:W-:Y:S01]  /*54e0*/  ISETP.GE.AND P5, PT, R14, UR5, PT ;  /* 0x000000050e007c0c */ /* 0x000fe2000bfa6270 */
[----:B------:R-:W-:Y:S01]  /*54f0*/  VIADD R14, R21, 0x80 ;  /* 0x00000080150e7836 */ /* 0x000fe20000000000 */
[----:B------:R-:W-:-:S02]  /*5500*/  IADD3.X R3, PT, PT, RZ, R3, RZ, P0, P1 ;  /* 0x00000003ff037210 */ /* 0x000fc400007e24ff */
[----:B---3--:R-:W-:Y:S02]  /*5510*/  LEA R2, P1, R12, UR12, 0x2 ;  /* 0x0000000c0c027c11 */ /* 0x008fe4000f8210ff */
[----:B------:R-:W-:Y:S01]  /*5520*/  ISETP.GE.AND P6, PT, R20, UR5, PT ;  /* 0x0000000514007c0c */ /* 0x000fe2000bfc6270 */
[C---:B------:R-:W-:Y:S01]  /*5530*/  VIADD R20, R21.reuse, 0xa0 ;  /* 0x000000a015147836 */ /* 0x040fe20000000000 */
[----:B------:R-:W-:Y:S01]  /*5540*/  ISETP.GE.AND P0, PT, R14, UR5, PT ;  /* 0x000000050e007c0c */ /* 0x000fe2000bf06270 */
[C---:B------:R-:W-:Y:S01]  /*5550*/  VIADD R14, R21.reuse, 0x100 ;  /* 0x00000100150e7836 */ /* 0x040fe20000000000 */
[----:B------:R-:W-:Y:S01]  /*5560*/  LEA.HI.X R3, R12, UR13, R3, 0x2, P1 ;  /* 0x0000000d0c037c11 */ /* 0x000fe200088f1403 */
[C---:B------:R-:W-:Y:S01]  /*5570*/  VIADD R12, R21.reuse, 0xe0 ;  /* 0x000000e0150c7836 */ /* 0x040fe20000000000 */
[----:B------:R-:W-:Y:S02]  /*5580*/  ISETP.GE.AND P1, PT, R20, UR5, PT ;  /* 0x0000000514007c0c */ /* 0x000fe4000bf26270 */
[----:B------:R-:W-:Y:S01]  /*5590*/  ISETP.GE.AND P2, PT, R22, UR5, PT ;  /* 0x0000000516007c0c */ /* 0x000fe2000bf46270 */
[----:B------:R-:W2:Y:S01]  /*55a0*/  @!P3 LDG.E R0, desc[UR8][R2.64] ;  /* 0x000000080200b981 */ /* 0x000ea2000c1e1900 */
[----:B------:R-:W-:Y:S01]  /*55b0*/  ISETP.GE.AND P3, PT, R12, UR5, PT ;  /* 0x000000050c007c0c */ /* 0x000fe2000bf66270 */
[----:B------:R-:W-:-:S02]  /*55c0*/  VIADD R12, R21, 0x120 ;  /* 0x00000120150c7836 */ /* 0x000fc40000000000 */
[----:B------:R-:W3:Y:S01]  /*55d0*/  @!P4 LDG.E R4, desc[UR8][R2.64+0x80] ;  /* 0x000080080204c981 */ /* 0x000ee2000c1e1900 */
[----:B------:R-:W-:Y:S01]  /*55e0*/  ISETP.GE.AND P4, PT, R14, UR5, PT ;  /* 0x000000050e007c0c */ /* 0x000fe2000bf86270 */
[C---:B------:R-:W-:Y:S02]  /*55f0*/  VIADD R14, R21.reuse, 0x140 ;  /* 0x00000140150e7836 */ /* 0x040fe40000000000 */
[----:B------:R-:W4:Y:S01]  /*5600*/  @!P5 LDG.E R5, desc[UR8][R2.64+0x100] ;  /* 0x000100080205d981 */ /* 0x000f22000c1e1900 */
[----:B------:R-:W-:Y:S01]  /*5610*/  ISETP.GE.AND P5, PT, R12, UR5, PT ;  /* 0x000000050c007c0c */ /* 0x000fe2000bfa6270 */
[C---:B------:R-:W-:Y:S02]  /*5620*/  VIADD R12, R21.reuse, 0x160 ;  /* 0x00000160150c7836 */ /* 0x040fe40000000000 */
[----:B------:R-:W5:Y:S01]  /*5630*/  @!P6 LDG.E R6, desc[UR8][R2.64+0x180] ;  /* 0x000180080206e981 */ /* 0x000f62000c1e1900 */
[----:B------:R-:W-:Y:S01]  /*5640*/  ISETP.GE.AND P6, PT, R14, UR5, PT ;  /* 0x000000050e007c0c */ /* 0x000fe2000bfc6270 */
[----:B------:R-:W-:-:S02]  /*5650*/  VIADD R14, R21, 0x180 ;  /* 0x00000180150e7836 */ /* 0x000fc40000000000 */
[----:B------:R-:W5:Y:S01]  /*5660*/  @!P0 LDG.E R7, desc[UR8][R2.64+0x200] ;  /* 0x0002000802078981 */ /* 0x000f62000c1e1900 */
[----:B------:R-:W-:Y:S01]  /*5670*/  ISETP.GE.AND P0, PT, R12, UR5, PT ;  /* 0x000000050c007c0c */ /* 0x000fe2000bf06270 */
[C---:B------:R-:W-:Y:S02]  /*5680*/  VIADD R12, R21.reuse, 0x1a0 ;  /* 0x000001a0150c7836 */ /* 0x040fe40000000000 */
[----:B------:R-:W5:Y:S01]  /*5690*/  @!P1 LDG.E R8, desc[UR8][R2.64+0x280] ;  /* 0x0002800802089981 */ /* 0x000f62000c1e1900 */
[----:B------:R-:W-:Y:S01]  /*56a0*/  ISETP.GE.AND P1, PT, R14, UR5, PT ;  /* 0x000000050e007c0c */ /* 0x000fe2000bf26270 */
[----:B------:R-:W-:Y:S02]  /*56b0*/  VIADD R14, R21, 0x1c0 ;  /* 0x000001c0150e7836 */ /* 0x000fe40000000000 */
[----:B------:R-:W5:Y:S01]  /*56c0*/  @!P2 LDG.E R9, desc[UR8][R2.64+0x300] ;  /* 0x000300080209a981 */ /* 0x000f62000c1e1900 */
[----:B------:R-:W-:-:S03]  /*56d0*/  ISETP.GE.AND P2, PT, R12, UR5, PT ;  /* 0x000000050c007c0c */ /* 0x000fc6000bf46270 */
[----:B------:R-:W5:Y:S01]  /*56e0*/  @!P3 LDG.E R10, desc[UR8][R2.64+0x380] ;  /* 0x00038008020ab981 */ /* 0x000f62000c1e1900 */
[----:B------:R-:W-:-:S03]  /*56f0*/  ISETP.GE.AND P3, PT, R14, UR5, PT ;  /* 0x000000050e007c0c */ /* 0x000fc6000bf66270 */
[----:B------:R-:W5:Y:S04]  /*5700*/  @!P4 LDG.E R11, desc[UR8][R2.64+0x400] ;  /* 0x00040008020bc981 */ /* 0x000f68000c1e1900 */
[----:B------:R-:W5:Y:S04]  /*5710*/  @!P5 LDG.E R13, desc[UR8][R2.64+0x480] ;  /* 0x00048008020dd981 */ /* 0x000f68000c1e1900 */
[----:B------:R-:W5:Y:S04]  /*5720*/  @!P6 LDG.E R15, desc[UR8][R2.64+0x500] ;  /* 0x00050008020fe981 */ /* 0x000f68000c1e1900 */
[----:B------:R-:W5:Y:S04]  /*5730*/  @!P0 LDG.E R16, desc[UR8][R2.64+0x580] ;  /* 0x0005800802108981 */ /* 0x000f68000c1e1900 */
[----:B------:R-:W5:Y:S04]  /*5740*/  @!P1 LDG.E R17, desc[UR8][R2.64+0x600] ;  /* 0x0006000802119981 */ /* 0x000f68000c1e1900 */
[----:B------:R-:W5:Y:S04]  /*5750*/  @!P2 LDG.E R18, desc[UR8][R2.64+0x680] ;  /* 0x000680080212a981 */ /* 0x000f68000c1e1900 */
[----:B------:R0:W5:Y:S01]  /*5760*/  @!P3 LDG.E R19, desc[UR8][R2.64+0x700] ;  /* 0x000700080213b981 */ /* 0x000162000c1e1900 */
[----:B------:R-:W1:Y:S01]  /*5770*/  S2UR UR6, SR_CgaCtaId ;  /* 0x00000000000679c3 */ /* 0x000e620000008800 */
[----:B------:R-:W-:Y:S01]  /*5780*/  SHF.R.U32.HI R33, RZ, 0x5, R29 ;  /* 0x00000005ff217819 */ /* 0x000fe2000001161d */
[----:B------:R-:W-:Y:S01]  /*5790*/  UMOV UR5, 0x400 ;  /* 0x0000040000057882 */ /* 0x000fe20000000000 */
[----:B------:R-:W0:Y:S01]  /*57a0*/  S2R R30, SR_LANEID ;  /* 0x00000000001e7919 */ /* 0x000e220000000000 */
[----:B------:R-:W-:-:S02]  /*57b0*/  UIMAD UR4, UR4, -0x1680, UR10 ;  /* 0xffffe980040478a4 */ /* 0x000fc4000f8e020a */
[----:B-1----:R-:W-:Y:S01]  /*57c0*/  ULEA UR5, UR6, UR5, 0x18 ;  /* 0x0000000506057291 */ /* 0x002fe2000f8ec0ff */
[----:B0-----:R-:W-:-:S05]  /*57d0*/  IMAD R12, R33, 0x1e0, R30 ;  /* 0x000001e0210c7824 */ /* 0x001fca00078e021e */
[----:B------:R-:W-:-:S05]  /*57e0*/  LEA R12, R12, UR5, 0x2 ;  /* 0x000000050c0c7c11 */ /* 0x000fca000f8e10ff */
[----:B--2---:R-:W-:Y:S04]  /*57f0*/  STS [R12], R0 ;  /* 0x000000000c007388 */ /* 0x004fe80000000800 */
[----:B---3--:R-:W-:Y:S04]  /*5800*/  STS [R12+0x80], R4 ;  /* 0x000080040c007388 */ /* 0x008fe80000000800 */
[----:B----4-:R0:W-:Y:S04]  /*5810*/  STS [R12+0x100], R5 ;  /* 0x000100050c007388 */ /* 0x0101e80000000800 */
[----:B-----5:R1:W-:Y:S04]  /*5820*/  STS [R12+0x180], R6 ;  /* 0x000180060c007388 */ /* 0x0203e80000000800 */
[----:B------:R2:W-:Y:S01]  /*5830*/  STS [R12+0x200], R7 ;  /* 0x000200070c007388 */ /* 0x0005e20000000800 */
[----:B0-----:R-:W-:-:S03]  /*5840*/  IMAD R5, R29, 0xf, RZ ;  /* 0x0000000f1d057824 */ /* 0x001fc600078e02ff */
[----:B------:R-:W-:Y:S01]  /*5850*/  STS [R12+0x280], R8 ;  /* 0x000280080c007388 */ /* 0x000fe20000000800 */
[----:B-1----:R-:W-:Y:S01]  /*5860*/  IMAD R6, R30, 0x38, R12 ;  /* 0x000000381e067824 */ /* 0x002fe200078e020c */
[C---:B------:R-:W-:Y:S02]  /*5870*/  ISETP.GE.AND P3, PT, R5.reuse, UR4, PT ;  /* 0x0000000405007c0c */ /* 0x040fe4000bf66270 */
[----:B------:R0:W-:Y:S01]  /*5880*/  STS [R12+0x300], R9 ;  /* 0x000300090c007388 */ /* 0x0001e20000000800 */
[C---:B------:R-:W-:Y:S02]  /*5890*/  VIADD R2, R5.reuse, 0x2 ;  /* 0x0000000205027836 */ /* 0x040fe40000000000 */
[C---:B------:R-:W-:Y:S01]  /*58a0*/  VIADD R0, R5.reuse, 0x1 ;  /* 0x0000000105007836 */ /* 0x040fe20000000000 */
[----:B------:R-:W-:Y:S01]  /*58b0*/  STS [R12+0x380], R10 ;  /* 0x0003800a0c007388 */ /* 0x000fe20000000800 */
[C---:B------:R-:W-:Y:S01]  /*58c0*/  VIADD R3, R5.reuse, 0x5 ;  /* 0x0000000505037836 */ /* 0x040fe20000000000 */
[----:B------:R-:W-:Y:S01]  /*58d0*/  ISETP.GE.AND P5, PT, R2, UR4, PT ;  /* 0x0000000402007c0c */ /* 0x000fe2000bfa6270 */
[C---:B------:R-:W-:Y:S01]  /*58e0*/  VIADD R2, R5.reuse, 0x4 ;  /* 0x0000000405027836 */ /* 0x040fe20000000000 */
[----:B------:R-:W-:Y:S01]  /*58f0*/  STS [R12+0x400], R11 ;  /* 0x0004000b0c007388 */ /* 0x000fe20000000800 */
[----:B------:R-:W-:Y:S01]  /*5900*/  ISETP.GE.AND P4, PT, R0, UR4, PT ;  /* 0x0000000400007c0c */ /* 0x000fe2000bf86270 */
[----:B------:R-:W-:Y:S01]  /*5910*/  VIADD R0, R5, 0x3 ;  /* 0x0000000305007836 */ /* 0x000fe20000000000 */
[----:B------:R-:W-:Y:S01]  /*5920*/  ISETP.GE.AND P1, PT, R3, UR4, PT ;  /* 0x0000000403007c0c */ /* 0x000fe2000bf26270 */
[----:B------:R-:W-:Y:S01]  /*5930*/  STS [R12+0x480], R13 ;  /* 0x0004800d0c007388 */ /* 0x000fe20000000800 */
[----:B------:R-:W-:Y:S01]  /*5940*/  ISETP.GE.AND P0, PT, R2, UR4, PT ;  /* 0x0000000402007c0c */ /* 0x000fe2000bf06270 */
[C---:B------:R-:W-:Y:S01]  /*5950*/  VIADD R2, R5.reuse, 0x7 ;  /* 0x0000000705027836 */ /* 0x040fe20000000000 */
[----:B------:R-:W-:Y:S01]  /*5960*/  ISETP.GE.AND P6, PT, R0, UR4, PT ;  /* 0x0000000400007c0c */ /* 0x000fe2000bfc6270 */
[----:B------:R-:W-:Y:S01]  /*5970*/  STS [R12+0x500], R15 ;  /* 0x0005000f0c007388 */ /* 0x000fe20000000800 */
[----:B------:R-:W-:-:S02]  /*5980*/  VIADD R3, R5, 0x8 ;  /* 0x0000000805037836 */ /* 0x000fc40000000000 */
[C---:B------:R-:W-:Y:S01]  /*5990*/  VIADD R4, R5.reuse, 0x6 ;  /* 0x0000000605047836 */ /* 0x040fe20000000000 */
[----:B------:R-:W-:Y:S01]  /*59a0*/  STS [R12+0x580], R16 ;  /* 0x000580100c007388 */ /* 0x000fe20000000800 */
[C---:B--2---:R-:W-:Y:S02]  /*59b0*/  VIADD R7, R5.reuse, 0xc ;  /* 0x0000000c05077836 */ /* 0x044fe40000000000 */
[C---:B0-----:R-:W-:Y:S01]  /*59c0*/  VIADD R9, R5.reuse, 0xd ;  /* 0x0000000d05097836 */ /* 0x041fe20000000000 */
[----:B------:R-:W-:Y:S01]  /*59d0*/  STS [R12+0x600], R17 ;  /* 0x000600110c007388 */ /* 0x000fe20000000800 */
[----:B------:R-:W-:Y:S01]  /*59e0*/  ISETP.GE.AND P2, PT, R4, UR4, PT ;  /* 0x0000000404007c0c */ /* 0x000fe2000bf46270 */
[C---:B------:R-:W-:Y:S02]  /*59f0*/  VIADD R4, R5.reuse, 0xa ;  /* 0x0000000a05047836 */ /* 0x040fe40000000000 */
[----:B------:R-:W-:Y:S01]  /*5a00*/  STS [R12+0x680], R18 ;  /* 0x000680120c007388 */ /* 0x000fe20000000800 */
[----:B------:R-:W-:-:S03]  /*5a10*/  VIADD R8, R5, 0xe ;  /* 0x0000000e05087836 */ /* 0x000fc60000000000 */
[----:B------:R-:W-:Y:S01]  /*5a20*/  STS [R12+0x700], R19 ;  /* 0x000700130c007388 */ /* 0x000fe20000000800 */
[----:B------:R-:W-:-:S03]  /*5a30*/  NOP ;  /* 0x0000000000007918 */ /* 0x000fc60000000000 */
[----:B------:R-:W0:Y:S04]  /*5a40*/  LDS R48, [R6] ;  /* 0x0000000006307984 */ /* 0x000e280000000800 */
[----:B------:R-:W1:Y:S04]  /*5a50*/  LDS R44, [R6+0x4] ;  /* 0x00000400062c7984 */ /* 0x000e680000000800 */
[----:B------:R-:W2:Y:S04]  /*5a60*/  LDS R40, [R6+0x8] ;  /* 0x0000080006287984 */ /* 0x000ea80000000800 */
[----:B------:R-:W3:Y:S04]  /*5a70*/  LDS R42, [R6+0xc] ;  /* 0x00000c00062a7984 */ /* 0x000ee80000000800 */
[----:B------:R-:W-:Y:S04]  /*5a80*/  LDS R52, [R6+0x10] ;  /* 0x0000100006347984 */ /* 0x000fe80000000800 */
[----:B------:R-:W4:Y:S04]  /*5a90*/  LDS R27, [R6+0x14] ;  /* 0x00001400061b7984 */ /* 0x000f280000000800 */
[----:B------:R-:W5:Y:S04]  /*5aa0*/  LDS R26, [R6+0x18] ;  /* 0x00001800061a7984 */ /* 0x000f680000000800 */
[----:B------:R-:W5:Y:S04]  /*5ab0*/  LDS R25, [R6+0x1c] ;  /* 0x00001c0006197984 */ /* 0x000f680000000800 */
[----:B------:R-:W5:Y:S04]  /*5ac0*/  LDS R24, [R6+0x20] ;  /* 0x0000200006187984 */ /* 0x000f680000000800 */
[----:B------:R-:W5:Y:S04]  /*5ad0*/  LDS R23, [R6+0x24] ;  /* 0x0000240006177984 */ /* 0x000f680000000800 */
[----:B------:R-:W5:Y:S01]  /*5ae0*/  LDS R50, [R6+0x28] ;  /* 0x0000280006327984 */ /* 0x000f620000000800 */
[----:B0-----:R-:W-:-:S03]  /*5af0*/  LOP3.LUT R53, R48, 0x1, RZ, 0xc, !PT ;  /* 0x0000000130357812 */ /* 0x001fc600078e0cff */
[----:B------:R-:W0:Y:S01]  /*5b00*/  LDS R46, [R6+0x2c] ;  /* 0x00002c00062e7984 */ /* 0x000e220000000800 */
[----:B------:R-:W-:Y:S02]  /*5b10*/  SEL R53, R53, 0x1, !P3 ;  /* 0x0000000135357807 */ /* 0x000fe40005800000 */
[----:B------:R-:W-:Y:S01]  /*5b20*/  ISETP.GE.AND P3, PT, R2, UR4, PT ;  /* 0x0000000402007c0c */ /* 0x000fe2000bf66270 */
[----:B------:R-:W0:Y:S01]  /*5b30*/  LDS R38, [R6+0x30] ;  /* 0x0000300006267984 */ /* 0x000e220000000800 */
[----:B-1----:R-:W-:Y:S02]  /*5b40*/  LOP3.LUT R49, R44, 0x1, RZ, 0xc, !PT ;  /* 0x000000012c317812 */ /* 0x002fe400078e0cff */
[----:B--2---:R-:W-:Y:S01]  /*5b50*/  LOP3.LUT R45, R40, 0x1, RZ, 0xc, !PT ;  /* 0x00000001282d7812 */ /* 0x004fe200078e0cff */
[----:B------:R-:W1:Y:S01]  /*5b60*/  LDS R0, [R6+0x34] ;  /* 0x0000340006007984 */ /* 0x000e620000000800 */
[----:B------:R-:W-:Y:S02]  /*5b70*/  SEL R49, R49, 0x1, !P4 ;  /* 0x0000000131317807 */ /* 0x000fe40006000000 */
[----:B------:R-:W-:Y:S01]  /*5b80*/  ISETP.GE.AND P4, PT, R3, UR4, PT ;  /* 0x0000000403007c0c */ /* 0x000fe2000bf86270 */
[----:B------:R2:W1:Y:S01]  /*5b90*/  LDS R2, [R6+0x38] ;  /* 0x0000380006027984 */ /* 0x0004620000000800 */
[----:B------:R-:W-:Y:S01]  /*5ba0*/  VIADD R3, R5, 0x9 ;  /* 0x0000000905037836 */ /* 0x000fe20000000000 */
[----:B---3--:R-:W-:Y:S01]  /*5bb0*/  LOP3.LUT R41, R42, 0x1, RZ, 0xc, !PT ;  /* 0x000000012a297812 */ /* 0x008fe200078e0cff */
[----:B------:R-:W-:Y:S01]  /*5bc0*/  IMAD.IADD R43, R53, 0x1, R49 ;  /* 0x00000001352b7824 */ /* 0x000fe200078e0231 */
[----:B------:R-:W-:Y:S01]  /*5bd0*/  SEL R45, R45, 0x1, !P5 ;  /* 0x000000012d2d7807 */ /* 0x000fe20006800000 */
[----:B----4-:R-:W-:Y:S01]  /*5be0*/  STL [R1+0x8], R27 ;  /* 0x0000081b01007387 */ /* 0x010fe20000100800 */
[----:B------:R-:W-:-:S02]  /*5bf0*/  ISETP.GE.AND P5, PT, R3, UR4, PT ;  /* 0x0000000403007c0c */ /* 0x000fc4000bfa6270 */
[----:B------:R-:W-:Y:S01]  /*5c00*/  SEL R41, R41, 0x1, !P6 ;  /* 0x0000000129297807 */ /* 0x000fe20007000000 */
[----:B--2---:R-:W-:Y:S01]  /*5c10*/  VIADD R6, R5, 0xb ;  /* 0x0000000b05067836 */ /* 0x004fe20000000000 */
[----:B------:R-:W-:Y:S01]  /*5c20*/  BAR.SYNC.DEFER_BLOCKING 0x0 ;  /* 0x0000000000007b1d */ /* 0x000fe20000010000 */
[----:B------:R-:W-:Y:S01]  /*5c30*/  ISETP.GE.AND P6, PT, R4, UR4, PT ;  /* 0x0000000404007c0c */ /* 0x000fe2000bfc6270 */
[----:B------:R-:W-:Y:S01]  /*5c40*/  IMAD.IADD R39, R45, 0x1, R43 ;  /* 0x000000012d277824 */ /* 0x000fe200078e022b */
[----:B------:R-:W-:Y:S02]  /*5c50*/  LOP3.LUT R3, R52, 0x1, RZ, 0xc, !PT ;  /* 0x0000000134037812 */ /* 0x000fe400078e0cff */
[----:B------:R-:W-:Y:S02]  /*5c60*/  LOP3.LUT R4, R27, 0x1, RZ, 0xc, !PT ;  /* 0x000000011b047812 */ /* 0x000fe400078e0cff */
[----:B------:R-:W-:Y:S01]  /*5c70*/  SEL R3, R3, 0x1, !P0 ;  /* 0x0000000103037807 */ /* 0x000fe20004000000 */
[----:B-----5:R-:W-:Y:S01]  /*5c80*/  STL [R1+0x10], R26 ;  /* 0x0000101a01007387 */ /* 0x020fe20000100800 */
[----:B------:R-:W-:-:S02]  /*5c90*/  ISETP.GE.AND P0, PT, R6, UR4, PT ;  /* 0x0000000406007c0c */ /* 0x000fc4000bf06270 */
[----:B------:R-:W-:Y:S01]  /*5ca0*/  SEL R4, R4, 0x1, !P1 ;  /* 0x0000000104047807 */ /* 0x000fe20004800000 */
[----:B------:R-:W-:Y:S01]  /*5cb0*/  STL [R1+0xc], R25 ;  /* 0x00000c1901007387 */ /* 0x000fe20000100800 */
[----:B------:R-:W-:Y:S02]  /*5cc0*/  ISETP.GE.AND P1, PT, R7, UR4, PT ;  /* 0x0000000407007c0c */ /* 0x000fe4000bf26270 */
[----:B------:R-:W-:Y:S01]  /*5cd0*/  LOP3.LUT R6, R26, 0x1, RZ, 0xc, !PT ;  /* 0x000000011a067812 */ /* 0x000fe200078e0cff */
[----:B------:R1:W-:Y:S01]  /*5ce0*/  STL [R1+0x4], R24 ;  /* 0x0000041801007387 */ /* 0x0003e20000100800 */
[----:B------:R-:W-:Y:S02]  /*5cf0*/  LOP3.LUT R7, R25, 0x1, RZ, 0xc, !PT ;  /* 0x0000000119077812 */ /* 0x000fe400078e0cff */
[----:B------:R-:W-:Y:S01]  /*5d00*/  IADD3 R10, PT, PT, R45, R49, R53 ;  /* 0x000000312d0a7210 */ /* 0x000fe20007ffe035 */
[----:B------:R-:W-:Y:S01]  /*5d10*/  STL [R1], R23 ;  /* 0x0000001701007387 */ /* 0x000fe20000100800 */
[----:B------:R-:W-:-:S02]  /*5d20*/  SEL R5, R6, 0x1, !P2 ;  /* 0x0000000106057807 */ /* 0x000fc40005000000 */
[----:B------:R-:W-:Y:S02]  /*5d30*/  SEL R6, R7, 0x1, !P3 ;  /* 0x0000000107067807 */ /* 0x000fe40005800000 */
[----:B------:R-:W-:Y:S02]  /*5d40*/  LOP3.LUT R7, R24, 0x1, RZ, 0xc, !PT ;  /* 0x0000000118077812 */ /* 0x000fe400078e0cff */
[----:B------:R-:W-:Y:S02]  /*5d50*/  IADD3 R12, PT, PT, R3, R41, R10 ;  /* 0x00000029030c7210 */ /* 0x000fe40007ffe00a */
[----:B------:R-:W-:Y:S02]  /*5d60*/  ISETP.GE.AND P2, PT, R9, UR4, PT ;  /* 0x0000000409007c0c */ /* 0x000fe4000bf46270 */
[----:B------:R-:W-:Y:S02]  /*5d70*/  ISETP.GE.AND P3, PT, R8, UR4, PT ;  /* 0x0000000408007c0c */ /* 0x000fe4000bf66270 */
[----:B------:R-:W-:-:S02]  /*5d80*/  LOP3.LUT R8, R23, 0x1, RZ, 0xc, !PT ;  /* 0x0000000117087812 */ /* 0x000fc400078e0cff */
[----:B------:R-:W-:Y:S02]  /*5d90*/  LOP3.LUT R9, R50, 0x1, RZ, 0xc, !PT ;  /* 0x0000000132097812 */ /* 0x000fe400078e0cff */
[----:B------:R-:W-:Y:S02]  /*5da0*/  SEL R7, R7, 0x1, !P4 ;  /* 0x0000000107077807 */ /* 0x000fe40006000000 */
[----:B------:R-:W-:Y:S02]  /*5db0*/  IADD3 R12, PT, PT, R5, R4, R12 ;  /* 0x00000004050c7210 */ /* 0x000fe40007ffe00c */
[----:B0-----:R-:W-:Y:S02]  /*5dc0*/  LOP3.LUT R10, R46, 0x1, RZ, 0xc, !PT ;  /* 0x000000012e0a7812 */ /* 0x001fe400078e0cff */
[----:B------:R-:W-:Y:S02]  /*5dd0*/  LOP3.LUT R11, R38, 0x1, RZ, 0xc, !PT ;  /* 0x00000001260b7812 */ /* 0x000fe400078e0cff */
[----:B------:R-:W-:-:S02]  /*5de0*/  SEL R8, R8, 0x1, !P5 ;  /* 0x0000000108087807 */ /* 0x000fc40006800000 */
[----:B------:R-:W-:Y:S02]  /*5df0*/  SEL R9, R9, 0x1, !P6 ;  /* 0x0000000109097807 */ /* 0x000fe40007000000 */
[----:B------:R-:W-:Y:S02]  /*5e00*/  IADD3 R12, PT, PT, R7, R6, R12 ;  /* 0x00000006070c7210 */ /* 0x000fe40007ffe00c */
[----:B-1----:R-:W-:Y:S02]  /*5e10*/  LOP3.LUT R24, R0, 0x1, RZ, 0xc, !PT ;  /* 0x0000000100187812 */ /* 0x002fe400078e0cff */
[----:B------:R-:W-:Y:S02]  /*5e20*/  LOP3.LUT R25, R2, 0x1, RZ, 0xc, !PT ;  /* 0x0000000102197812 */ /* 0x000fe400078e0cff */
[----:B------:R-:W-:Y:S02]  /*5e30*/  SEL R10, R10, 0x1, !P0 ;  /* 0x000000010a0a7807 */ /* 0x000fe40004000000 */
[----:B------:R-:W-:-:S02]  /*5e40*/  SEL R11, R11, 0x1, !P1 ;  /* 0x000000010b0b7807 */ /* 0x000fc40004800000 */
[----:B------:R-:W-:Y:S02]  /*5e50*/  IADD3 R12, PT, PT, R9, R8, R12 ;  /* 0x00000008090c7210 */ /* 0x000fe40007ffe00c */
[----:B------:R-:W-:Y:S02]  /*5e60*/  SEL R24, R24, 0x1, !P2 ;  /* 0x0000000118187807 */ /* 0x000fe40005000000 */
[----:B------:R-:W-:Y:S02]  /*5e70*/  SEL R25, R25, 0x1, !P3 ;  /* 0x0000000119197807 */ /* 0x000fe40005800000 */
[----:B------:R-:W-:Y:S02]  /*5e80*/  IADD3 R12, PT, PT, R11, R10, R12 ;  /* 0x0000000a0b0c7210 */ /* 0x000fe40007ffe00c */
[----:B------:R-:W-:Y:S02]  /*5e90*/  ISETP.NE.AND P1, PT, R30, 0x1f, PT ;  /* 0x0000001f1e00780c */ /* 0x000fe40003f25270 */
[----:B------:R-:W-:-:S02]  /*5ea0*/  IADD3 R12, PT, PT, R25, R24, R12 ;  /* 0x00000018190c7210 */ /* 0x000fc40007ffe00c */
[C---:B------:R-:W-:Y:S02]  /*5eb0*/  ISETP.NE.AND P2, PT, R33.reuse, 0x4, PT ;  /* 0x000000042100780c */ /* 0x040fe40003f45270 */
[C---:B------:R-:W-:Y:S01]  /*5ec0*/  ISETP.NE.AND P3, PT, R33.reuse, 0x5, PT ;  /* 0x000000052100780c */ /* 0x040fe20003f65270 */
[----:B------:R-:W0:Y:S01]  /*5ed0*/  SHFL.UP P0, R13, R12, 0x1, RZ ;  /* 0x042000000c0d7989 */ /* 0x000e2200000000ff */
[C---:B------:R-:W-:Y:S02]  /*5ee0*/  ISETP.NE.AND P4, PT, R33.reuse, 0x6, PT ;  /* 0x000000062100780c */ /* 0x040fe40003f85270 */
[----:B------:R-:W-:-:S03]  /*5ef0*/  ISETP.NE.AND P5, PT, R33, 0xa, PT ;  /* 0x0000000a2100780c */ /* 0x000fc60003fa5270 */
[----:B------:R-:W-:Y:S01]  /*5f00*/  @!P1 LEA R35, R33, UR5, 0x2 ;  /* 0x0000000521239c11 */ /* 0x000fe2000f8e10ff */
        /* <DEDUP_REMOVED lines=9> */
[----:B------:R-:W-:Y:S01]  /*5fa0*/  ISETP.NE.AND P0, PT, R33, 0x2, PT ;  /* 0x000000022100780c */ /* 0x000fe20003f05270 */
[----:B------:R-:W-:-:S03]  /*5fb0*/  IMAD.IADD R27, R41, 0x1, R39 ;  /* 0x00000001291b7824 */ /* 0x000fc600078e0227 */
[----:B------:R-:W-:Y:S01]  /*5fc0*/  @!P1 STS [R35], R26 ;  /* 0x0000001a23009388 */ /* 0x000fe20000000800 */
[----:B------:R-:W-:Y:S01]  /*5fd0*/  BAR.SYNC.DEFER_BLOCKING 0x0 ;  /* 0x0000000000007b1d */ /* 0x000fe20000010000 */
[----:B------:R-:W-:Y:S01]  /*5fe0*/  ISETP.NE.AND P1, PT, R33, 0x3, PT ;  /* 0x000000032100780c */ /* 0x000fe20003f25270 */
[----:B------:R-:W-:-:S04]  /*5ff0*/  IMAD.IADD R28, R3, 0x1, R27 ;  /* 0x00000001031c7824 */ /* 0x000fc800078e021b */
[----:B------:R-:W0:Y:S04]  /*6000*/  LDS.128 R12, [UR5] ;  /* 0x00000005ff0c7984 */ /* 0x000e280008000c00 */
[----:B------:R-:W1:Y:S04]  /*6010*/  LDS.128 R16, [UR5+0x10] ;  /* 0x00001005ff107984 */ /* 0x000e680008000c00 */
[----:B------:R-:W2:Y:S01]  /*6020*/  LDS.128 R20, [UR5+0x20] ;  /* 0x00002005ff147984 */ /* 0x000ea20008000c00 */
[----:B0-----:R-:W-:-:S05]  /*6030*/  IMAD.IADD R31, R12, 0x1, R13 ;  /* 0x000000010c1f7824 */ /* 0x001fca00078e020d */
[----:B------:R-:W-:Y:S01]  /*6040*/  SEL R32, R31, R12, !P0 ;  /* 0x0000000c1f207207 */ /* 0x000fe20004000000 */
[----:B------:R-:W-:Y:S01]  /*6050*/  IMAD.IADD R31, R14, 0x1, R31 ;  /* 0x000000010e1f7824 */ /* 0x000fe200078e021f */
[----:B------:R-:W-:Y:S01]  /*6060*/  ISETP.GE.U32.AND P0, PT, R29, 0x20, PT ;  /* 0x000000201d00780c */ /* 0x000fe20003f06070 */
[----:B------:R-:W-:Y:S02]  /*6070*/  IMAD.IADD R29, R4, 0x1, R28 ;  /* 0x00000001041d7824 */ /* 0x000fe400078e021c */
[----:B------:R-:W-:Y:S01]  /*6080*/  IMAD.IADD R35, R15, 0x1, R31 ;  /* 0x000000010f237824 */ /* 0x000fe200078e021f */
[----:B------:R-:W-:Y:S02]  /*6090*/  SEL R32, R31, R32, !P1 ;  /* 0x000000201f207207 */ /* 0x000fe40004800000 */
[----:B------:R-:W-:Y:S01]  /*60a0*/  ISETP.NE.AND P1, PT, R30, RZ, PT ;  /* 0x000000ff1e00720c */ /* 0x000fe20003f25270 */
[----:B------:R-:W-:Y:S01]  /*60b0*/  IMAD.IADD R30, R5, 0x1, R29 ;  /* 0x00000001051e7824 */ /* 0x000fe200078e021d */
[C---:B------:R-:W-:Y:S01]  /*60c0*/  SEL R31, R35.reuse, R32, !P2 ;  /* 0x00000020231f7207 */ /* 0x040fe20005000000 */
[----:B-1----:R-:W-:Y:S01]  /*60d0*/  IMAD.IADD R32, R35, 0x1, R16 ;  /* 0x0000000123207824 */ /* 0x002fe200078e0210 */
[----:B------:R-:W-:-:S03]  /*60e0*/  ISETP.NE.AND P2, PT, R33, 0x8, PT ;  /* 0x000000082100780c */ /* 0x000fc60003f45270 */
[----:B------:R-:W-:Y:S01]  /*60f0*/  IMAD.IADD R47, R17, 0x1, R32 ;  /* 0x00000001112f7824 */ /* 0x000fe200078e0220 */
[----:B------:R-:W-:Y:S01]  /*6100*/  SEL R34, R32, R31, !P3 ;  /* 0x0000001f20227207 */ /* 0x000fe20005800000 */
[----:B------:R-:W-:Y:S01]  /*6110*/  IMAD.IADD R31, R6, 0x1, R30 ;  /* 0x00000001061f7824 */ /* 0x000fe200078e021e */
[----:B------:R-:W-:Y:S02]  /*6120*/  ISETP.NE.AND P3, PT, R33, 0x7, PT ;  /* 0x000000072100780c */ /* 0x000fe40003f65270 */
[----:B------:R-:W-:Y:S01]  /*6130*/  SEL R34, R47, R34, !P4 ;  /* 0x000000222f227207 */ /* 0x000fe20006000000 */
[----:B------:R-:W-:Y:S01]  /*6140*/  IMAD.IADD R47, R18, 0x1, R47 ;  /* 0x00000001122f7824 */ /* 0x000fe200078e022f */
[----:B------:R-:W-:Y:S01]  /*6150*/  ISETP.NE.AND P4, PT, R33, 0x9, PT ;  /* 0x000000092100780c */ /* 0x000fe20003f85270 */
[----:B------:R-:W-:-:S03]  /*6160*/  IMAD.IADD R32, R7, 0x1, R31 ;  /* 0x0000000107207824 */ /* 0x000fc600078e021f */
[----:B------:R-:W-:Y:S01]  /*6170*/  SEL R34, R47, R34, !P3 ;  /* 0x000000222f227207 */ /* 0x000fe20005800000 */
[----:B------:R-:W-:Y:S01]  /*6180*/  IMAD.IADD R47, R19, 0x1, R47 ;  /* 0x00000001132f7824 */ /* 0x000fe200078e022f */
[----:B------:R-:W-:Y:S01]  /*6190*/  ISETP.NE.AND P3, PT, R33, 0xb, PT ;  /* 0x0000000b2100780c */ /* 0x000fe20003f65270 */
[----:B------:R-:W-:-:S03]  /*61a0*/  IMAD.IADD R33, R8, 0x1, R32 ;  /* 0x0000000108217824 */ /* 0x000fc600078e0220 */
[C---:B------:R-:W-:Y:S01]  /*61b0*/  SEL R35, R47.reuse, R34, !P2 ;  /* 0x000000222f237207 */ /* 0x040fe20005000000 */
[----:B--2---:R-:W-:Y:S02]  /*61c0*/  IMAD.IADD R47, R47, 0x1, R20 ;  /* 0x000000012f2f7824 */ /* 0x004fe400078e0214 */
[----:B------:R-:W-:-:S03]  /*61d0*/  IMAD.IADD R34, R9, 0x1, R33 ;  /* 0x0000000109227824 */ /* 0x000fc600078e0221 */
[----:B------:R-:W-:Y:S01]  /*61e0*/  SEL R37, R47, R35, !P4 ;  /* 0x000000232f257207 */ /* 0x000fe20006000000 */
[----:B------:R-:W-:Y:S02]  /*61f0*/  IMAD.IADD R35, R10, 0x1, R34 ;  /* 0x000000010a237824 */ /* 0x000fe400078e0222 */
[----:B------:R-:W-:Y:S02]  /*6200*/  IMAD.IADD R47, R21, 0x1, R47 ;  /* 0x00000001152f7824 */ /* 0x000fe400078e022f */
[----:B------:R-:W-:-:S03]  /*6210*/  IMAD.IADD R36, R11, 0x1, R35 ;  /* 0x000000010b247824 */ /* 0x000fc600078e0223 */
[----:B------:R-:W-:Y:S01]  /*6220*/  SEL R51, R47, R37, !P5 ;  /* 0x000000252f337207 */ /* 0x000fe20006800000 */
[----:B------:R-:W-:Y:S02]  /*6230*/  IMAD.IADD R37, R24, 0x1, R36 ;  /* 0x0000000118257824 */ /* 0x000fe400078e0224 */
[----:B------:R-:W-:-:S03]  /*6240*/  IMAD.IADD R47, R22, 0x1, R47 ;  /* 0x00000001162f7824 */ /* 0x000fc600078e022f */
[----:B------:R-:W-:Y:S02]  /*6250*/  IADD3 R26, PT, PT, R26, -R25, -R37 ;  /* 0x800000191a1a7210 */ /* 0x000fe40007ffe825 */
[----:B------:R-:W-:Y:S02]  /*6260*/  SEL R51, R47, R51, !P3 ;  /* 0x000000332f337207 */ /* 0x000fe40005800000 */
[----:B------:R-:W-:Y:S02]  /*6270*/  SEL R26, R26, RZ, P1 ;  /* 0x000000ff1a1a7207 */ /* 0x000fe40000800000 */
[----:B------:R-:W-:-:S03]  /*6280*/  SEL R51, R51, RZ, P0 ;  /* 0x000000ff33337207 */ /* 0x000fc60000000000 */
[----:B------:R0:W-:Y:S02]  /*6290*/  STL [R1+0x14], R26 ;  /* 0x0000141a01007387 */ /* 0x0001e40000100800 */
[----:B0-----:R-:W-:Y:S02]  /*62a0*/  IADD3 R26, PT, PT, R47, UR4, R23 ;  /* 0x000000042f1a7c10 */ /* 0x001fe4000fffe017 */
[----:B------:R-:W2:Y:S01]  /*62b0*/  LDL.LU R47, [R1+0x14] ;  /* 0x00001400012f7983 */ /* 0x000ea20000300800 */
[----:B------:R-:W-:Y:S02]  /*62c0*/  BSSY.RECONVERGENT B0, `(.L_x_113) ;  /* 0x00001a0000007945 */ /* 0x000fe40003800200 */
[----:B------:R-:W-:-:S05]  /*62d0*/  VIADD R26, R26, 0xffffe980 ;  /* 0xffffe9801a1a7836 */ /* 0x000fca0000000000 */
[----:B------:R-:W-:Y:S01]  /*62e0*/  ISETP.GT.AND P0, PT, R26, 0x180, PT ;  /* 0x000001801a00780c */ /* 0x000fe20003f04270 */
[----:B--2---:R-:W-:-:S04]  /*62f0*/  IMAD.IADD R51, R51, 0x1, R47 ;  /* 0x0000000133337824 */ /* 0x004fc800078e022f */
[--C-:B------:R-:W-:Y:S02]  /*6300*/  IMAD.IADD R43, R43, 0x1, R51.reuse ;  /* 0x000000012b2b7824 */ /* 0x100fe400078e0233 */
[--C-:B------:R-:W-:Y:S02]  /*6310*/  IMAD.IADD R39, R39, 0x1, R51.reuse ;  /* 0x0000000127277824 */ /* 0x100fe400078e0233 */
[--C-:B------:R-:W-:Y:S02]  /*6320*/  IMAD.IADD R27, R27, 0x1, R51.reuse ;  /* 0x000000011b1b7824 */ /* 0x100fe400078e0233 */
[--C-:B------:R-:W-:Y:S02]  /*6330*/  IMAD.IADD R28, R28, 0x1, R51.reuse ;  /* 0x000000011c1c7824 */ /* 0x100fe400078e0233 */
[--C-:B------:R-:W-:Y:S02]  /*6340*/  IMAD.IADD R29, R29, 0x1, R51.reuse ;  /* 0x000000011d1d7824 */ /* 0x100fe400078e0233 */
[----:B------:R-:W-:-:S02]  /*6350*/  IMAD.IADD R30, R30, 0x1, R51 ;  /* 0x000000011e1e7824 */ /* 0x000fc400078e0233 */
[--C-:B------:R-:W-:Y:S02]  /*6360*/  IMAD.IADD R31, R31, 0x1, R51.reuse ;  /* 0x000000011f1f7824 */ /* 0x100fe400078e0233 */
[--C-:B------:R-:W-:Y:S02]  /*6370*/  IMAD.IADD R32, R32, 0x1, R51.reuse ;  /* 0x0000000120207824 */ /* 0x100fe400078e0233 */
[--C-:B------:R-:W-:Y:S02]  /*6380*/  IMAD.IADD R33, R33, 0x1, R51.reuse ;  /* 0x0000000121217824 */ /* 0x100fe400078e0233 */
[--C-:B------:R-:W-:Y:S02]  /*6390*/  IMAD.IADD R34, R34, 0x1, R51.reuse ;  /* 0x0000000122227824 */ /* 0x100fe400078e0233 */
[--C-:B------:R-:W-:Y:S02]  /*63a0*/  IMAD.IADD R35, R35, 0x1, R51.reuse ;  /* 0x0000000123237824 */ /* 0x100fe400078e0233 */
[----:B------:R-:W-:-:S02]  /*63b0*/  IMAD.IADD R36, R36, 0x1, R51 ;  /* 0x0000000124247824 */ /* 0x000fc400078e0233 */
[--C-:B------:R-:W-:Y:S02]  /*63c0*/  IMAD.IADD R37, R37, 0x1, R51.reuse ;  /* 0x0000000125257824 */ /* 0x100fe400078e0233 */
[----:B------:R-:W-:Y:S01]  /*63d0*/  IMAD.IADD R47, R53, 0x1, R51 ;  /* 0x00000001352f7824 */ /* 0x000fe200078e0233 */
[----:B------:R-:W-:Y:S06]  /*63e0*/  @P0 BRA `(.L_x_114) ;  /* 0x0000000c00d00947 */ /* 0x000fec0003800000 */
[----:B------:R-:W-:Y:S01]  /*63f0*/  ISETP.GE.AND P0, PT, R51, R26, PT ;  /* 0x0000001a3300720c */ /* 0x000fe20003f06270 */
[----:B------:R-:W-:Y:S03]  /*6400*/  BSSY.RECONVERGENT B2, `(.L_x_115) ;  /* 0x000000e000027945 */ /* 0x000fe60003800200 */
[----:B------:R-:W-:-:S13]  /*6410*/  ISETP.NE.AND P0, PT, R53, RZ, !P0 ;  /* 0x000000ff3500720c */ /* 0x000fda0004705270 */
[----:B------:R-:W-:Y:S05]  /*6420*/  @!P0 BRA `(.L_x_116) ;  /* 0x00000000002c8947 */ /* 0x000fea0003800000 */
[----:B------:R-:W-:Y:S01]  /*6430*/  UISETP.NE.AND UP0, UPT, UR7, URZ, UPT ;  /* 0x000000ff0700728c */ /* 0x000fe2000bf05270 */
[----:B------:R-:W-:Y:S01]  /*6440*/  CS2R R12, SRZ ;  /* 0x00000000000c7805 */ /* 0x000fe2000001ff00 */
[----:B------:R-:W0:Y:S07]  /*6450*/  LDCU.64 UR12, c[0x0][0x390] ;  /* 0x00007200ff0c77ac */ /* 0x000e2e0008000a00 */
[----:B------:R-:W-:Y:S05]  /*6460*/  BRA.U UP0, `(.L_x_117) ;  /* 0x0000000100087547 */ /* 0x000fea000b800000 */
[----:B------:R-:W1:Y:S02]  /*6470*/  LDC.64 R12, c[0x0][0x3d0] ;  /* 0x0000f400ff0c7b82 */ /* 0x000e640000000a00 */
[----:B-1----:R-:W5:Y:S02]  /*6480*/  LDG.E.64 R12, desc[UR8][R12.64] ;  /* 0x000000080c0c7981 */ /* 0x002f64000c1e1b00 */
.L_x_117:
[----:B-----5:R-:W-:-:S04]  /*6490*/  IADD3 R14, P0, PT, R51, R12, RZ ;  /* 0x0000000c330e7210 */ /* 0x020fc80007f1e0ff */
[----:B------:R-:W-:Y:S02]  /*64a0*/  LEA.HI.X.SX32 R13, R51, R13, 0x1, P0 ;  /* 0x0000000d330d7211 */ /* 0x000fe400000f0eff */
[----:B0-----:R-:W-:-:S04]  /*64b0*/  LEA R12, P0, R14, UR12, 0x2 ;  /* 0x0000000c0e0c7c11 */ /* 0x001fc8000f8010ff */
[----:B------:R-:W-:-:S05]  /*64c0*/  LEA.HI.X R13, R14, UR13, R13, 0x2, P0 ;  /* 0x0000000d0e0d7c11 */ /* 0x000fca00080f140d */
[----:B------:R0:W-:Y:S04]  /*64d0*/  STG.E desc[UR8][R12.64], R48 ;  /* 0x000000300c007986 */ /* 0x0001e8000c101908 */
.L_x_116:
[----:B------:R-:W-:Y:S05]  /*64e0*/  BSYNC.RECONVERGENT B2 ;  /* 0x0000000000027941 */ /* 0x000fea0003800200 */
.L_x_115:
[----:B------:R-:W-:Y:S01]  /*64f0*/  ISETP.GE.AND P0, PT, R47, R26, PT ;  /* 0x0000001a2f00720c */ /* 0x000fe20003f06270 */
[----:B------:R-:W-:Y:S03]  /*6500*/  BSSY.RECONVERGENT B2, `(.L_x_118) ;  /* 0x000000e000027945 */ /* 0x000fe60003800200 */
[----:B------:R-:W-:-:S13]  /*6510*/  ISETP.EQ.OR P0, PT, R49, RZ, P0 ;  /* 0x000000ff3100720c */ /* 0x000fda0000702670 */
[----:B------:R-:W-:Y:S05]  /*6520*/  @P0 BRA `(.L_x_119) ;  /* 0x00000000002c0947 */ /* 0x000fea0003800000 */
[----:B------:R-:W-:Y:S01]  /*6530*/  UISETP.NE.AND UP0, UPT, UR7, URZ, UPT ;  /* 0x000000ff0700728c */ /* 0x000fe2000bf05270 */
[----:B0-----:R-:W-:Y:S01]  /*6540*/  CS2R R12, SRZ ;  /* 0x00000000000c7805 */ /* 0x001fe2000001ff00 */
[----:B------:R-:W0:Y:S07]  /*6550*/  LDCU.64 UR12, c[0x0][0x390] ;  /* 0x00007200ff0c77ac */ /* 0x000e2e0008000a00 */
[----:B------:R-:W-:Y:S05]  /*6560*/  BRA.U UP0, `(.L_x_120) ;  /* 0x0000000100087547 */ /* 0x000fea000b800000 */
[----:B------:R-:W1:Y:S02]  /*6570*/  LDC.64 R12, c[0x0][0x3d0] ;  /* 0x0000f400ff0c7b82 */ /* 0x000e640000000a00 */
[----:B-1----:R-:W5:Y:S02]  /*6580*/  LDG.E.64 R12, desc[UR8][R12.64] ;  /* 0x000000080c0c7981 */ /* 0x002f64000c1e1b00 */
.L_x_120:
[----:B-----5:R-:W-:-:S04]  /*6590*/  IADD3 R14, P0, PT, R47, R12, RZ ;  /* 0x0000000c2f0e7210 */ /* 0x020fc80007f1e0ff */
[----:B------:R-:W-:Y:S02]  /*65a0*/  LEA.HI.X.SX32 R13, R47, R13, 0x1, P0 ;  /* 0x0000000d2f0d7211 */ /* 0x000fe400000f0eff */
[----:B0-----:R-:W-:-:S04]  /*65b0*/  LEA R12, P0, R14, UR12, 0x2 ;  /* 0x0000000c0e0c7c11 */ /* 0x001fc8000f8010ff */
[----:B------:R-:W-:-:S05]  /*65c0*/  LEA.HI.X R13, R14, UR13, R13, 0x2, P0 ;  /* 0x0000000d0e0d7c11 */ /* 0x000fca00080f140d */
[----:B------:R1:W-:Y:S04]  /*65d0*/  STG.E desc[UR8][R12.64], R44 ;  /* 0x0000002c0c007986 */ /* 0x0003e8000c101908 */
.L_x_119:
[----:B------:R-:W-:Y:S05]  /*65e0*/  BSYNC.RECONVERGENT B2 ;  /* 0x0000000000027941 */ /* 0x000fea0003800200 */
.L_x_118:
[----:B------:R-:W-:Y:S01]  /*65f0*/  ISETP.GE.AND P0, PT, R43, R26, PT ;  /* 0x0000001a2b00720c */ /* 0x000fe20003f06270 */
[----:B------:R-:W-:Y:S03]  /*6600*/  BSSY.RECONVERGENT B2, `(.L_x_121) ;  /* 0x000000e000027945 */ /* 0x000fe60003800200 */
[----:B------:R-:W-:-:S13]  /*6610*/  ISETP.EQ.OR P0, PT, R45, RZ, P0 ;  /* 0x000000ff2d00720c */ /* 0x000fda0000702670 */
[----:B------:R-:W-:Y:S05]  /*6620*/  @P0 BRA `(.L_x_122) ;  /* 0x00000000002c0947 */ /* 0x000fea0003800000 */
[----:B------:R-:W-:Y:S01]  /*6630*/  UISETP.NE.AND UP0, UPT, UR7, URZ, UPT ;  /* 0x000000ff0700728c */ /* 0x000fe2000bf05270 */
[----:B01----:R-:W-:Y:S01]  /*6640*/  CS2R R12, SRZ ;  /* 0x00000000000c7805 */ /* 0x003fe2000001ff00 */
[----:B------:R-:W0:Y:S07]  /*6650*/  LDCU.64 UR12, c[0x0][0x390] ;  /* 0x00007200ff0c77ac */ /* 0x000e2e0008000a00 */
[----:B------:R-:W-:Y:S05]  /*6660*/  BRA.U UP0, `(.L_x_123) ;  /* 0x0000000100087547 */ /* 0x000fea000b800000 */
[----:B------:R-:W1:Y:S02]  /*6670*/  LDC.64 R12, c[0x0][0x3d0] ;  /* 0x0000f400ff0c7b82 */ /* 0x000e640000000a00 */
[----:B-1----:R-:W5:Y:S02]  /*6680*/  LDG.E.64 R12, desc[UR8][R12.64] ;  /* 0x000000080c0c7981 */ /* 0x002f64000c1e1b00 */
.L_x_123:
[----:B-----5:R-:W-:-:S04]  /*6690*/  IADD3 R14, P0, PT, R43, R12, RZ ;  /* 0x0000000c2b0e7210 */ /* 0x020fc80007f1e0ff */
[----:B------:R-:W-:Y:S02]  /*66a0*/  LEA.HI.X.SX32 R13, R43, R13, 0x1, P0 ;  /* 0x0000000d2b0d7211 */ /* 0x000fe400000f0eff */
[----:B0-----:R-:W-:-:S04]  /*66b0*/  LEA R12, P0, R14, UR12, 0x2 ;  /* 0x0000000c0e0c7c11 */ /* 0x001fc8000f8010ff */
[----:B------:R-:W-:-:S05]  /*66c0*/  LEA.HI.X R13, R14, UR13, R13, 0x2, P0 ;  /* 0x0000000d0e0d7c11 */ /* 0x000fca00080f140d */
[----:B------:R2:W-:Y:S04]  /*66d0*/  STG.E desc[UR8][R12.64], R40 ;  /* 0x000000280c007986 */ /* 0x0005e8000c101908 */
.L_x_122:
[----:B------:R-:W-:Y:S05]  /*66e0*/  BSYNC.RECONVERGENT B2 ;  /* 0x0000000000027941 */ /* 0x000fea0003800200 */
.L_x_121:
[----:B------:R-:W-:Y:S01]  /*66f0*/  ISETP.GE.AND P0, PT, R39, R26, PT ;  /* 0x0000001a2700720c */ /* 0x000fe20003f06270 */
[----:B------:R-:W-:Y:S03]  /*6700*/  BSSY.RECONVERGENT B2, `(.L_x_124) ;  /* 0x000000e000027945 */ /* 0x000fe60003800200 */
[----:B------:R-:W-:-:S13]  /*6710*/  ISETP.EQ.OR P0, PT, R41, RZ, P0 ;  /* 0x000000ff2900720c */ /* 0x000fda0000702670 */
[----:B------:R-:W-:Y:S05]  /*6720*/  @P0 BRA `(.L_x_125) ;  /* 0x00000000002c0947 */ /* 0x000fea0003800000 */
[----:B------:R-:W-:Y:S01]  /*6730*/  UISETP.NE.AND UP0, UPT, UR7, URZ, UPT ;  /* 0x000000ff0700728c */ /* 0x000fe2000bf05270 */
[----:B012---:R-:W-:Y:S01]  /*6740*/  CS2R R12, SRZ ;  /* 0x00000000000c7805 */ /* 0x007fe2000001ff00 */
[----:B------:R-:W0:Y:S07]  /*6750*/  LDCU.64 UR12, c[0x0][0x390] ;  /* 0x00007200ff0c77ac */ /* 0x000e2e0008000a00 */
[----:B------:R-:W-:Y:S05]  /*6760*/  BRA.U UP0, `(.L_x_126) ;  /* 0x0000000100087547 */ /* 0x000fea000b800000 */
[----:B------:R-:W1:Y:S02]  /*6770*/  LDC.64 R12, c[0x0][0x3d0] ;  /* 0x0000f400ff0c7b82 */ /* 0x000e640000000a00 */
[----:B-1----:R-:W5:Y:S02]  /*6780*/  LDG.E.64 R12, desc[UR8][R12.64] ;  /* 0x000000080c0c7981 */ /* 0x002f64000c1e1b00 */
.L_x_126:
[----:B-----5:R-:W-:-:S04]  /*6790*/  IADD3 R14, P0, PT, R39, R12, RZ ;  /* 0x0000000c270e7210 */ /* 0x020fc80007f1e0ff */
[----:B------:R-:W-:Y:S02]  /*67a0*/  LEA.HI.X.SX32 R13, R39, R13, 0x1, P0 ;  /* 0x0000000d270d7211 */ /* 0x000fe400000f0eff */
[----:B0-----:R-:W-:-:S04]  /*67b0*/  LEA R12, P0, R14, UR12, 0x2 ;  /* 0x0000000c0e0c7c11 */ /* 0x001fc8000f8010ff */
[----:B------:R-:W-:-:S05]  /*67c0*/  LEA.HI.X R13, R14, UR13, R13, 0x2, P0 ;  /* 0x0000000d0e0d7c11 */ /* 0x000fca00080f140d */
[----:B------:R3:W-:Y:S04]  /*67d0*/  STG.E desc[UR8][R12.64], R42 ;  /* 0x0000002a0c007986 */ /* 0x0007e8000c101908 */
.L_x_125:
[----:B------:R-:W-:Y:S05]  /*67e0*/  BSYNC.RECONVERGENT B2 ;  /* 0x0000000000027941 */ /* 0x000fea0003800200 */
.L_x_124:
[----:B------:R-:W-:Y:S01]  /*67f0*/  ISETP.GE.AND P0, PT, R27, R26, PT ;  /* 0x0000001a1b00720c */ /* 0x000fe20003f06270 */
[----:B------:R-:W-:Y:S03]  /*6800*/  BSSY.RECONVERGENT B2, `(.L_x_127) ;  /* 0x000000e000027945 */ /* 0x000fe60003800200 */
[----:B------:R-:W-:-:S13]  /*6810*/  ISETP.EQ.OR P0, PT, R3, RZ, P0 ;  /* 0x000000ff0300720c */ /* 0x000fda0000702670 */
[----:B------:R-:W-:Y:S05]  /*6820*/  @P0 BRA `(.L_x_128) ;  /* 0x00000000002c0947 */ /* 0x000fea0003800000 */
[----:B------:R-:W-:Y:S01]  /*6830*/  UISETP.NE.AND UP0, UPT, UR7, URZ, UPT ;  /* 0x000000ff0700728c */ /* 0x000fe2000bf05270 */
[----:B0123--:R-:W-:Y:S01]  /*6840*/  CS2R R12, SRZ ;  /* 0x00000000000c7805 */ /* 0x00ffe2000001ff00 */
[----:B------:R-:W0:Y:S07]  /*6850*/  LDCU.64 UR12, c[0x0][0x390] ;  /* 0x00007200ff0c77ac */ /* 0x000e2e0008000a00 */
[----:B------:R-:W-:Y:S05]  /*6860*/  BRA.U UP0, `(.L_x_129) ;  /* 0x0000000100087547 */ /* 0x000fea000b800000 */
[----:B------:R-:W1:Y:S02]  /*6870*/  LDC.64 R12, c[0x0][0x3d0] ;  /* 0x0000f400ff0c7b82 */ /* 0x000e640000000a00 */
[----:B-1----:R-:W5:Y:S02]  /*6880*/  LDG.E.64 R12, desc[UR8][R12.64] ;  /* 0x000000080c0c7981 */ /* 0x002f64000c1e1b00 */
.L_x_129:
[----:B-----5:R-:W-:-:S04]  /*6890*/  IADD3 R3, P0, PT, R27, R12, RZ ;  /* 0x0000000c1b037210 */ /* 0x020fc80007f1e0ff */
[----:B------:R-:W-:Y:S02]  /*68a0*/  LEA.HI.X.SX32 R14, R27, R13, 0x1, P0 ;  /* 0x0000000d1b0e7211 */ /* 0x000fe400000f0eff */
[----:B0-----:R-:W-:-:S04]  /*68b0*/  LEA R12, P0, R3, UR12, 0x2 ;  /* 0x0000000c030c7c11 */ /* 0x001fc8000f8010ff */
[----:B------:R-:W-:-:S05]  /*68c0*/  LEA.HI.X R13, R3, UR13, R14, 0x2, P0 ;  /* 0x0000000d030d7c11 */ /* 0x000fca00080f140e */
[----:B------:R4:W-:Y:S04]  /*68d0*/  STG.E desc[UR8][R12.64], R52 ;  /* 0x000000340c007986 */ /* 0x0009e8000c101908 */
.L_x_128:
[----:B------:R-:W-:Y:S05]  /*68e0*/  BSYNC.RECONVERGENT B2 ;  /* 0x0000000000027941 */ /* 0x000fea0003800200 */
.L_x_127:
[----:B------:R-:W-:Y:S01]  /*68f0*/  ISETP.GE.AND P0, PT, R28, R26, PT ;  /* 0x0000001a1c00720c */ /* 0x000fe20003f06270 */
[----:B------:R-:W-:Y:S03]  /*6900*/  BSSY.RECONVERGENT B2, `(.L_x_130) ;  /* 0x000000f000027945 */ /* 0x000fe60003800200 */
[----:B------:R-:W-:-:S13]  /*6910*/  ISETP.EQ.OR P0, PT, R4, RZ, P0 ;  /* 0x000000ff0400720c */ /* 0x000fda0000702670 */
[----:B------:R-:W-:Y:S05]  /*6920*/  @P0 BRA `(.L_x_131) ;  /* 0x0000000000300947 */ /* 0x000fea0003800000 */
[----:B------:R-:W-:Y:S01]  /*6930*/  UISETP.NE.AND UP0, UPT, UR7, URZ, UPT ;  /* 0x000000ff0700728c */ /* 0x000fe2000bf05270 */
[----:B01234-:R-:W-:Y:S01]  /*6940*/  CS2R R12, SRZ ;  /* 0x00000000000c7805 */ /* 0x01ffe2000001ff00 */
[----:B------:R-:W0:Y:S07]  /*6950*/  LDCU.64 UR12, c[0x0][0x390] ;  /* 0x00007200ff0c77ac */ /* 0x000e2e0008000a00 */
[----:B------:R-:W-:Y:S05]  /*6960*/  BRA.U UP0, `(.L_x_132) ;  /* 0x0000000100087547 */ /* 0x000fea000b800000 */
[----:B------:R-:W1:Y:S02]  /*6970*/  LDC.64 R12, c[0x0][0x3d0] ;  /* 0x0000f400ff0c7b82 */ /* 0x000e640000000a00 */
[----:B-1----:R-:W5:Y:S02]  /*6980*/  LDG.E.64 R12, desc[UR8][R12.64] ;  /* 0x000000080c0c7981 */ /* 0x002f64000c1e1b00 */
.L_x_132:
[----:B------:R-:W2:Y:S01]  /*6990*/  LDL.LU R4, [R1+0x8] ;  /* 0x0000080001047983 */ /* 0x000ea20000300800 */
[----:B-----5:R-:W-:-:S04]  /*69a0*/  IADD3 R3, P0, PT, R28, R12, RZ ;  /* 0x0000000c1c037210 */ /* 0x020fc80007f1e0ff */
[----:B------:R-:W-:Y:S02]  /*69b0*/  LEA.HI.X.SX32 R28, R28, R13, 0x1, P0 ;  /* 0x0000000d1c1c7211 */ /* 0x000fe400000f0eff */
[----:B0-----:R-:W-:-:S04]  /*69c0*/  LEA R12, P0, R3, UR12, 0x2 ;  /* 0x0000000c030c7c11 */ /* 0x001fc8000f8010ff */
[----:B------:R-:W-:-:S05]  /*69d0*/  LEA.HI.X R13, R3, UR13, R28, 0x2, P0 ;  /* 0x0000000d030d7c11 */ /* 0x000fca00080f141c */
[----:B--2---:R0:W-:Y:S04]  /*69e0*/  STG.E desc[UR8][R12.64], R4 ;  /* 0x000000040c007986 */ /* 0x0041e8000c101908 */
.L_x_131:
[----:B------:R-:W-:Y:S05]  /*69f0*/  BSYNC.RECONVERGENT B2 ;  /* 0x0000000000027941 */ /* 0x000fea0003800200 */
.L_x_130:
        /* <DEDUP_REMOVED lines=10> */
.L_x_135:
[----:B-1234-:R-:W2:Y:S01]  /*6aa0*/  LDL.LU R13, [R1+0x10] ;  /* 0x00001000010d7983 */ /* 0x01eea20000300800 */
[----:B-----5:R-:W-:-:S04]  /*6ab0*/  IADD3 R3, P0, PT, R29, R4, RZ ;  /* 0x000000041d037210 */ /* 0x020fc80007f1e0ff */
[----:B------:R-:W-:Y:S02]  /*6ac0*/  LEA.HI.X.SX32 R12, R29, R5, 0x1, P0 ;  /* 0x000000051d0c7211 */ /* 0x000fe400000f0eff */
[----:B0-----:R-:W-:-:S04]  /*6ad0*/  LEA R4, P0, R3, UR12, 0x2 ;  /* 0x0000000c03047c11 */ /* 0x001fc8000f8010ff */
[----:B------:R-:W-:-:S05]  /*6ae0*/  LEA.HI.X R5, R3, UR13, R12, 0x2, P0 ;  /* 0x0000000d03057c11 */ /* 0x000fca00080f140c */
[----:B--2---:R0:W-:Y:S04]  /*6af0*/  STG.E desc[UR8][R4.64], R13 ;  /* 0x0000000d04007986 */ /* 0x0041e8000c101908 */
.L_x_134:
[----:B------:R-:W-:Y:S05]  /*6b00*/  BSYNC.RECONVERGENT B2 ;  /* 0x0000000000027941 */ /* 0x000fea0003800200 */
.L_x_133:
        /* <DEDUP_REMOVED lines=10> */
.L_x_138:
[----:B------:R-:W2:Y:S01]  /*6bb0*/  LDL.LU R6, [R1+0xc] ;  /* 0x00000c0001067983 */ /* 0x000ea20000300800 */
[----:B-----5:R-:W-:-:S04]  /*6bc0*/  IADD3 R3, P0, PT, R30, R4, RZ ;  /* 0x000000041e037210 */ /* 0x020fc80007f1e0ff */
[----:B------:R-:W-:Y:S02]  /*6bd0*/  LEA.HI.X.SX32 R30, R30, R5, 0x1, P0 ;  /* 0x000000051e1e7211 */ /* 0x000fe400000f0eff */
[----:B0-----:R-:W-:-:S04]  /*6be0*/  LEA R4, P0, R3, UR12, 0x2 ;  /* 0x0000000c03047c11 */ /* 0x001fc8000f8010ff */
[----:B------:R-:W-:-:S05]  /*6bf0*/  LEA.HI.X R5, R3, UR13, R30, 0x2, P0 ;  /* 0x0000000d03057c11 */ /* 0x000fca00080f141e */
[----:B--2---:R0:W-:Y:S04]  /*6c00*/  STG.E desc[UR8][R4.64], R6 ;  /* 0x0000000604007986 */ /* 0x0041e8000c101908 */
.L_x_137:
[----:B------:R-:W-:Y:S05]  /*6c10*/  BSYNC.RECONVERGENT B2 ;  /* 0x0000000000027941 */ /* 0x000fea0003800200 */
.L_x_136:
        /* <DEDUP_REMOVED lines=10> */
.L_x_141:
[----:B------:R-:W2:Y:S01]  /*6cc0*/  LDL.LU R7, [R1+0x4] ;  /* 0x0000040001077983 */ /* 0x000ea20000300800 */
[----:B-----5:R-:W-:-:S04]  /*6cd0*/  IADD3 R3, P0, PT, R31, R4, RZ ;  /* 0x000000041f037210 */ /* 0x020fc80007f1e0ff */
[----:B------:R-:W-:Y:S02]  /*6ce0*/  LEA.HI.X.SX32 R6, R31, R5, 0x1, P0 ;  /* 0x000000051f067211 */ /* 0x000fe400000f0eff */
[----:B0-----:R-:W-:-:S04]  /*6cf0*/  LEA R4, P0, R3, UR12, 0x2 ;  /* 0x0000000c03047c11 */ /* 0x001fc8000f8010ff */
[----:B------:R-:W-:-:S05]  /*6d00*/  LEA.HI.X R5, R3, UR13, R6, 0x2, P0 ;  /* 0x0000000d03057c11 */ /* 0x000fca00080f1406 */
[----:B--2---:R0:W-:Y:S04]  /*6d10*/  STG.E desc[UR8][R4.64], R7 ;  /* 0x0000000704007986 */ /* 0x0041e8000c101908 */
.L_x_140:
[----:B------:R-:W-:Y:S05]  /*6d20*/  BSYNC.RECONVERGENT B2 ;  /* 0x0000000000027941 */ /* 0x000fea0003800200 */
.L_x_139:
        /* <DEDUP_REMOVED lines=10> */
.L_x_144:
[----:B------:R-:W2:Y:S01]  /*6dd0*/  LDL.LU R6, [R1] ;  /* 0x0000000001067983 */ /* 0x000ea20000300800 */
[----:B-----5:R-:W-:-:S04]  /*6de0*/  IADD3 R3, P0, PT, R32, R4, RZ ;  /* 0x0000000420037210 */ /* 0x020fc80007f1e0ff */
[----:B------:R-:W-:Y:S02]  /*6df0*/  LEA.HI.X.SX32 R32, R32, R5, 0x1, P0 ;  /* 0x0000000520207211 */ /* 0x000fe400000f0eff */
[----:B0-----:R-:W-:-:S04]  /*6e00*/  LEA R4, P0, R3, UR12, 0x2 ;  /* 0x0000000c03047c11 */ /* 0x001fc8000f8010ff */
[----:B------:R-:W-:-:S05]  /*6e10*/  LEA.HI.X R5, R3, UR13, R32, 0x2, P0 ;  /* 0x0000000d03057c11 */ /* 0x000fca00080f1420 */
[----:B--2---:R0:W-:Y:S04]  /*6e20*/  STG.E desc[UR8][R4.64], R6 ;  /* 0x0000000604007986 */ /* 0x0041e8000c101908 */
.L_x_143:
[----:B------:R-:W-:Y:S05]  /*6e30*/  BSYNC.RECONVERGENT B2 ;  /* 0x0000000000027941 */ /* 0x000fea0003800200 */
.L_x_142:
        /* <DEDUP_REMOVED lines=10> */
.L_x_147:
[----:B-----5:R-:W-:-:S04]  /*6ee0*/  IADD3 R3, P0, PT, R33, R4, RZ ;  /* 0x0000000421037210 */ /* 0x020fc80007f1e0ff */
[----:B------:R-:W-:Y:S02]  /*6ef0*/  LEA.HI.X.SX32 R6, R33, R5, 0x1, P0 ;  /* 0x0000000521067211 */ /* 0x000fe400000f0eff */
[----:B0-----:R-:W-:-:S04]  /*6f00*/  LEA R4, P0, R3, UR12, 0x2 ;  /* 0x0000000c03047c11 */ /* 0x001fc8000f8010ff */
[----:B------:R-:W-:-:S05]  /*6f10*/  LEA.HI.X R5, R3, UR13, R6, 0x2, P0 ;  /* 0x0000000d03057c11 */ /* 0x000fca00080f1406 */
[----:B------:R0:W-:Y:S04]  /*6f20*/  STG.E desc[UR8][R4.64], R50 ;  /* 0x0000003204007986 */ /* 0x0001e8000c101908 */
.L_x_146:
[----:B------:R-:W-:Y:S05]  /*6f30*/  BSYNC.RECONVERGENT B2 ;  /* 0x0000000000027941 */ /* 0x000fea0003800200 */
.L_x_145:
        /* <DEDUP_REMOVED lines=10> */
.L_x_150:
[----:B-----5:R-:W-:-:S04]  /*6fe0*/  IADD3 R3, P0, PT, R34, R4, RZ ;  /* 0x0000000422037210 */ /* 0x020fc80007f1e0ff */
[----:B------:R-:W-:Y:S02]  /*6ff0*/  LEA.HI.X.SX32 R34, R34, R5, 0x1, P0 ;  /* 0x0000000522227211 */ /* 0x000fe400000f0eff */
[----:B0-----:R-:W-:-:S04]  /*7000*/  LEA R4, P0, R3, UR12, 0x2 ;  /* 0x0000000c03047c11 */ /* 0x001fc8000f8010ff */
[----:B------:R-:W-:-:S05]  /*7010*/  LEA.HI.X R5, R3, UR13, R34, 0x2, P0 ;  /* 0x0000000d03057c11 */ /* 0x000fca00080f1422 */
[----:B------:R0:W-:Y:S04]  /*7020*/  STG.E desc[UR8][R4.64], R46 ;  /* 0x0000002e04007986 */ /* 0x0001e8000c101908 */
.L_x_149:
[----:B------:R-:W-:Y:S05]  /*7030*/  BSYNC.RECONVERGENT B2 ;  /* 0x0000000000027941 */ /* 0x000fea0003800200 */
.L_x_148:
        /* <DEDUP_REMOVED lines=10> */
.L_x_153:
[----:B-----5:R-:W-:-:S04]  /*70e0*/  IADD3 R3, P0, PT, R35, R4, RZ ;  /* 0x0000000423037210 */ /* 0x020fc80007f1e0ff */
[----:B------:R-:W-:Y:S02]  /*70f0*/  LEA.HI.X.SX32 R6, R35, R5, 0x1, P0 ;  /* 0x0000000523067211 */ /* 0x000fe400000f0eff */
[----:B0-----:R-:W-:-:S04]  /*7100*/  LEA R4, P0, R3, UR12, 0x2 ;  /* 0x0000000c03047c11 */ /* 0x001fc8000f8010ff */
[----:B------:R-:W-:-:S05]  /*7110*/  LEA.HI.X R5, R3, UR13, R6, 0x2, P0 ;  /* 0x0000000d03057c11 */ /* 0x000fca00080f1406 */
[----:B------:R0:W-:Y:S04]  /*7120*/  STG.E desc[UR8][R4.64], R38 ;  /* 0x0000002604007986 */ /* 0x0001e8000c101908 */
.L_x_152:
[----:B------:R-:W-:Y:S05]  /*7130*/  BSYNC.RECONVERGENT B2 ;  /* 0x0000000000027941 */ /* 0x000fea0003800200 */
.L_x_151:
        /* <DEDUP_REMOVED lines=10> */
.L_x_156:
[----:B-----5:R-:W-:-:S04]  /*71e0*/  IADD3 R3, P0, PT, R36, R4, RZ ;  /* 0x0000000424037210 */ /* 0x020fc80007f1e0ff */
[----:B------:R-:W-:Y:S02]  /*71f0*/  LEA.HI.X.SX32 R36, R36, R5, 0x1, P0 ;  /* 0x0000000524247211 */ /* 0x000fe400000f0eff */
[----:B0-----:R-:W-:-:S04]  /*7200*/  LEA R4, P0, R3, UR12, 0x2 ;  /* 0x0000000c03047c11 */ /* 0x001fc8000f8010ff */
[----:B------:R-:W-:-:S05]  /*7210*/  LEA.HI.X R5, R3, UR13, R36, 0x2, P0 ;  /* 0x0000000d03057c11 */ /* 0x000fca00080f1424 */
[----:B------:R0:W-:Y:S04]  /*7220*/  STG.E desc[UR8][R4.64], R0 ;  /* 0x0000000004007986 */ /* 0x0001e8000c101908 */
.L_x_155:
[----:B------:R-:W-:Y:S05]  /*7230*/  BSYNC.RECONVERGENT B2 ;  /* 0x0000000000027941 */ /* 0x000fea0003800200 */
.L_x_154:
[----:B------:R-:W-:-:S04]  /*7240*/  ISETP.GE.AND P0, PT, R37, R26, PT ;  /* 0x0000001a2500720c */ /* 0x000fc80003f06270 */
        /* <DEDUP_REMOVED lines=8> */
.L_x_158:
[----:B-----5:R-:W-:-:S04]  /*72d0*/  IADD3 R0, P0, PT, R37, R4, RZ ;  /* 0x0000000425007210 */ /* 0x020fc80007f1e0ff */
[----:B------:R-:W-:Y:S02]  /*72e0*/  LEA.HI.X.SX32 R5, R37, R5, 0x1, P0 ;  /* 0x0000000525057211 */ /* 0x000fe400000f0eff */
[----:B0-----:R-:W-:-:S04]  /*72f0*/  LEA R4, P0, R0, UR12, 0x2 ;  /* 0x0000000c00047c11 */ /* 0x001fc8000f8010ff */
[----:B------:R-:W-:-:S05]  /*7300*/  LEA.HI.X R5, R0, UR13, R5, 0x2, P0 ;  /* 0x0000000d00057c11 */ /* 0x000fca00080f1405 */
[----:B------:R0:W-:Y:S01]  /*7310*/  STG.E desc[UR8][R4.64], R2 ;  /* 0x0000000204007986 */ /* 0x0001e2000c101908 */
[----:B------:R-:W-:Y:S05]  /*7320*/  BRA `(.L_x_157) ;  /* 0x0000000800647947 */ /* 0x000fea0003800000 */
.L_x_114:
[----:B------:R-:W-:Y:S01]  /*7330*/  ISETP.NE.AND P3, PT, R53, RZ, PT ;  /* 0x000000ff3500720c */ /* 0x000fe20003f65270 */
[----:B------:R-:W-:Y:S01]  /*7340*/  BAR.SYNC.DEFER_BLOCKING 0x0 ;  /* 0x0000000000007b1d */ /* 0x000fe20000010000 */
[----:B------:R-:W-:Y:S02]  /*7350*/  ISETP.NE.AND P4, PT, R49, RZ, PT ;  /* 0x000000ff3100720c */ /* 0x000fe40003f85270 */
[----:B------:R-:W-:Y:S02]  /*7360*/  ISETP.NE.AND P5, PT, R45, RZ, PT ;  /* 0x000000ff2d00720c */ /* 0x000fe40003fa5270 */
[----:B------:R-:W-:Y:S01]  /*7370*/  ISETP.NE.AND P6, PT, R41, RZ, PT ;  /* 0x000000ff2900720c */ /* 0x000fe20003fc5270 */
[----:B------:R-:W0:Y:S01]  /*7380*/  LDCU.64 UR12, c[0x0][0x390] ;  /* 0x00007200ff0c77ac */ /* 0x000e220008000a00 */
[----:B------:R-:W2:Y:S01]  /*7390*/  LDL.LU R53, [R1] ;  /* 0x0000000001357983 */ /* 0x000ea20000300800 */
[----:B------:R-:W-:-:S03]  /*73a0*/  ISETP.NE.AND P0, PT, R3, RZ, PT ;  /* 0x000000ff0300720c */ /* 0x000fc60003f05270 */
[----:B------:R-:W3:Y:S04]  /*73b0*/  LDL.LU R49, [R1+0x4] ;  /* 0x0000040001317983 */ /* 0x000ee80000300800 */
[----:B------:R-:W4:Y:S04]  /*73c0*/  LDL.LU R45, [R1+0xc] ;  /* 0x00000c00012d7983 */ /* 0x000f280000300800 */
[----:B------:R-:W5:Y:S04]  /*73d0*/  LDL.LU R41, [R1+0x10] ;  /* 0x0000100001297983 */ /* 0x000f680000300800 */
[----:B------:R-:W2:Y:S01]  /*73e0*/  LDL.LU R3, [R1+0x8] ;  /* 0x0000080001037983 */ /* 0x000ea20000300800 */
[----:B------:R-:W-:-:S02]  /*73f0*/  @P3 LEA R51, R51, UR5, 0x2 ;  /* 0x0000000533333c11 */ /* 0x000fc4000f8e10ff */
[----:B------:R-:W-:Y:S02]  /*7400*/  @P4 LEA R47, R47, UR5, 0x2 ;  /* 0x000000052f2f4c11 */ /* 0x000fe4000f8e10ff */
[----:B------:R-:W-:Y:S01]  /*7410*/  ISETP.NE.AND P1, PT, R4, RZ, PT ;  /* 0x000000ff0400720c */ /* 0x000fe20003f25270 */
[----:B------:R-:W-:Y:S01]  /*7420*/  @P3 STS [R51], R48 ;  /* 0x0000003033003388 */ /* 0x000fe20000000800 */
[----:B------:R-:W-:Y:S02]  /*7430*/  ISETP.NE.AND P2, PT, R5, RZ, PT ;  /* 0x000000ff0500720c */ /* 0x000fe40003f45270 */
[----:B------:R-:W-:Y:S01]  /*7440*/  @P5 LEA R43, R43, UR5, 0x2 ;  /* 0x000000052b2b5c11 */ /* 0x000fe2000f8e10ff */
[----:B------:R-:W-:Y:S01]  /*7450*/  @P4 STS [R47], R44 ;  /* 0x0000002c2f004388 */ /* 0x000fe20000000800 */
[----:B------:R-:W-:Y:S02]  /*7460*/  ISETP.NE.AND P4, PT, R7, RZ, PT ;  /* 0x000000ff0700720c */ /* 0x000fe40003f85270 */
[----:B------:R-:W-:Y:S01]  /*7470*/  ISETP.NE.AND P3, PT, R6, RZ, PT ;  /* 0x000000ff0600720c */ /* 0x000fe20003f65270 */
[----:B------:R-:W1:Y:S01]  /*7480*/  S2R R7, SR_TID.X ;  /* 0x0000000000077919 */ /* 0x000e620000002100 */
[----:B------:R-:W-:-:S02]  /*7490*/  @P6 LEA R39, R39, UR5, 0x2 ;  /* 0x0000000527276c11 */ /* 0x000fc4000f8e10ff */
[----:B------:R-:W-:Y:S01]  /*74a0*/  @P0 LEA R27, R27, UR5, 0x2 ;  /* 0x000000051b1b0c11 */ /* 0x000fe2000f8e10ff */
[----:B------:R-:W-:Y:S01]  /*74b0*/  @P5 STS [R43], R40 ;  /* 0x000000282b005388 */ /* 0x000fe20000000800 */
[----:B------:R-:W-:Y:S02]  /*74c0*/  ISETP.NE.AND P5, PT, R8, RZ, PT ;  /* 0x000000ff0800720c */ /* 0x000fe40003fa5270 */
[----:B------:R-:W-:Y:S01]  /*74d0*/  @P1 LEA R28, R28, UR5, 0x2 ;  /* 0x000000051c1c1c11 */ /* 0x000fe2000f8e10ff */
[----:B------:R-:W-:Y:S01]  /*74e0*/  @P6 STS [R39], R42 ;  /* 0x0000002a27006388 */ /* 0x000fe20000000800 */
[----:B------:R-:W-:Y:S02]  /*74f0*/  ISETP.NE.AND P6, PT, R9, RZ, PT ;  /* 0x000000ff0900720c */ /* 0x000fe40003fc5270 */
[----:B------:R-:W-:Y:S01]  /*7500*/  @P2 LEA R29, R29, UR5, 0x2 ;  /* 0x000000051d1d2c11 */ /* 0x000fe2000f8e10ff */
[----:B------:R-:W-:Y:S01]  /*7510*/  @P0 STS [R27], R52 ;  /* 0x000000341b000388 */ /* 0x000fe20000000800 */
[----:B------:R-:W-:-:S02]  /*7520*/  ISETP.NE.AND P0, PT, R10, RZ, PT ;  /* 0x000000ff0a00720c */ /* 0x000fc40003f05270 */
[----:B------:R-:W-:Y:S02]  /*7530*/  @P3 LEA R30, R30, UR5, 0x2 ;  /* 0x000000051e1e3c11 */ /* 0x000fe4000f8e10ff */
[----:B------:R-:W-:Y:S02]  /*7540*/  @P4 LEA R31, R31, UR5, 0x2 ;  /* 0x000000051f1f4c11 */ /* 0x000fe4000f8e10ff */
[----:B------:R-:W-:-:S03]  /*7550*/  @P5 LEA R32, R32, UR5, 0x2 ;  /* 0x0000000520205c11 */ /* 0x000fc6000f8e10ff */
[----:B------:R-:W-:Y:S01]  /*7560*/  @P6 LEA R33, R33, UR5, 0x2 ;  /* 0x0000000521216c11 */ /* 0x000fe2000f8e10ff */
[----:B--2---:R2:W-:Y:S01]  /*7570*/  @P1 STS [R28], R3 ;  /* 0x000000031c001388 */ /* 0x0045e20000000800 */
[----:B------:R-:W-:-:S03]  /*7580*/  ISETP.NE.AND P1, PT, R11, RZ, PT ;  /* 0x000000ff0b00720c */ /* 0x000fc60003f25270 */
[----:B-----5:R0:W-:Y:S01]  /*7590*/  @P2 STS [R29], R41 ;  /* 0x000000291d002388 */ /* 0x0201e20000000800 */
[----:B------:R-:W-:-:S03]  /*75a0*/  ISETP.NE.AND P2, PT, R24, RZ, PT ;  /* 0x000000ff1800720c */ /* 0x000fc60003f45270 */
[----:B----4-:R4:W-:Y:S01]  /*75b0*/  @P3 STS [R30], R45 ;  /* 0x0000002d1e003388 */ /* 0x0109e20000000800 */
[----:B------:R-:W-:Y:S02]  /*75c0*/  ISETP.NE.AND P3, PT, R25, RZ, PT ;  /* 0x000000ff1900720c */ /* 0x000fe40003f65270 */
[----:B--2---:R-:W-:Y:S01]  /*75d0*/  @P0 LEA R3, R34, UR5, 0x2 ;  /* 0x0000000522030c11 */ /* 0x004fe2000f8e10ff */
[----:B---3--:R4:W-:Y:S02]  /*75e0*/  @P4 STS [R31], R49 ;  /* 0x000000311f004388 */ /* 0x0089e40000000800 */
[----:B------:R-:W-:Y:S02]  /*75f0*/  @P1 LEA R35, R35, UR5, 0x2 ;  /* 0x0000000523231c11 */ /* 0x000fe4000f8e10ff */
[----:B------:R4:W-:Y:S02]  /*7600*/  @P5 STS [R32], R53 ;  /* 0x0000003520005388 */ /* 0x0009e40000000800 */
[----:B------:R-:W-:-:S02]  /*7610*/  @P2 LEA R5, R36, UR5, 0x2 ;  /* 0x0000000524052c11 */ /* 0x000fc4000f8e10ff */
[----:B------:R4:W-:Y:S02]  /*7620*/  @P6 STS [R33], R50 ;  /* 0x0000003221006388 */ /* 0x0009e40000000800 */
[----:B------:R-:W-:Y:S02]  /*7630*/  @P3 LEA R37, R37, UR5, 0x2 ;  /* 0x0000000525253c11 */ /* 0x000fe4000f8e10ff */
[----:B------:R4:W-:Y:S01]  /*7640*/  @P0 STS [R3], R46 ;  /* 0x0000002e03000388 */ /* 0x0009e20000000800 */
[----:B-1----:R-:W-:-:S03]  /*7650*/  ISETP.GE.U32.AND P0, PT, R7, R26, PT ;  /* 0x0000001a0700720c */ /* 0x002fc60003f06070 */
[----:B------:R4:W-:Y:S04]  /*7660*/  @P1 STS [R35], R38 ;  /* 0x0000002623001388 */ /* 0x0009e80000000800 */
[----:B------:R4:W-:Y:S04]  /*7670*/  @P2 STS [R5], R0 ;  /* 0x0000000005002388 */ /* 0x0009e80000000800 */
[----:B------:R4:W-:Y:S01]  /*7680*/  @P3 STS [R37], R2 ;  /* 0x0000000225003388 */ /* 0x0009e20000000800 */
[----:B------:R-:W-:Y:S06]  /*7690*/  BAR.SYNC.DEFER_BLOCKING 0x0 ;  /* 0x0000000000007b1d */ /* 0x000fec0000010000 */
[----:B0-----:R-:W-:Y:S05]  /*76a0*/  @P0 BRA `(.L_x_157) ;  /* 0x0000000400840947 */ /* 0x001fea0003800000 */
[----:B------:R-:W-:Y:S01]  /*76b0*/  IADD3 R13, PT, PT, R15, R13, R14 ;  /* 0x0000000d0f0d7210 */ /* 0x000fe20007ffe00e */
[----:B----4-:R-:W-:Y:S01]  /*76c0*/  IMAD.MOV.U32 R5, RZ, RZ, R7 ;  /* 0x000000ffff057224 */ /* 0x010fe200078e0007 */
[----:B------:R-:W-:Y:S02]  /*76d0*/  BSSY.RECONVERGENT B2, `(.L_x_159) ;  /* 0x0000025000027945 */ /* 0x000fe40003800200 */
[----:B------:R-:W-:-:S04]  /*76e0*/  IADD3 R13, PT, PT, R17, R13, R16 ;  /* 0x0000000d110d7210 */ /* 0x000fc80007ffe010 */
[----:B------:R-:W-:-:S04]  /*76f0*/  IADD3 R13, PT, PT, R19, R13, R18 ;  /* 0x0000000d130d7210 */ /* 0x000fc80007ffe012 */
[----:B------:R-:W-:-:S04]  /*7700*/  IADD3 R13, PT, PT, R21, R13, R20 ;  /* 0x0000000d150d7210 */ /* 0x000fc80007ffe014 */
[----:B------:R-:W-:-:S04]  /*7710*/  IADD3 R13, PT, PT, R23, R13, R22 ;  /* 0x0000000d170d7210 */ /* 0x000fc80007ffe016 */
[----:B------:R-:W-:-:S04]  /*7720*/  IADD3 R12, PT, PT, R13, UR10, R12 ;  /* 0x0000000a0d0c7c10 */ /* 0x000fc8000fffe00c */
[----:B------:R-:W-:-:S05]  /*7730*/  IADD3 R12, PT, PT, R12, -0x1681, -R5 ;  /* 0xffffe97f0c0c7810 */ /* 0x000fca0007ffe805 */
[----:B------:R-:W-:-:S05]  /*7740*/  IMAD.HI.U32 R0, R12, -0x55555555, RZ ;  /* 0xaaaaaaab0c007827 */ /* 0x000fca00078e00ff */
[----:B------:R-:W-:-:S04]  /*7750*/  SHF.R.U32.HI R0, RZ, 0x8, R0 ;  /* 0x00000008ff007819 */ /* 0x000fc80000011600 */
[----:B------:R-:W-:-:S04]  /*7760*/  LOP3.LUT R2, R0, 0x3, RZ, 0xc0, !PT ;  /* 0x0000000300027812 */ /* 0x000fc800078ec0ff */
[----:B------:R-:W-:-:S13]  /*7770*/  ISETP.NE.AND P0, PT, R2, 0x3, PT ;  /* 0x000000030200780c */ /* 0x000fda0003f05270 */
[----:B------:R-:W-:Y:S05]  /*7780*/  @!P0 BRA `(.L_x_160) ;  /* 0x0000000000648947 */ /* 0x000fea0003800000 */
[----:B------:R-:W-:Y:S01]  /*7790*/  VIADD R0, R0, 0x1 ;  /* 0x0000000100007836 */ /* 0x000fe20000000000 */
[----:B------:R-:W-:Y:S01]  /*77a0*/  BSSY.RECONVERGENT B3, `(.L_x_160) ;  /* 0x0000017000037945 */ /* 0x000fe20003800200 */
[----:B------:R-:W-:Y:S01]  /*77b0*/  ISETP.NE.AND P2, PT, RZ, UR7, PT ;  /* 0x00000007ff007c0c */ /* 0x000fe2000bf45270 */
[----:B------:R-:W-:Y:S01]  /*77c0*/  IMAD.MOV.U32 R9, RZ, RZ, R5 ;  /* 0x000000ffff097224 */ /* 0x000fe200078e0005 */
[----:B------:R-:W-:Y:S01]  /*77d0*/  LEA R6, R5, UR5, 0x2 ;  /* 0x0000000505067c11 */ /* 0x000fe2000f8e10ff */
[----:B------:R-:W-:Y:S01]  /*77e0*/  IMAD.MOV.U32 R11, RZ, RZ, RZ ;  /* 0x000000ffff0b7224 */ /* 0x000fe200078e00ff */
[----:B------:R-:W-:-:S05]  /*77f0*/  LOP3.LUT R0, R0, 0x3, RZ, 0xc0, !PT ;  /* 0x0000000300007812 */ /* 0x000fca00078ec0ff */
[----:B------:R-:W-:-:S07]  /*7800*/  IMAD.MOV R0, RZ, RZ, -R0 ;  /* 0x000000ffff007224 */ /* 0x000fce00078e0a00 */
.L_x_161:
[----:B0-----:R-:W0:Y:S01]  /*7810*/  @!P2 LDC.64 R4, c[0x0][0x3d0] ;  /* 0x0000f400ff04ab82 */ /* 0x001e220000000a00 */
[----:B------:R-:W-:Y:S01]  /*7820*/  CS2R R2, SRZ ;  /* 0x0000000000027805 */ /* 0x000fe2000001ff00 */
[----:B------:R1:W2:Y:S05]  /*7830*/  LDS R7, [R6] ;  /* 0x0000000006077984 */ /* 0x0002aa0000000800 */
[----:B0-----:R0:W3:Y:S01]  /*7840*/  @!P2 LDG.E.64 R2, desc[UR8][R4.64] ;  /* 0x000000080402a981 */ /* 0x0010e2000c1e1b00 */
[----:B------:R-:W-:Y:S02]  /*7850*/  VIADD R0, R0, 0x1 ;  /* 0x0000000100007836 */ /* 0x000fe40000000000 */
[----:B-1----:R-:W-:Y:S01]  /*7860*/  VIADD R6, R6, 0x600 ;  /* 0x0000060006067836 */ /* 0x002fe20000000000 */
[----:B0-----:R-:W-:-:S02]  /*7870*/  IADD3 R5, P1, PT, R9, 0x180, RZ ;  /* 0x0000018009057810 */ /* 0x001fc40007f3e0ff */
[----:B---3--:R-:W-:-:S03]  /*7880*/  IADD3 R8, P0, PT, R9, R2, RZ ;  /* 0x0000000209087210 */ /* 0x008fc60007f1e0ff */
[----:B------:R-:W-:Y:S02]  /*7890*/  IMAD.MOV.U32 R9, RZ, RZ, R5 ;  /* 0x000000ffff097224 */ /* 0x000fe400078e0005 */
        /* <DEDUP_REMOVED lines=8> */
.L_x_160:
[----:B------:R-:W-:Y:S05]  /*7920*/  BSYNC.RECONVERGENT B2 ;  /* 0x0000000000027941 */ /* 0x000fea0003800200 */
.L_x_159:
[----:B------:R-:W-:-:S13]  /*7930*/  ISETP.GE.U32.AND P0, PT, R12, 0x480, PT ;  /* 0x000004800c00780c */ /* 0x000fda0003f06070 */
[----:B------:R-:W-:Y:S05]  /*7940*/  @!P0 BRA `(.L_x_157) ;  /* 0x0000000000dc8947 */ /* 0x000fea0003800000 */
[----:B------:R-:W1:Y:S01]  /*7950*/  S2UR UR6, SR_CgaCtaId ;  /* 0x00000000000679c3 */ /* 0x000e620000008800 */
[----:B------:R-:W-:Y:S01]  /*7960*/  UMOV UR4, 0x400 ;  /* 0x0000040000047882 */ /* 0x000fe20000000000 */
[----:B------:R-:W-:Y:S02]  /*7970*/  UISETP.NE.AND UP0, UPT, UR7, URZ, UPT ;  /* 0x000000ff0700728c */ /* 0x000fe4000bf05270 */
[----:B------:R-:W-:Y:S01]  /*7980*/  ISETP.NE.AND P0, PT, RZ, UR7, PT ;  /* 0x00000007ff007c0c */ /* 0x000fe2000bf05270 */
[----:B------:R-:W-:Y:S02]  /*7990*/  IMAD.MOV.U32 R21, RZ, RZ, RZ ;  /* 0x000000ffff157224 */ /* 0x000fe400078e00ff */
[----:B------:R-:W-:Y:S01]  /*79a0*/  IMAD.MOV.U32 R23, RZ, RZ, RZ ;  /* 0x000000ffff177224 */ /* 0x000fe200078e00ff */
[----:B0-----:R-:W0:Y:S01]  /*79b0*/  LDC.64 R2, c[0x0][0x390] ;  /* 0x0000e400ff027b82 */ /* 0x001e220000000a00 */
[----:B------:R-:W-:Y:S01]  /*79c0*/  PLOP3.LUT P1, PT, PT, PT, UP0, 0x80, 0x8 ;  /* 0x000000000008781c */ /* 0x000fe20003f2f008 */
[----:B-1----:R-:W-:-:S06]  /*79d0*/  ULEA UR4, UR6, UR4, 0x18 ;  /* 0x0000000406047291 */ /* 0x002fcc000f8ec0ff */
[C---:B------:R-:W-:Y:S01]  /*79e0*/  LEA R0, R5.reuse, UR4, 0x2 ;  /* 0x0000000405007c11 */ /* 0x040fe2000f8e10ff */
[----:B0-----:R-:W-:-:S04]  /*79f0*/  IMAD.WIDE.U32 R2, R5, 0x4, R2 ;  /* 0x0000000405027825 */ /* 0x001fc800078e0002 */
[----:B------:R-:W-:-:S07]  /*7a00*/  VIADD R0, R0, 0xc00 ;  /* 0x00000c0000007836 */ /* 0x000fce0000000000 */
.L_x_162:
[----:B-1----:R-:W0:Y:S01]  /*7a10*/  @!P1 LDC.64 R10, c[0x0][0x3d0] ;  /* 0x0000f400ff0a9b82 */ /* 0x002e220000000a00 */
[----:B------:R-:W-:Y:S01]  /*7a20*/  CS2R R6, SRZ ;  /* 0x0000000000067805 */ /* 0x000fe2000001ff00 */
[----:B------:R-:W1:Y:S04]  /*7a30*/  LDS R17, [R0+-0xc00] ;  /* 0xfff4000000117984 */ /* 0x000e680000000800 */
[----:B------:R-:W2:Y:S04]  /*7a40*/  LDS R19, [R0+-0x600] ;  /* 0xfffa000000137984 */ /* 0x000ea80000000800 */
[----:B0-----:R-:W3:Y:S01]  /*7a50*/  @!P1 LDG.E.64 R6, desc[UR8][R10.64] ;  /* 0x000000080a069981 */ /* 0x001ee2000c1e1b00 */
[----:B------:R-:W-:-:S13]  /*7a60*/  PLOP3.LUT P1, PT, P0, PT, PT, 0x80, 0x8 ;  /* 0x000000000008781c */ /* 0x000fda000072f070 */
        /* <DEDUP_REMOVED lines=37> */
.L_x_157:
[----:B------:R-:W-:Y:S05]  /*7cc0*/  BSYNC.RECONVERGENT B0 ;  /* 0x0000000000007941 */ /* 0x000fea0003800200 */
.L_x_113:
[----:B------:R-:W-:Y:S05]  /*7cd0*/  BRA `(.L_x_163) ;  /* 0x0000003000fc7947 */ /* 0x000fea0003800000 */
.L_x_112:
[----:B------:R-:W0:Y:S01]  /*7ce0*/  S2R R36, SR_TID.X ;  /* 0x0000000000247919 */ /* 0x000e220000002100 */
[----:B------:R-:W1:Y:S01]  /*7cf0*/  LDC.64 R2, c[0x0][0x3c8] ;  /* 0x0000f200ff027b82 */ /* 0x000e620000000a00 */
[----:B------:R-:W2:Y:S01]  /*7d00*/  LDCU.U8 UR7, c[0x0][0x3b8] ;  /* 0x00007700ff0777ac */ /* 0x000ea20008000000 */
[----:B------:R-:W3:Y:S01]  /*7d10*/  LDCU.64 UR12, c[0x0][0x380] ;  /* 0x00007000ff0c77ac */ /* 0x000ee20008000a00 */
[----:B--2---:R-:W-:Y:S01]  /*7d20*/  ISETP.NE.AND P1, PT, RZ, UR7, PT ;  /* 0x00000007ff007c0c */ /* 0x004fe2000bf25270 */
[----:B------:R-:W-:-:S03]  /*7d30*/  USHF.R.S32.HI UR7, URZ, 0x1f, UR6 ;  /* 0x0000001fff077899 */ /* 0x000fc60008011406 */
        /* <DEDUP_REMOVED lines=14> */
[----:B------:R-:W-:-:S02]  /*7e20*/  IADD3.X R3, PT, PT, RZ, UR7, R3, P2, P3 ;  /* 0x00000007ff037c10 */ /* 0x000fc400097e6403 */
[----:B---3--:R-:W-:Y:S02]  /*7e30*/  LEA R2, P2, R18, UR12, 0x2 ;  /* 0x0000000c12027c11 */ /* 0x008fe4000f8410ff */
[----:B------:R-:W-:Y:S01]  /*7e40*/  ISETP.GE.AND P6, PT, R20, UR5, PT ;  /* 0x0000000514007c0c */ /* 0x000fe2000bfc6270 */
[C---:B------:R-:W-:Y:S01]  /*7e50*/  VIADD R20, R19.reuse, 0x80 ;  /* 0x0000008013147836 */ /* 0x040fe20000000000 */
[----:B------:R-:W-:Y:S01]  /*7e60*/  LEA.HI.X R3, R18, UR13, R3, 0x2, P2 ;  /* 0x0000000d12037c11 */ /* 0x000fe200090f1403 */
[----:B------:R-:W-:Y:S01]  /*7e70*/  VIADD R18, R19, 0xe0 ;  /* 0x000000e013127836 */ /* 0x000fe20000000000 */
[----:B------:R-:W-:Y:S02]  /*7e80*/  ISETP.GE.AND P3, PT, R21, UR5, PT ;  /* 0x0000000515007c0c */ /* 0x000fe4000bf66270 */
[----:B------:R-:W-:Y:S01]  /*7e90*/  ISETP.GE.AND P5, PT, R20, UR5, PT ;  /* 0x0000000514007c0c */ /* 0x000fe2000bfa6270 */
[----:B------:R-:W2:Y:S01]  /*7ea0*/  @!P1 LDG.E R0, desc[UR8][R2.64] ;  /* 0x0000000802009981 */ /* 0x000ea2000c1e1900 */
[----:B------:R-:W-:Y:S01]  /*7eb0*/  ISETP.GE.AND P1, PT, R18, UR5, PT ;  /* 0x0000000512007c0c */ /* 0x000fe2000bf26270 */
[C---:B------:R-:W-:Y:S01]  /*7ec0*/  VIADD R20, R19.reuse, 0x100 ;  /* 0x0000010013147836 */ /* 0x040fe20000000000 */
[----:B------:R-:W-:Y:S01]  /*7ed0*/  ISETP.GE.AND P2, PT, R22, UR5, PT ;  /* 0x0000000516007c0c */ /* 0x000fe2000bf46270 */
[----:B------:R-:W-:Y:S01]  /*7ee0*/  VIADD R18, R19, 0x120 ;  /* 0x0000012013127836 */ /* 0x000fe20000000000 */
[----:B------:R-:W3:Y:S02]  /*7ef0*/  @!P0 LDG.E R4, desc[UR8][R2.64+0x80] ;  /* 0x0000800802048981 */ /* 0x000ee4000c1e1900 */
[----:B------:R-:W-:-:S02]  /*7f00*/  ISETP.GE.AND P0, PT, R20, UR5, PT ;  /* 0x0000000514007c0c */ /* 0x000fc4000bf06270 */
[----:B------:R-:W4:Y:S01]  /*7f10*/  @!P4 LDG.E R5, desc[UR8][R2.64+0x100] ;  /* 0x000100080205c981 */ /* 0x000f22000c1e1900 */
[----:B------:R-:W-:Y:S01]  /*7f20*/  ISETP.GE.AND P4, PT, R18, UR5, PT ;  /* 0x0000000512007c0c */ /* 0x000fe2000bf86270 */
[C---:B------:R-:W-:Y:S02]  /*7f30*/  VIADD R20, R19.reuse, 0x140 ;  /* 0x0000014013147836 */ /* 0x040fe40000000000 */
[C---:B------:R-:W-:Y:S01]  /*7f40*/  VIADD R18, R19.reuse, 0x160 ;  /* 0x0000016013127836 */ /* 0x040fe20000000000 */
[----:B------:R-:W5:Y:S02]  /*7f50*/  @!P6 LDG.E R6, desc[UR8][R2.64+0x180] ;  /* 0x000180080206e981 */ /* 0x000f64000c1e1900 */
[----:B------:R-:W-:Y:S02]  /*7f60*/  ISETP.GE.AND P6, PT, R20, UR5, PT ;  /* 0x0000000514007c0c */ /* 0x000fe4000bfc6270 */
[----:B------:R-:W5:Y:S01]  /*7f70*/  @!P5 LDG.E R7, desc[UR8][R2.64+0x200] ;  /* 0x000200080207d981 */ /* 0x000f62000c1e1900 */
[----:B------:R-:W-:Y:S01]  /*7f80*/  ISETP.GE.AND P5, PT, R18, UR5, PT ;  /* 0x0000000512007c0c */ /* 0x000fe2000bfa6270 */
[----:B------:R-:W-:-:S02]  /*7f90*/  VIADD R20, R19, 0x180 ;  /* 0x0000018013147836 */ /* 0x000fc40000000000 */
[C---:B------:R-:W-:Y:S01]  /*7fa0*/  VIADD R18, R19.reuse, 0x1a0 ;  /* 0x000001a013127836 */ /* 0x040fe20000000000 */
[----:B------:R-:W5:Y:S01]  /*7fb0*/  @!P3 LDG.E R8, desc[UR8][R2.64+0x280] ;  /* 0x000280080208b981 */ /* 0x000f62000c1e1900 */
[----:B------:R-:W-:Y:S01]  /*7fc0*/  VIADD R19, R19, 0x1c0 ;  /* 0x000001c013137836 */ /* 0x000fe20000000000 */
[----:B------:R-:W-:Y:S02]  /*7fd0*/  ISETP.GE.AND P3, PT, R20, UR5, PT ;  /* 0x0000000514007c0c */ /* 0x000fe4000bf66270 */
        /* <DEDUP_REMOVED lines=11> */
[----:B------:R-:W1:Y:S01]  /*8090*/  S2R R25, SR_LANEID ;  /* 0x0000000000197919 */ /* 0x000e620000000000 */
[----:B------:R-:W0:Y:S01]  /*80a0*/  S2UR UR7, SR_CgaCtaId ;  /* 0x00000000000779c3 */ /* 0x000e220000008800 */
[----:B------:R-:W-:Y:S01]  /*80b0*/  SHF.R.U32.HI R26, RZ, 0x5, R36 ;  /* 0x00000005ff1a7819 */ /* 0x000fe20000011624 */
[----:B------:R-:W-:-:S02]  /*80c0*/  UMOV UR6, 0x400 ;  /* 0x0000040000067882 */ /* 0x000fc40000000000 */
[----:B0-----:R-:W-:Y:S02]  /*80d0*/  ULEA UR6, UR7, UR6, 0x18 ;  /* 0x0000000607067291 */ /* 0x001fe4000f8ec0ff */
[----:B-1----:R-:W-:-:S05]  /*80e0*/  IMAD R18, R26, 0x1e0, R25 ;  /* 0x000001e01a127824 */ /* 0x002fca00078e0219 */
[----:B------:R-:W-:Y:S01]  /*80f0*/  LEA R18, R18, UR6, 0x2 ;  /* 0x0000000612127c11 */ /* 0x000fe2000f8e10ff */
[----:B------:R-:W-:-:S04]  /*8100*/  IMAD R2, R36, 0xf, RZ ;  /* 0x0000000f24027824 */ /* 0x000fc800078e02ff */
[----:B------:R-:W-:-:S05]  /*8110*/  VIADD R3, R2, 0x1 ;  /* 0x0000000102037836 */ /* 0x000fca0000000000 */
[----:B------:R-:W-:Y:S01]  /*8120*/  ISETP.GE.AND P4, PT, R3, UR5, PT ;  /* 0x0000000503007c0c */ /* 0x000fe2000bf86270 */
[C---:B------:R-:W-:Y:S01]  /*8130*/  VIADD R3, R2.reuse, 0x3 ;  /* 0x0000000302037836 */ /* 0x040fe20000000000 */
[----:B------:R-:W-:-:S04]  /*8140*/  ISETP.GE.AND P3, PT, R2, UR5, PT ;  /* 0x0000000502007c0c */ /* 0x000fc8000bf66270 */
[----:B------:R-:W-:Y:S01]  /*8150*/  ISETP.GE.AND P6, PT, R3, UR5, PT ;  /* 0x0000000503007c0c */ /* 0x000fe2000bfc6270 */
[----:B------:R-:W-:Y:S01]  /*8160*/  VIADD R3, R2, 0x7 ;  /* 0x0000000702037836 */ /* 0x000fe20000000000 */
[----:B--2---:R0:W-:Y:S04]  /*8170*/  STS [R18], R0 ;  /* 0x0000000012007388 */ /* 0x0041e80000000800 */
[----:B---3--:R1:W-:Y:S01]  /*8180*/  STS [R18+0x80], R4 ;  /* 0x0000800412007388 */ /* 0x0083e20000000800 */
[----:B0-----:R-:W-:-:S03]  /*8190*/  IMAD R0, R25, 0x38, R18 ;  /* 0x0000003819007824 */ /* 0x001fc600078e0212 */
        /* <DEDUP_REMOVED lines=14> */
[----:B------:R-:W0:Y:S04]  /*8280*/  LDS R43, [R0+0x10] ;  /* 0x00001000002b7984 */ /* 0x000e280000000800 */
[----:B------:R-:W2:Y:S04]  /*8290*/  LDS R39, [R0] ;  /* 0x0000000000277984 */ /* 0x000ea80000000800 */
[----:B------:R-:W3:Y:S04]  /*82a0*/  LDS R38, [R0+0x4] ;  /* 0x0000040000267984 */ /* 0x000ee80000000800 */
[----:B------:R-:W4:Y:S04]  /*82b0*/  LDS R37, [R0+0x8] ;  /* 0x0000080000257984 */ /* 0x000f280000000800 */
[----:B------:R-:W5:Y:S04]  /*82c0*/  LDS R48, [R0+0x18] ;  /* 0x0000180000307984 */ /* 0x000f680000000800 */
[----:B------:R-:W5:Y:S04]  /*82d0*/  LDS R35, [R0+0xc] ;  /* 0x00000c0000237984 */ /* 0x000f680000000800 */
[----:B------:R-:W5:Y:S04]  /*82e0*/  LDS R47, [R0+0x14] ;  /* 0x00001400002f7984 */ /* 0x000f680000000800 */
[----:B------:R-:W5:Y:S04]  /*82f0*/  LDS R46, [R0+0x1c] ;  /* 0x00001c00002e7984 */ /* 0x000f680000000800 */
[----:B------:R-:W5:Y:S04]  /*8300*/  LDS R45, [R0+0x20] ;  /* 0x00002000002d7984 */ /* 0x000f680000000800 */
[----:B------:R-:W5:Y:S04]  /*8310*/  LDS R42, [R0+0x24] ;  /* 0x00002400002a7984 */ /* 0x000f680000000800 */
[----:B------:R-:W5:Y:S04]  /*8320*/  LDS R41, [R0+0x28] ;  /* 0x0000280000297984 */ /* 0x000f680000000800 */
[----:B------:R-:W5:Y:S04]  /*8330*/  LDS R34, [R0+0x2c] ;  /* 0x00002c0000227984 */ /* 0x000f680000000800 */
[----:B------:R-:W5:Y:S01]  /*8340*/  LDS R33, [R0+0x30] ;  /* 0x0000300000217984 */ /* 0x000f620000000800 */
[----:B-1----:R-:W-:-:S03]  /*8350*/  VIADD R4, R2, 0x2 ;  /* 0x0000000202047836 */ /* 0x002fc60000000000 */
[----:B------:R-:W1:Y:S04]  /*8360*/  LDS R32, [R0+0x34] ;  /* 0x0000340000207984 */ /* 0x000e680000000800 */
[----:B------:R2:W1:Y:S01]  /*8370*/  LDS R30, [R0+0x38] ;  /* 0x00003800001e7984 */ /* 0x0004620000000800 */
[----:B------:R-:W-:Y:S01]  /*8380*/  ISETP.GE.AND P5, PT, R4, UR5, PT ;  /* 0x0000000504007c0c */ /* 0x000fe2000bfa6270 */
[C---:B------:R-:W-:Y:S01]  /*8390*/  VIADD R4, R2.reuse, 0x4 ;  /* 0x0000000402047836 */ /* 0x040fe20000000000 */
[----:B0-----:R-:W-:Y:S01]  /*83a0*/  LOP3.LUT R10, R43, 0x1, RZ, 0xc, !PT ;  /* 0x000000012b0a7812 */ /* 0x001fe200078e0cff */
[----:B------:R-:W-:-:S03]  /*83b0*/  VIADD R6, R2, 0x6 ;  /* 0x0000000602067836 */ /* 0x000fc60000000000 */
[----:B------:R-:W-:Y:S01]  /*83c0*/  ISETP.GE.AND P0, PT, R4, UR5, PT ;  /* 0x0000000504007c0c */ /* 0x000fe2000bf06270 */
[----:B--2---:R-:W-:Y:S01]  /*83d0*/  VIADD R0, R2, 0xb ;  /* 0x0000000b02007836 */ /* 0x004fe20000000000 */
[----:B------:R-:W-:Y:S02]  /*83e0*/  LOP3.LUT R31, R39, 0x1, RZ, 0xc, !PT ;  /* 0x00000001271f7812 */ /* 0x000fe400078e0cff */
[----:B---3--:R-:W-:Y:S02]  /*83f0*/  LOP3.LUT R29, R38, 0x1, RZ, 0xc, !PT ;  /* 0x00000001261d7812 */ /* 0x008fe400078e0cff */
[----:B----4-:R-:W-:Y:S02]  /*8400*/  LOP3.LUT R28, R37, 0x1, RZ, 0xc, !PT ;  /* 0x00000001251c7812 */ /* 0x010fe400078e0cff */
[----:B------:R-:W-:Y:S02]  /*8410*/  SEL R10, R10, 0x1, !P0 ;  /* 0x000000010a0a7807 */ /* 0x000fe40004000000 */
[----:B------:R-:W-:Y:S01]  /*8420*/  ISETP.GE.AND P0, PT, R0, UR5, PT ;  /* 0x0000000500007c0c */ /* 0x000fe2000bf06270 */
[----:B------:R-:W-:Y:S01]  /*8430*/  VIADD R0, R2, 0xd ;  /* 0x0000000d02007836 */ /* 0x000fe20000000000 */
[----:B------:R-:W-:Y:S01]  /*8440*/  ISETP.GE.AND P2, PT, R6, UR5, PT ;  /* 0x0000000506007c0c */ /* 0x000fe2000bf46270 */
[----:B------:R-:W-:Y:S01]  /*8450*/  VIADD R5, R2, 0x5 ;  /* 0x0000000502057836 */ /* 0x000fe20000000000 */
[----:B-----5:R-:W-:Y:S01]  /*8460*/  LOP3.LUT R8, R48, 0x1, RZ, 0xc, !PT ;  /* 0x0000000130087812 */ /* 0x020fe200078e0cff */
[----:B------:R-:W-:Y:S01]  /*8470*/  VIADD R4, R2, 0x8 ;  /* 0x0000000802047836 */ /* 0x000fe20000000000 */
[----:B------:R-:W-:-:S02]  /*8480*/  SEL R31, R31, 0x1, !P3 ;  /* 0x000000011f1f7807 */ /* 0x000fc40005800000 */
[----:B------:R-:W-:Y:S02]  /*8490*/  SEL R29, R29, 0x1, !P4 ;  /* 0x000000011d1d7807 */ /* 0x000fe40006000000 */
[----:B------:R-:W-:Y:S02]  /*84a0*/  LOP3.LUT R11, R35, 0x1, RZ, 0xc, !PT ;  /* 0x00000001230b7812 */ /* 0x000fe400078e0cff */
[----:B------:R-:W-:Y:S02]  /*84b0*/  SEL R28, R28, 0x1, !P5 ;  /* 0x000000011c1c7807 */ /* 0x000fe40006800000 */
[----:B------:R-:W-:Y:S01]  /*84c0*/  ISETP.GE.AND P3, PT, R3, UR5, PT ;  /* 0x0000000503007c0c */ /* 0x000fe2000bf66270 */
[----:B------:R-:W-:Y:S01]  /*84d0*/  VIADD R3, R2, 0x9 ;  /* 0x0000000902037836 */ /* 0x000fe20000000000 */
[----:B------:R-:W-:Y:S02]  /*84e0*/  SEL R8, R8, 0x1, !P2 ;  /* 0x0000000108087807 */ /* 0x000fe40005000000 */
[----:B------:R-:W-:-:S02]  /*84f0*/  ISETP.GE.AND P2, PT, R0, UR5, PT ;  /* 0x0000000500007c0c */ /* 0x000fc4000bf46270 */
[----:B------:R-:W-:Y:S02]  /*8500*/  ISETP.GE.AND P1, PT, R5, UR5, PT ;  /* 0x0000000505007c0c */ /* 0x000fe4000bf26270 */
[----:B------:R-:W-:Y:S02]  /*8510*/  SEL R11, R11, 0x1, !P6 ;  /* 0x000000010b0b7807 */ /* 0x000fe40007000000 */
[----:B------:R-:W-:Y:S02]  /*8520*/  LOP3.LUT R9, R47, 0x1, RZ, 0xc, !PT ;  /* 0x000000012f097812 */ /* 0x000fe400078e0cff */
[----:B------:R-:W-:Y:S02]  /*8530*/  IADD3 R0, PT, PT, R28, R29, R31 ;  /* 0x0000001d1c007210 */ /* 0x000fe40007ffe01f */
[----:B------:R-:W-:Y:S01]  /*8540*/  ISETP.GE.AND P4, PT, R4, UR5, PT ;  /* 0x0000000504007c0c */ /* 0x000fe2000bf86270 */
[C---:B------:R-:W-:Y:S01]  /*8550*/  VIADD R4, R2.reuse, 0xa ;  /* 0x0000000a02047836 */ /* 0x040fe20000000000 */
[----:B------:R-:W-:Y:S01]  /*8560*/  ISETP.GE.AND P5, PT, R3, UR5, PT ;  /* 0x0000000503007c0c */ /* 0x000fe2000bfa6270 */
[----:B------:R-:W-:Y:S01]  /*8570*/  VIADD R3, R2, 0xc ;  /* 0x0000000c02037836 */ /* 0x000fe20000000000 */
[----:B------:R-:W-:-:S02]  /*8580*/  SEL R9, R9, 0x1, !P1 ;  /* 0x0000000109097807 */ /* 0x000fc40004800000 */
[----:B------:R-:W-:Y:S02]  /*8590*/  LOP3.LUT R7, R46, 0x1, RZ, 0xc, !PT ;  /* 0x000000012e077812 */ /* 0x000fe400078e0cff */
[----:B------:R-:W-:Y:S02]  /*85a0*/  LOP3.LUT R6, R45, 0x1, RZ, 0xc, !PT ;  /* 0x000000012d067812 */ /* 0x000fe400078e0cff */
[----:B------:R-:W-:Y:S01]  /*85b0*/  IADD3 R0, PT, PT, R10, R11, R0 ;  /* 0x0000000b0a007210 */ /* 0x000fe20007ffe000 */
[----:B------:R-:W-:Y:S01]  /*85c0*/  VIADD R2, R2, 0xe ;  /* 0x0000000e02027836 */ /* 0x000fe20000000000 */
[----:B------:R-:W-:Y:S01]  /*85d0*/  BAR.SYNC.DEFER_BLOCKING 0x0 ;  /* 0x0000000000007b1d */ /* 0x000fe20000010000 */
[----:B------:R-:W-:Y:S02]  /*85e0*/  ISETP.GE.AND P6, PT, R4, UR5, PT ;  /* 0x0000000504007c0c */ /* 0x000fe4000bfc6270 */
[----:B------:R-:W-:Y:S02]  /*85f0*/  SEL R7, R7, 0x1, !P3 ;  /* 0x0000000107077807 */ /* 0x000fe40005800000 */
[----:B------:R-:W-:-:S02]  /*8600*/  LOP3.LUT R5, R42, 0x1, RZ, 0xc, !PT ;  /* 0x000000012a057812 */ /* 0x000fc400078e0cff */
[----:B------:R-:W-:Y:S02]  /*8610*/  LOP3.LUT R4, R41, 0x1, RZ, 0xc, !PT ;  /* 0x0000000129047812 */ /* 0x000fe400078e0cff */
[----:B------:R-:W-:Y:S02]  /*8620*/  SEL R6, R6, 0x1, !P4 ;  /* 0x0000000106067807 */ /* 0x000fe40006000000 */
[----:B------:R-:W-:Y:S02]  /*8630*/  IADD3 R12, PT, PT, R8, R9, R0 ;  /* 0x00000009080c7210 */ /* 0x000fe40007ffe000 */
[----:B------:R-:W-:Y:S02]  /*8640*/  ISETP.GE.AND P1, PT, R3, UR5, PT ;  /* 0x0000000503007c0c */ /* 0x000fe4000bf26270 */
[----:B------:R-:W-:Y:S02]  /*8650*/  ISETP.GE.AND P3, PT, R2, UR5, PT ;  /* 0x0000000502007c0c */ /* 0x000fe4000bf66270 */
[----:B------:R-:W-:-:S02]  /*8660*/  LOP3.LUT R3, R34, 0x1, RZ, 0xc, !PT ;  /* 0x0000000122037812 */ /* 0x000fc400078e0cff */
[----:B------:R-:W-:Y:S02]  /*8670*/  LOP3.LUT R2, R33, 0x1, RZ, 0xc, !PT ;  /* 0x0000000121027812 */ /* 0x000fe400078e0cff */
[----:B------:R-:W-:Y:S02]  /*8680*/  SEL R5, R5, 0x1, !P5 ;  /* 0x0000000105057807 */ /* 0x000fe40006800000 */
[----:B------:R-:W-:Y:S02]  /*8690*/  SEL R4, R4, 0x1, !P6 ;  /* 0x0000000104047807 */ /* 0x000fe40007000000 */
[----:B------:R-:W-:Y:S02]  /*86a0*/  IADD3 R12, PT, PT, R6, R7, R12 ;  /* 0x00000007060c7210 */ /* 0x000fe40007ffe00c */
[----:B-1----:R-:W-:Y:S02]  /*86b0*/  LOP3.LUT R0, R32, 0x1, RZ, 0xc, !PT ;  /* 0x0000000120007812 */ /* 0x002fe400078e0cff */
[----:B------:R-:W-:-:S02]  /*86c0*/  LOP3.LUT R50, R30, 0x1, RZ, 0xc, !PT ;  /* 0x000000011e327812 */ /* 0x000fc400078e0cff */
[----:B------:R-:W-:Y:S02]  /*86d0*/  SEL R3, R3, 0x1, !P0 ;  /* 0x0000000103037807 */ /* 0x000fe40004000000 */
[----:B------:R-:W-:Y:S02]  /*86e0*/  SEL R2, R2, 0x1, !P1 ;  /* 0x0000000102027807 */ /* 0x000fe40004800000 */
[----:B------:R-:W-:Y:S02]  /*86f0*/  IADD3 R12, PT, PT, R4, R5, R12 ;  /* 0x00000005040c7210 */ /* 0x000fe40007ffe00c */
[----:B------:R-:W-:Y:S02]  /*8700*/  SEL R0, R0, 0x1, !P2 ;  /* 0x0000000100007807 */ /* 0x000fe40005000000 */
[----:B------:R-:W-:Y:S02]  /*8710*/  SEL R50, R50, 0x1, !P3 ;  /* 0x0000000132327807 */ /* 0x000fe40005800000 */
[----:B------:R-:W-:-:S04]  /*8720*/  IADD3 R27, PT, PT, R2, R3, R12 ;  /* 0x00000003021b7210 */ /* 0x000fc80007ffe00c */
[----:B------:R-:W-:-:S05]  /*8730*/  IADD3 R27, PT, PT, R50, R0, R27 ;  /* 0x00000000321b7210 */ /* 0x000fca0007ffe01b */
[----:B------:R-:W0:Y:S02]  /*8740*/  SHFL.UP P0, R12, R27, 0x1, RZ ;  /* 0x042000001b0c7989 */ /* 0x000e2400000000ff */
[----:B0-----:R-:W-:-:S05]  /*8750*/  @P0 IMAD.IADD R12, R27, 0x1, R12 ;  /* 0x000000011b0c0824 */ /* 0x001fca00078e020c */
[----:B------:R-:W0:Y:S02]  /*8760*/  SHFL.UP P0, R13, R12, 0x2, RZ ;  /* 0x044000000c0d7989 */ /* 0x000e2400000000ff */
[----:B0-----:R-:W-:-:S05]  /*8770*/  @P0 IMAD.IADD R13, R12, 0x1, R13 ;  /* 0x000000010c0d0824 */ /* 0x001fca00078e020d */
[----:B------:R-:W0:Y:S02]  /*8780*/  SHFL.UP P0, R20, R13, 0x4, RZ ;  /* 0x048000000d147989 */ /* 0x000e2400000000ff */
[----:B0-----:R-:W-:-:S05]  /*8790*/  @P0 IMAD.IADD R20, R13, 0x1, R20 ;  /* 0x000000010d140824 */ /* 0x001fca00078e0214 */
[----:B------:R-:W0:Y:S01]  /*87a0*/  SHFL.UP P0, R21, R20, 0x8, RZ ;  /* 0x0500000014157989 */ /* 0x000e2200000000ff */
[----:B------:R-:W-:Y:S01]  /*87b0*/  ISETP.NE.AND P1, PT, R25, 0x1f, PT ;  /* 0x0000001f1900780c */ /* 0x000fe20003f25270 */
[----:B0-----:R-:W-:-:S05]  /*87c0*/  @P0 IMAD.IADD R21, R20, 0x1, R21 ;  /* 0x0000000114150824 */ /* 0x001fca00078e0215 */
[----:B------:R-:W0:Y:S07]  /*87d0*/  SHFL.UP P0, R40, R21, 0x10, RZ ;  /* 0x0600000015287989 */ /* 0x000e2e00000000ff */
[----:B------:R-:W-:Y:S01]  /*87e0*/  @!P1 LEA R49, R26, UR6, 0x2 ;  /* 0x000000061a319c11 */ /* 0x000fe2000f8e10ff */
[----:B0-----:R-:W-:-:S05]  /*87f0*/  @P0 IMAD.IADD R40, R21, 0x1, R40 ;  /* 0x0000000115280824 */ /* 0x001fca00078e0228 */
[----:B------:R-:W-:Y:S01]  /*8800*/  @!P1 STS [R49], R40 ;  /* 0x0000002831009388 */ /* 0x000fe20000000800 */
[----:B------:R-:W-:Y:S06]  /*8810*/  BAR.SYNC.DEFER_BLOCKING 0x0 ;  /* 0x0000000000007b1d */ /* 0x000fec0000010000 */
[----:B------:R-:W0:Y:S04]  /*8820*/  LDS.128 R12, [UR6] ;  /* 0x00000006ff0c7984 */ /* 0x000e280008000c00 */
[----:B------:R-:W1:Y:S04]  /*8830*/  LDS.128 R16, [UR6+0x10] ;  /* 0x00001006ff107984 */ /* 0x000e680008000c00 */
[----:B------:R-:W2:Y:S01]  /*8840*/  LDS.128 R20, [UR6+0x20] ;  /* 0x00002006ff147984 */ /* 0x000ea20008000c00 */
[----:B------:R-:W-:Y:S01]  /*8850*/  ISETP.NE.AND P0, PT, R26, 0x2, PT ;  /* 0x000000021a00780c */ /* 0x000fe20003f05270 */
[----:B0-----:R-:W-:-:S04]  /*8860*/  IMAD.IADD R13, R12, 0x1, R13 ;  /* 0x000000010c0d7824 */ /* 0x001fc800078e020d */
[----:B------:R-:W-:Y:S01]  /*8870*/  IMAD.IADD R14, R14, 0x1, R13 ;  /* 0x000000010e0e7824 */ /* 0x000fe200078e020d */
[----:B------:R-:W-:Y:S02]  /*8880*/  SEL R12, R13, R12, !P0 ;  /* 0x0000000c0d0c7207 */ /* 0x000fe40004000000 */
[----:B------:R-:W-:Y:S01]  /*8890*/  ISETP.NE.AND P0, PT, R26, 0x3, PT ;  /* 0x000000031a00780c */ /* 0x000fe20003f05270 */
[----:B------:R-:W-:-:S03]  /*88a0*/  IMAD.IADD R15, R15, 0x1, R14 ;  /* 0x000000010f0f7824 */ /* 0x000fc600078e020e */
[----:B------:R-:W-:Y:S02]  /*88b0*/  SEL R12, R14, R12, !P0 ;  /* 0x0000000c0e0c7207 */ /* 0x000fe40004000000 */
[----:B------:R-:W-:Y:S01]  /*88c0*/  ISETP.NE.AND P0, PT, R26, 0x4, PT ;  /* 0x000000041a00780c */ /* 0x000fe20003f05270 */
[----:B-1----:R-:W-:-:S03]  /*88d0*/  IMAD.IADD R16, R15, 0x1, R16 ;  /* 0x000000010f107824 */ /* 0x002fc600078e0210 */
[----:B------:R-:W-:Y:S02]  /*88e0*/  SEL R12, R15, R12, !P0 ;  /* 0x0000000c0f0c7207 */ /* 0x000fe40004000000 */
[----:B------:R-:W-:Y:S01]  /*88f0*/  ISETP.NE.AND P0, PT, R26, 0x5, PT ;  /* 0x000000051a00780c */ /* 0x000fe20003f05270 */
[----:B------:R-:W-:-:S03]  /*8900*/  IMAD.IADD R17, R17, 0x1, R16 ;  /* 0x0000000111117824 */ /* 0x000fc600078e0210 */
[----:B------:R-:W-:Y:S02]  /*8910*/  SEL R12, R16, R12, !P0 ;  /* 0x0000000c100c7207 */ /* 0x000fe40004000000 */
[----:B------:R-:W-:Y:S01]  /*8920*/  ISETP.NE.AND P0, PT, R26, 0x6, PT ;  /* 0x000000061a00780c */ /* 0x000fe20003f05270 */
[----:B------:R-:W-:-:S03]  /*8930*/  IMAD.IADD R18, R18, 0x1, R17 ;  /* 0x0000000112127824 */ /* 0x000fc600078e0211 */
[----:B------:R-:W-:Y:S02]  /*8940*/  SEL R12, R17, R12, !P0 ;  /* 0x0000000c110c7207 */ /* 0x000fe40004000000 */
[----:B------:R-:W-:Y:S01]  /*8950*/  ISETP.NE.AND P0, PT, R26, 0x7, PT ;  /* 0x000000071a00780c */ /* 0x000fe20003f05270 */
[----:B------:R-:W-:-:S03]  /*8960*/  IMAD.IADD R19, R19, 0x1, R18 ;  /* 0x0000000113137824 */ /* 0x000fc600078e0212 */
[----:B------:R-:W-:Y:S02]  /*8970*/  SEL R12, R18, R12, !P0 ;  /* 0x0000000c120c7207 */ /* 0x000fe40004000000 */
[C---:B------:R-:W-:Y:S01]  /*8980*/  ISETP.NE.AND P0, PT, R26.reuse, 0x8, PT ;  /* 0x000000081a00780c */ /* 0x040fe20003f05270 */
[C---:B--2---:R-:W-:Y:S01]  /*8990*/  IMAD.IADD R20, R19.reuse, 0x1, R20 ;  /* 0x0000000113147824 */ /* 0x044fe200078e0214 */
[C---:B------:R-:W-:Y:S02]  /*89a0*/  ISETP.NE.AND P1, PT, R26.reuse, 0x9, PT ;  /* 0x000000091a00780c */ /* 0x040fe40003f25270 */
[----:B------:R-:W-:Y:S01]  /*89b0*/  SEL R12, R19, R12, !P0 ;  /* 0x0000000c130c7207 */ /* 0x000fe20004000000 */
[----:B------:R-:W-:Y:S01]  /*89c0*/  IMAD.IADD R21, R21, 0x1, R20 ;  /* 0x0000000115157824 */ /* 0x000fe200078e0214 */
[----:B------:R-:W-:Y:S02]  /*89d0*/  ISETP.NE.AND P0, PT, R26, 0xa, PT ;  /* 0x0000000a1a00780c */ /* 0x000fe40003f05270 */
[----:B------:R-:W-:Y:S01]  /*89e0*/  SEL R12, R20, R12, !P1 ;  /* 0x0000000c140c7207 */ /* 0x000fe20004800000 */
[----:B------:R-:W-:Y:S01]  /*89f0*/  IMAD.IADD R22, R22, 0x1, R21 ;  /* 0x0000000116167824 */ /* 0x000fe200078e0215 */
[----:B------:R-:W-:-:S02]  /*8a00*/  ISETP.NE.AND P1, PT, R26, 0xb, PT ;  /* 0x0000000b1a00780c */ /* 0x000fc40003f25270 */
[----:B------:R-:W-:Y:S01]  /*8a10*/  SEL R12, R21, R12, !P0 ;  /* 0x0000000c150c7207 */ /* 0x000fe20004000000 */
[----:B------:R-:W-:Y:S01]  /*8a20*/  IMAD.IADD R27, R40, 0x1, -R27 ;  /* 0x00000001281b7824 */ /* 0x000fe200078e0a1b */
[----:B------:R-:W-:Y:S02]  /*8a30*/  ISETP.NE.AND P2, PT, R25, RZ, PT ;  /* 0x000000ff1900720c */ /* 0x000fe40003f45270 */
[----:B------:R-:W-:Y:S02]  /*8a40*/  SEL R12, R22, R12, !P1 ;  /* 0x0000000c160c7207 */ /* 0x000fe40004800000 */
[C---:B------:R-:W-:Y:S02]  /*8a50*/  ISETP.GT.U32.AND P1, PT, R36.reuse, 0x1f, PT ;  /* 0x0000001f2400780c */ /* 0x040fe40003f24070 */
[----:B------:R-:W-:Y:S02]  /*8a60*/  SEL R13, R27, RZ, P2 ;  /* 0x000000ff1b0d7207 */ /* 0x000fe40001000000 */
[----:B------:R-:W-:-:S03]  /*8a70*/  ISETP.GE.U32.AND P0, PT, R36, 0x20, PT ;  /* 0x000000202400780c */ /* 0x000fc60003f06070 */
[----:B------:R-:W-:Y:S02]  /*8a80*/  IMAD.IADD R12, R12, 0x1, R13 ;  /* 0x000000010c0c7824 */ /* 0x000fe400078e020d */
[----:B------:R-:W-:-:S03]  /*8a90*/  IMAD.IADD R23, R23, 0x1, R22 ;  /* 0x0000000117177824 */ /* 0x000fc600078e0216 */
[----:B------:R-:W-:Y:S01]  /*8aa0*/  SEL R49, R27, R12, !P0 ;  /* 0x0000000c1b317207 */ /* 0x000fe20004000000 */
[----:B------:R-:W-:Y:S06]  /*8ab0*/  @P1 BRA `(.L_x_164) ;  /* 0x0000000800dc1947 */ /* 0x000fec0003800000 */
[----:B------:R-:W0:Y:S01]  /*8ac0*/  LDC.64 R12, c[0x0][0x3a0] ;  /* 0x0000e800ff0c7b82 */ /* 0x000e220000000a00 */
[----:B------:R-:W-:Y:S02]  /*8ad0*/  ISETP.NE.AND P0, PT, R36, RZ, PT ;  /* 0x000000ff2400720c */ /* 0x000fe40003f05270 */
        /* <DEDUP_REMOVED lines=13> */
.L_x_260:
[----:B------:R-:W-:Y:S05]  /*8bb0*/  @!P0 BRA `(.L_x_166) ;  /* 0x00000000007c8947 */ /* 0x000fea0003800000 */
[----:B------:R-:W-:-:S07]  /*8bc0*/  IMAD.MOV.U32 R19, RZ, RZ, 0x2f2 ;  /* 0x000002f2ff137424 */ /* 0x000fce00078e00ff */
.L_x_168:
        /* <DEDUP_REMOVED lines=29> */
.L_x_263:
[----:B------:R-:W-:Y:S05]  /*8da0*/  @P0 BRA `(.L_x_168) ;  /* 0xfffffffc00880947 */ /* 0x000fea000383ffff */
.L_x_166:
[----:B------:R-:W-:Y:S01]  /*8db0*/  LOP3.LUT R40, RZ, R36, RZ, 0x33, !PT ;  /* 0x00000024ff287212 */ /* 0x000fe200078e33ff */
[----:B------:R-:W-:Y:S01]  /*8dc0*/  UMOV UR7, 0xffffffff ;  /* 0xffffffff00077882 */ /* 0x000fe20000000000 */
[----:B------:R-:W-:-:S03]  /*8dd0*/  ISETP.NE.AND P0, PT, R16, 0x65, PT ;  /* 0x000000651000780c */ /* 0x000fc60003f05270 */
[----:B------:R-:W-:Y:S01]  /*8de0*/  VIADD R40, R40, UR4 ;  /* 0x0000000428287c36 */ /* 0x000fe20008000000 */
[----:B------:R-:W-:Y:S09]  /*8df0*/  BRA.DIV UR7, `(.L_x_169) ;  /* 0x0000002e07d47947 */ /* 0x000ff2000b800000 */
[----:B------:R-:W0:Y:S01]  /*8e00*/  S2R R51, SR_GEMASK ;  /* 0x0000000000337919 */ /* 0x000e220000003c00 */
[----:B------:R-:W-:Y:S01]  /*8e10*/  VOTE.ANY R18, PT, !P0 ;  /* 0x0000000000127806 */ /* 0x000fe200040e0100 */
[----:B------:R-:W-:-:S03]  /*8e20*/  VIADD R19, R25, 0x2 ;  /* 0x0000000219137836 */ /* 0x000fc60000000000 */
[----:B0-----:R-:W-:-:S05]  /*8e30*/  LOP3.LUT R18, R18, 0x80000000, R51, 0xec, !PT ;  /* 0x8000000012127812 */ /* 0x001fca00078eec33 */
[----:B------:R-:W-:-:S05]  /*8e40*/  VIADD R13, R18, 0xffffffff ;  /* 0xffffffff120d7836 */ /* 0x000fca0000000000 */
[----:B------:R-:W-:-:S04]  /*8e50*/  LOP3.LUT R13, R18, R13, RZ, 0xc, !PT ;  /* 0x0000000d120d7212 */ /* 0x000fc800078e0cff */
[----:B------:R0:W1:Y:S02]  /*8e60*/  POPC R20, R13 ;  /* 0x0000000d00147309 */ /* 0x0000640000000000 */
[C---:B0-----:R-:W-:Y:S01]  /*8e70*/  VIADD R13, R25.reuse, 0x4 ;  /* 0x00000004190d7836 */ /* 0x041fe20000000000 */
[----:B-1----:R-:W0:Y:S01]  /*8e80*/  SHFL.DOWN PT, R21, R17, 0x1, R20 ;  /* 0x0820000011157989 */ /* 0x002e2200000e0014 */
[----:B------:R-:W-:-:S04]  /*8e90*/  ISETP.GE.AND P0, PT, R25, R20, PT ;  /* 0x000000141900720c */ /* 0x000fc80003f06270 */
[----:B0-----:R-:W-:Y:S02]  /*8ea0*/  SEL R12, R21, RZ, !P0 ;  /* 0x000000ff150c7207 */ /* 0x001fe40004000000 */
[----:B------:R-:W-:-:S03]  /*8eb0*/  ISETP.GT.AND P0, PT, R19, R20, PT ;  /* 0x000000141300720c */ /* 0x000fc60003f04270 */
[----:B------:R-:W-:Y:S02]  /*8ec0*/  IMAD.IADD R27, R12, 0x1, R17 ;  /* 0x000000010c1b7824 */ /* 0x000fe400078e0211 */
[----:B------:R-:W-:-:S03]  /*8ed0*/  VIADD R17, R25, 0x10 ;  /* 0x0000001019117836 */ /* 0x000fc60000000000 */
[----:B------:R-:W0:Y:S02]  /*8ee0*/  SHFL.DOWN PT, R21, R27, 0x2, R20 ;  /* 0x084000001b157989 */ /* 0x000e2400000e0014 */
[-C--:B------:R-:W-:Y:S02]  /*8ef0*/  ISETP.GT.AND P1, PT, R17, R20.reuse, PT ;  /* 0x000000141100720c */ /* 0x080fe40003f24270 */
[----:B0-----:R-:W-:Y:S02]  /*8f00*/  SEL R12, R21, RZ, !P0 ;  /* 0x000000ff150c7207 */ /* 0x001fe40004000000 */
[----:B------:R-:W-:Y:S01]  /*8f10*/  ISETP.GT.AND P0, PT, R13, R20, PT ;  /* 0x000000140d00720c */ /* 0x000fe20003f04270 */
[----:B------:R-:W-:Y:S02]  /*8f20*/  VIADD R13, R25, 0x8 ;  /* 0x00000008190d7836 */ /* 0x000fe40000000000 */
[----:B------:R-:W-:-:S05]  /*8f30*/  IMAD.IADD R22, R27, 0x1, R12 ;  /* 0x000000011b167824 */ /* 0x000fca00078e020c */
[----:B------:R-:W0:Y:S02]  /*8f40*/  SHFL.DOWN PT, R21, R22, 0x4, R20 ;  /* 0x0880000016157989 */ /* 0x000e2400000e0014 */
[----:B0-----:R-:W-:Y:S02]  /*8f50*/  SEL R21, R21, RZ, !P0 ;  /* 0x000000ff15157207 */ /* 0x001fe40004000000 */
[----:B------:R-:W-:Y:S02]  /*8f60*/  ISETP.GT.AND P0, PT, R13, R20, PT ;  /* 0x000000140d00720c */ /* 0x000fe40003f04270 */
[----:B------:R-:W0:Y:S01]  /*8f70*/  LDC.64 R12, c[0x0][0x3a0] ;  /* 0x0000e800ff0c7b82 */ /* 0x000e220000000a00 */
[----:B------:R-:W-:-:S05]  /*8f80*/  IMAD.IADD R26, R22, 0x1, R21 ;  /* 0x00000001161a7824 */ /* 0x000fca00078e0215 */
[----:B------:R-:W1:Y:S01]  /*8f90*/  SHFL.DOWN PT, R21, R26, 0x8, R20 ;  /* 0x090000001a157989 */ /* 0x000e6200000e0014 */
[----:B0-----:R-:W-:-:S05]  /*8fa0*/  IADD3 R22, P2, PT, R12, 0x100, RZ ;  /* 0x000001000c167810 */ /* 0x001fca0007f5e0ff */
[----:B------:R-:W-:Y:S01]  /*8fb0*/  IMAD.X R27, RZ, RZ, R13, P2 ;  /* 0x000000ffff1b7224 */ /* 0x000fe200010e060d */
[----:B-1----:R-:W-:Y:S02]  /*8fc0*/  SEL R21, R21, RZ, !P0 ;  /* 0x000000ff15157207 */ /* 0x002fe40004000000 */
[----:B------:R-:W-:-:S03]  /*8fd0*/  ISETP.NE.AND P0, PT, R16, 0x65, PT ;  /* 0x000000651000780c */ /* 0x000fc60003f05270 */
[----:B------:R-:W-:-:S05]  /*8fe0*/  IMAD.IADD R53, R26, 0x1, R21 ;  /* 0x000000011a357824 */ /* 0x000fca00078e0215 */
[----:B------:R-:W0:Y:S05]  /*8ff0*/  SHFL.DOWN PT, R21, R53, 0x10, R20 ;  /* 0x0a00000035157989 */ /* 0x000e2a00000e0014 */
[----:B------:R-:W-:Y:S02]  /*9000*/  VOTE.ALL P0, P0 ;  /* 0x0000000000ff7806 */ /* 0x000fe40000000000 */
[----:B0-----:R-:W-:-:S05]  /*9010*/  SEL R26, R21, RZ, !P1 ;  /* 0x000000ff151a7207 */ /* 0x001fca0004800000 */
[----:B------:R-:W-:-:S07]  /*9020*/  IMAD.IADD R26, R53, 0x1, R26 ;  /* 0x00000001351a7824 */ /* 0x000fce00078e021a */
.L_x_272:
[----:B------:R-:W-:Y:S05]  /*9030*/  @!P0 BRA `(.L_x_170) ;  /* 0x00000004003c8947 */ /* 0x000fea0003800000 */
[----:B------:R-:W-:-:S07]  /*9040*/  IMAD.MOV.U32 R44, RZ, RZ, 0x2f2 ;  /* 0x000002f2ff2c7424 */ /* 0x000fce00078e00ff */
.L_x_176:
        /* <DEDUP_REMOVED lines=10> */
.L_x_275:
[----:B------:R-:W-:Y:S05]  /*90f0*/  @!P0 BRA `(.L_x_172) ;  /* 0x00000000007c8947 */ /* 0x000fea0003800000 */
[----:B------:R-:W-:-:S07]  /*9100*/  IMAD.MOV.U32 R19, RZ, RZ, R44 ;  /* 0x000000ffff137224 */ /* 0x000fce00078e002c */
.L_x_174:
        /* <DEDUP_REMOVED lines=29> */
.L_x_278:
[----:B------:R-:W-:Y:S05]  /*92e0*/  @P0 BRA `(.L_x_174) ;  /* 0xfffffffc00880947 */ /* 0x000fea000383ffff */
.L_x_172:
[----:B------:R-:W-:Y:S01]  /*92f0*/  UMOV UR7, 0xffffffff ;  /* 0xffffffff00077882 */ /* 0x000fe20000000000 */
[----:B------:R-:W-:Y:S02]  /*9300*/  ISETP.NE.AND P0, PT, R16, 0x65, PT ;  /* 0x000000651000780c */ /* 0x000fe40003f05270 */
[----:B------:R-:W-:Y:S11]  /*9310*/  BRA.DIV UR7, `(.L_x_175) ;  /* 0x0000002e07cc7947 */ /* 0x000ff6000b800000 */
[----:B------:R-:W-:Y:S01]  /*9320*/  VOTE.ANY R18, PT, !P0 ;  /* 0x0000000000127806 */ /* 0x000fe200040e0100 */
[----:B------:R-:W-:Y:S02]  /*9330*/  VIADD R19, R25, 0x2 ;  /* 0x0000000219137836 */ /* 0x000fe40000000000 */
[----:B------:R-:W-:Y:S01]  /*9340*/  VIADD R40, R40, 0xffffffe0 ;  /* 0xffffffe028287836 */ /* 0x000fe20000000000 */
[----:B------:R-:W-:-:S05]  /*9350*/  LOP3.LUT R18, R18, 0x80000000, R51, 0xec, !PT ;  /* 0x8000000012127812 */ /* 0x000fca00078eec33 */
[----:B------:R-:W-:-:S05]  /*9360*/  VIADD R13, R18, 0xffffffff ;  /* 0xffffffff120d7836 */ /* 0x000fca0000000000 */
[----:B------:R-:W-:-:S04]  /*9370*/  LOP3.LUT R18, R18, R13, RZ, 0xc, !PT ;  /* 0x0000000d12127212 */ /* 0x000fc800078e0cff */
[----:B------:R-:W0:Y:S02]  /*9380*/  POPC R20, R18 ;  /* 0x0000001200147309 */ /* 0x000e240000000000 */
[----:B0-----:R-:W0:Y:S01]  /*9390*/  SHFL.DOWN PT, R21, R17, 0x1, R20 ;  /* 0x0820000011157989 */ /* 0x001e2200000e0014 */
[----:B------:R-:W-:-:S04]  /*93a0*/  ISETP.GE.AND P0, PT, R25, R20, PT ;  /* 0x000000141900720c */ /* 0x000fc80003f06270 */
[----:B0-----:R-:W-:Y:S02]  /*93b0*/  SEL R12, R21, RZ, !P0 ;  /* 0x000000ff150c7207 */ /* 0x001fe40004000000 */
[----:B------:R-:W-:Y:S01]  /*93c0*/  ISETP.GT.AND P0, PT, R19, R20, PT ;  /* 0x000000141300720c */ /* 0x000fe20003f04270 */
[C---:B------:R-:W-:Y:S02]  /*93d0*/  VIADD R19, R25.reuse, 0x4 ;  /* 0x0000000419137836 */ /* 0x040fe40000000000 */
[----:B------:R-:W-:Y:S02]  /*93e0*/  IMAD.IADD R13, R12, 0x1, R17 ;  /* 0x000000010c0d7824 */ /* 0x000fe400078e0211 */
[----:B------:R-:W-:-:S03]  /*93f0*/  VIADD R17, R25, 0x10 ;  /* 0x0000001019117836 */ /* 0x000fc60000000000 */
[----:B------:R-:W0:Y:S02]  /*9400*/  SHFL.DOWN PT, R21, R13, 0x2, R20 ;  /* 0x084000000d157989 */ /* 0x000e2400000e0014 */
[-C--:B------:R-:W-:Y:S02]  /*9410*/  ISETP.GT.AND P1, PT, R17, R20.reuse, PT ;  /* 0x000000141100720c */ /* 0x080fe40003f24270 */
[----:B0-----:R-:W-:Y:S02]  /*9420*/  SEL R12, R21, RZ, !P0 ;  /* 0x000000ff150c7207 */ /* 0x001fe40004000000 */
[----:B------:R-:W-:-:S03]  /*9430*/  ISETP.GT.AND P0, PT, R19, R20, PT ;  /* 0x000000141300720c */ /* 0x000fc60003f04270 */
[----:B------:R-:W-:Y:S02]  /*9440*/  IMAD.IADD R53, R13, 0x1, R12 ;  /* 0x000000010d357824 */ /* 0x000fe400078e020c */
[----:B------:R-:W-:-:S03]  /*9450*/  VIADD R13, R25, 0x8 ;  /* 0x00000008190d7836 */ /* 0x000fc60000000000 */
        /* <DEDUP_REMOVED lines=12> */
.L_x_287:
[----:B------:R-:W-:Y:S05]  /*9520*/  @P0 BRA `(.L_x_176) ;  /* 0xfffffff800c80947 */ /* 0x000fea000383ffff */
.L_x_170:
        /* <DEDUP_REMOVED lines=16> */
.L_x_164:
[----:B------:R-:W-:Y:S05]  /*9630*/  WARPSYNC.ALL ;  /* 0x0000000000007948 */ /* 0x000fea0003800000 */
[----:B------:R-:W0:Y:S08]  /*9640*/  S2UR UR6, SR_CgaCtaId ;  /* 0x00000000000679c3 */ /* 0x000e300000008800 */
[----:B------:R-:W-:Y:S01]  /*9650*/  BAR.SYNC.DEFER_BLOCKING 0x0 ;  /* 0x0000000000007b1d */ /* 0x000fe20000010000 */
[----:B------:R-:W-:Y:S01]  /*9660*/  ISETP.NE.AND P0, PT, R36, RZ, PT ;  /* 0x000000ff2400720c */ /* 0x000fe20003f05270 */
[----:B------:R-:W-:-:S04]  /*9670*/  UIADD3 UR5, UPT, UPT, -UR5, 0x1680, URZ ;  /* 0x0000168005057890 */ /* 0x000fc8000fffe1ff */
[----:B------:R-:W-:Y:S02]  /*9680*/  UMOV UR4, 0x400 ;  /* 0x0000040000047882 */ /* 0x000fe40000000000 */
[----:B0-----:R-:W-:-:S09]  /*9690*/  ULEA UR4, UR6, UR4, 0x18 ;  /* 0x0000000406047291 */ /* 0x001fd2000f8ec0ff */
[----:B--2---:R-:W0:Y:S04]  /*96a0*/  LDS R13, [UR4+0x3c] ;  /* 0x00003c04ff0d7984 */ /* 0x004e280008000800 */
[----:B------:R-:W1:Y:S01]  /*96b0*/  LDS.128 R24, [UR4+0x40] ;  /* 0x00004004ff187984 */ /* 0x000e620008000c00 */
[----:B0-----:R-:W-:Y:S01]  /*96c0*/  SEL R13, R13, RZ, P0 ;  /* 0x000000ff0d0d7207 */ /* 0x001fe20000000000 */
[----:B-1----:R-:W-:-:S04]  /*96d0*/  VIADD R26, R26, -UR5 ;  /* 0x800000051a1a7c36 */ /* 0x002fc80008000000 */
[----:B------:R-:W-:Y:S02]  /*96e0*/  IMAD.IADD R51, R13, 0x1, R12 ;  /* 0x000000010d337824 */ /* 0x000fe400078e020c */
[----:B------:R-:W-:Y:S02]  /*96f0*/  VIADD R12, R27, -UR5 ;  /* 0x800000051b0c7c36 */ /* 0x000fe40008000000 */
[----:B------:R-:W-:Y:S01]  /*9700*/  IMAD.IADD R49, R31, 0x1, R51 ;  /* 0x000000011f317824 */ /* 0x000fe200078e0233 */
[----:B------:R-:W-:Y:S02]  /*9710*/  IADD3 R44, PT, PT, R51, R29, R31 ;  /* 0x0000001d332c7210 */ /* 0x000fe40007ffe01f */
[----:B------:R-:W-:-:S03]  /*9720*/  ISETP.GT.AND P0, PT, R12, 0x180, PT ;  /* 0x000001800c00780c */ /* 0x000fc60003f04270 */
[----:B------:R-:W-:-:S04]  /*9730*/  IMAD.IADD R40, R28, 0x1, R44 ;  /* 0x000000011c287824 */ /* 0x000fc800078e022c */
        /* <DEDUP_REMOVED lines=10> */
[----:B------:R-:W-:Y:S01]  /*97e0*/  IMAD.IADD R24, R0, 0x1, R12 ;  /* 0x0000000100187824 */ /* 0x000fe200078e020c */
[----:B------:R-:W-:Y:S06]  /*97f0*/  @P0 BRA `(.L_x_177) ;  /* 0x0000000c00c00947 */ /* 0x000fec0003800000 */
[----:B------:R-:W-:Y:S01]  /*9800*/  ISETP.GE.AND P0, PT, R51, R26, PT ;  /* 0x0000001a3300720c */ /* 0x000fe20003f06270 */
[----:B------:R-:W0:Y:S01]  /*9810*/  LDCU.U8 UR5, c[0x0][0x3b8] ;  /* 0x00007700ff0577ac */ /* 0x000e220008000000 */
[----:B------:R-:W-:Y:S02]  /*9820*/  BSSY.RECONVERGENT B0, `(.L_x_178) ;  /* 0x000000e000007945 */ /* 0x000fe40003800200 */
[----:B------:R-:W-:-:S13]  /*9830*/  ISETP.NE.AND P0, PT, R31, RZ, !P0 ;  /* 0x000000ff1f00720c */ /* 0x000fda0004705270 */
[----:B------:R-:W-:Y:S05]  /*9840*/  @!P0 BRA `(.L_x_179) ;  /* 0x00000000002c8947 */ /* 0x000fea0003800000 */
[----:B0-----:R-:W-:Y:S01]  /*9850*/  UISETP.NE.AND UP0, UPT, UR5, URZ, UPT ;  /* 0x000000ff0500728c */ /* 0x001fe2000bf05270 */
[----:B------:R-:W-:Y:S01]  /*9860*/  CS2R R16, SRZ ;  /* 0x0000000000107805 */ /* 0x000fe2000001ff00 */
[----:B------:R-:W0:Y:S07]  /*9870*/  LDCU.64 UR6, c[0x0][0x390] ;  /* 0x00007200ff0677ac */ /* 0x000e2e0008000a00 */
[----:B------:R-:W-:Y:S05]  /*9880*/  BRA.U UP0, `(.L_x_180) ;  /* 0x0000000100087547 */ /* 0x000fea000b800000 */
[----:B------:R-:W1:Y:S02]  /*9890*/  LDC.64 R16, c[0x0][0x3d0] ;  /* 0x0000f400ff107b82 */ /* 0x000e640000000a00 */
[----:B-1----:R-:W5:Y:S02]  /*98a0*/  LDG.E.64 R16, desc[UR8][R16.64] ;  /* 0x0000000810107981 */ /* 0x002f64000c1e1b00 */
.L_x_180:
[----:B-----5:R-:W-:-:S04]  /*98b0*/  IADD3 R25, P0, PT, R51, R16, RZ ;  /* 0x0000001033197210 */ /* 0x020fc80007f1e0ff */
[----:B------:R-:W-:Y:S02]  /*98c0*/  LEA.HI.X.SX32 R36, R51, R17, 0x1, P0 ;  /* 0x0000001133247211 */ /* 0x000fe400000f0eff */
[----:B0-----:R-:W-:-:S04]  /*98d0*/  LEA R16, P0, R25, UR6, 0x2 ;  /* 0x0000000619107c11 */ /* 0x001fc8000f8010ff */
[----:B------:R-:W-:-:S05]  /*98e0*/  LEA.HI.X R17, R25, UR7, R36, 0x2, P0 ;  /* 0x0000000719117c11 */ /* 0x000fca00080f1424 */
[----:B------:R1:W-:Y:S04]  /*98f0*/  STG.E desc[UR8][R16.64], R39 ;  /* 0x0000002710007986 */ /* 0x0003e8000c101908 */
.L_x_179:
[----:B0-----:R-:W-:Y:S05]  /*9900*/  BSYNC.RECONVERGENT B0 ;  /* 0x0000000000007941 */ /* 0x001fea0003800200 */
.L_x_178:
[----:B------:R-:W-:Y:S01]  /*9910*/  ISETP.GE.AND P0, PT, R49, R26, PT ;  /* 0x0000001a3100720c */ /* 0x000fe20003f06270 */
[----:B------:R-:W-:Y:S03]  /*9920*/  BSSY.RECONVERGENT B0, `(.L_x_181) ;  /* 0x000000e000007945 */ /* 0x000fe60003800200 */
[----:B------:R-:W-:-:S13]  /*9930*/  ISETP.EQ.OR P0, PT, R29, RZ, P0 ;  /* 0x000000ff1d00720c */ /* 0x000fda0000702670 */
[----:B------:R-:W-:Y:S05]  /*9940*/  @P0 BRA `(.L_x_182) ;  /* 0x00000000002c0947 */ /* 0x000fea0003800000 */
[----:B------:R-:W-:Y:S01]  /*9950*/  UISETP.NE.AND UP0, UPT, UR5, URZ, UPT ;  /* 0x000000ff0500728c */ /* 0x000fe2000bf05270 */
[----:B-1----:R-:W-:Y:S01]  /*9960*/  CS2R R16, SRZ ;  /* 0x0000000000107805 */ /* 0x002fe2000001ff00 */
[----:B------:R-:W0:Y:S07]  /*9970*/  LDCU.64 UR6, c[0x0][0x390] ;  /* 0x00007200ff0677ac */ /* 0x000e2e0008000a00 */
[----:B------:R-:W-:Y:S05]  /*9980*/  BRA.U UP0, `(.L_x_183) ;  /* 0x0000000100087547 */ /* 0x000fea000b800000 */
[----:B------:R-:W1:Y:S02]  /*9990*/  LDC.64 R16, c[0x0][0x3d0] ;  /* 0x0000f400ff107b82 */ /* 0x000e640000000a00 */
[----:B-1----:R-:W5:Y:S02]  /*99a0*/  LDG.E.64 R16, desc[UR8][R16.64] ;  /* 0x0000000810107981 */ /* 0x002f64000c1e1b00 */
.L_x_183:
[----:B-----5:R-:W-:-:S04]  /*99b0*/  IADD3 R25, P0, PT, R49, R16, RZ ;  /* 0x0000001031197210 */ /* 0x020fc80007f1e0ff */
[----:B------:R-:W-:Y:S02]  /*99c0*/  LEA.HI.X.SX32 R36, R49, R17, 0x1, P0 ;  /* 0x0000001131247211 */ /* 0x000fe400000f0eff */
[----:B0-----:R-:W-:-:S04]  /*99d0*/  LEA R16, P0, R25, UR6, 0x2 ;  /* 0x0000000619107c11 */ /* 0x001fc8000f8010ff */
[----:B------:R-:W-:-:S05]  /*99e0*/  LEA.HI.X R17, R25, UR7, R36, 0x2, P0 ;  /* 0x0000000719117c11 */ /* 0x000fca00080f1424 */
[----:B------:R0:W-:Y:S04]  /*99f0*/  STG.E desc[UR8][R16.64], R38 ;  /* 0x0000002610007986 */ /* 0x0001e8000c101908 */
.L_x_182:
[----:B------:R-:W-:Y:S05]  /*9a00*/  BSYNC.RECONVERGENT B0 ;  /* 0x0000000000007941 */ /* 0x000fea0003800200 */
.L_x_181:
        /* <DEDUP_REMOVED lines=10> */
.L_x_186:
[----:B-----5:R-:W-:-:S04]  /*9ab0*/  IADD3 R25, P0, PT, R44, R16, RZ ;  /* 0x000000102c197210 */ /* 0x020fc80007f1e0ff */
[----:B------:R-:W-:Y:S02]  /*9ac0*/  LEA.HI.X.SX32 R44, R44, R17, 0x1, P0 ;  /* 0x000000112c2c7211 */ /* 0x000fe400000f0eff */
[----:B0-----:R-:W-:-:S04]  /*9ad0*/  LEA R16, P0, R25, UR6, 0x2 ;  /* 0x0000000619107c11 */ /* 0x001fc8000f8010ff */
[----:B------:R-:W-:-:S05]  /*9ae0*/  LEA.HI.X R17, R25, UR7, R44, 0x2, P0 ;  /* 0x0000000719117c11 */ /* 0x000fca00080f142c */
[----:B------:R2:W-:Y:S04]  /*9af0*/  STG.E desc[UR8][R16.64], R37 ;  /* 0x0000002510007986 */ /* 0x0005e8000c101908 */
.L_x_185:
[----:B------:R-:W-:Y:S05]  /*9b00*/  BSYNC.RECONVERGENT B0 ;  /* 0x0000000000007941 */ /* 0x000fea0003800200 */
.L_x_184:
        /* <DEDUP_REMOVED lines=10> */
.L_x_189:
[----:B-----5:R-:W-:-:S04]  /*9bb0*/  IADD3 R11, P0, PT, R40, R16, RZ ;  /* 0x00000010280b7210 */ /* 0x020fc80007f1e0ff */
[----:B------:R-:W-:Y:S02]  /*9bc0*/  LEA.HI.X.SX32 R40, R40, R17, 0x1, P0 ;  /* 0x0000001128287211 */ /* 0x000fe400000f0eff */
[----:B0-----:R-:W-:-:S04]  /*9bd0*/  LEA R16, P0, R11, UR6, 0x2 ;  /* 0x000000060b107c11 */ /* 0x001fc8000f8010ff */
[----:B------:R-:W-:-:S05]  /*9be0*/  LEA.HI.X R17, R11, UR7, R40, 0x2, P0 ;  /* 0x000000070b117c11 */ /* 0x000fca00080f1428 */
[----:B------:R3:W-:Y:S04]  /*9bf0*/  STG.E desc[UR8][R16.64], R35 ;  /* 0x0000002310007986 */ /* 0x0007e8000c101908 */
.L_x_188:
[----:B------:R-:W-:Y:S05]  /*9c00*/  BSYNC.RECONVERGENT B0 ;  /* 0x0000000000007941 */ /* 0x000fea0003800200 */
.L_x_187:
[----:B------:R-:W-:Y:S01]  /*9c10*/  ISETP.GE.AND P0, PT, R23, R26, PT ;  /* 0x0000001a1700720c */ /* 0x000fe20003f06270 */
[----:B------:R-:W-:Y:S03]  /*9c20*/  BSSY.RECONVERGENT B0, `(.L_x_190) ;  /* 0x000000e000007945 */ /* 0x000fe60003800200 */
[----:B------:R-:W-:-:S13]  /*9c30*/  ISETP.EQ.OR P0, PT, R10, RZ, P0 ;  /* 0x000000ff0a00720c */ /* 0x000fda0000702670 */
[----:B------:R-:W-:Y:S05]  /*9c40*/  @P0 BRA `(.L_x_191) ;  /* 0x00000000002c0947 */ /* 0x000fea0003800000 */
[----:B------:R-:W-:Y:S01]  /*9c50*/  UISETP.NE.AND UP0, UPT, UR5, URZ, UPT ;  /* 0x000000ff0500728c */ /* 0x000fe2000bf05270 */
[----:B------:R-:W-:Y:S01]  /*9c60*/  CS2R R10, SRZ ;  /* 0x00000000000a7805 */ /* 0x000fe2000001ff00 */
[----:B------:R-:W4:Y:S07]  /*9c70*/  LDCU.64 UR6, c[0x0][0x390] ;  /* 0x00007200ff0677ac */ /* 0x000f2e0008000a00 */
[----:B------:R-:W-:Y:S05]  /*9c80*/  BRA.U UP0, `(.L_x_192) ;  /* 0x0000000100087547 */ /* 0x000fea000b800000 */
[----:B------:R-:W0:Y:S02]  /*9c90*/  LDC.64 R10, c[0x0][0x3d0] ;  /* 0x0000f400ff0a7b82 */ /* 0x000e240000000a00 */
[----:B0-----:R-:W5:Y:S02]  /*9ca0*/  LDG.E.64 R10, desc[UR8][R10.64] ;  /* 0x000000080a0a7981 */ /* 0x001f64000c1e1b00 */
.L_x_192:
[----:B0123-5:R-:W-:-:S04]  /*9cb0*/  IADD3 R16, P0, PT, R23, R10, RZ ;  /* 0x0000000a17107210 */ /* 0x02ffc80007f1e0ff */
[----:B------:R-:W-:Y:S02]  /*9cc0*/  LEA.HI.X.SX32 R11, R23, R11, 0x1, P0 ;  /* 0x0000000b170b7211 */ /* 0x000fe400000f0eff */
[----:B----4-:R-:W-:-:S04]  /*9cd0*/  LEA R10, P0, R16, UR6, 0x2 ;  /* 0x00000006100a7c11 */ /* 0x010fc8000f8010ff */
[----:B------:R-:W-:-:S05]  /*9ce0*/  LEA.HI.X R11, R16, UR7, R11, 0x2, P0 ;  /* 0x00000007100b7c11 */ /* 0x000fca00080f140b */
[----:B------:R4:W-:Y:S04]  /*9cf0*/  STG.E desc[UR8][R10.64], R43 ;  /* 0x0000002b0a007986 */ /* 0x0009e8000c101908 */
.L_x_191:
[----:B------:R-:W-:Y:S05]  /*9d00*/  BSYNC.RECONVERGENT B0 ;  /* 0x0000000000007941 */ /* 0x000fea0003800200 */
.L_x_190:
[----:B------:R-:W-:Y:S01]  /*9d10*/  ISETP.GE.AND P0, PT, R22, R26, PT ;  /* 0x0000001a1600720c */ /* 0x000fe20003f06270 */
[----:B------:R-:W-:Y:S03]  /*9d20*/  BSSY.RECONVERGENT B0, `(.L_x_193) ;  /* 0x000000e000007945 */ /* 0x000fe60003800200 */
[----:B------:R-:W-:-:S13]  /*9d30*/  ISETP.EQ.OR P0, PT, R9, RZ, P0 ;  /* 0x000000ff0900720c */ /* 0x000fda0000702670 */
[----:B------:R-:W-:Y:S05]  /*9d40*/  @P0 BRA `(.L_x_194) ;  /* 0x00000000002c0947 */ /* 0x000fea0003800000 */
[----:B------:R-:W-:Y:S01]  /*9d50*/  UISETP.NE.AND UP0, UPT, UR5, URZ, UPT ;  /* 0x000000ff0500728c */ /* 0x000fe2000bf05270 */
[----:B----4-:R-:W-:Y:S01]  /*9d60*/  CS2R R10, SRZ ;  /* 0x00000000000a7805 */ /* 0x010fe2000001ff00 */
[----:B------:R-:W4:Y:S07]  /*9d70*/  LDCU.64 UR6, c[0x0][0x390] ;  /* 0x00007200ff0677ac */ /* 0x000f2e0008000a00 */
[----:B------:R-:W-:Y:S05]  /*9d80*/  BRA.U UP0, `(.L_x_195) ;  /* 0x0000000100087547 */ /* 0x000fea000b800000 */
[----:B------:R-:W0:Y:S02]  /*9d90*/  LDC.64 R10, c[0x0][0x3d0] ;  /* 0x0000f400ff0a7b82 */ /* 0x000e240000000a00 */
[----:B0-----:R-:W5:Y:S02]  /*9da0*/  LDG.E.64 R10, desc[UR8][R10.64] ;  /* 0x000000080a0a7981 */ /* 0x001f64000c1e1b00 */
.L_x_195:
[----:B-----5:R-:W-:-:S04]  /*9db0*/  IADD3 R9, P0, PT, R22, R10, RZ ;  /* 0x0000000a16097210 */ /* 0x020fc80007f1e0ff */
[----:B------:R-:W-:Y:S02]  /*9dc0*/  LEA.HI.X.SX32 R22, R22, R11, 0x1, P0 ;  /* 0x0000000b16167211 */ /* 0x000fe400000f0eff */
[----:B----4-:R-:W-:-:S04]  /*9dd0*/  LEA R10, P0, R9, UR6, 0x2 ;  /* 0x00000006090a7c11 */ /* 0x010fc8000f8010ff */
[----:B------:R-:W-:-:S05]  /*9de0*/  LEA.HI.X R11, R9, UR7, R22, 0x2, P0 ;  /* 0x00000007090b7c11 */ /* 0x000fca00080f1416 */
[----:B------:R4:W-:Y:S04]  /*9df0*/  STG.E desc[UR8][R10.64], R47 ;  /* 0x0000002f0a007986 */ /* 0x0009e8000c101908 */
.L_x_194:
[----:B------:R-:W-:Y:S05]  /*9e00*/  BSYNC.RECONVERGENT B0 ;  /* 0x0000000000007941 */ /* 0x000fea0003800200 */
.L_x_193:
[----:B------:R-:W-:Y:S01]  /*9e10*/  ISETP.GE.AND P0, PT, R21, R26, PT ;  /* 0x0000001a1500720c */ /* 0x000fe20003f06270 */
[----:B------:R-:W-:Y:S03]  /*9e20*/  BSSY.RECONVERGENT B0, `(.L_x_196) ;  /* 0x000000e000007945 */ /* 0x000fe60003800200 */
[----:B------:R-:W-:-:S13]  /*9e30*/  ISETP.EQ.OR P0, PT, R8, RZ, P0 ;  /* 0x000000ff0800720c */ /* 0x000fda0000702670 */
[----:B------:R-:W-:Y:S05]  /*9e40*/  @P0 BRA `(.L_x_197) ;  /* 0x00000000002c0947 */ /* 0x000fea0003800000 */
[----:B------:R-:W-:Y:S01]  /*9e50*/  UISETP.NE.AND UP0, UPT, UR5, URZ, UPT ;  /* 0x000000ff0500728c */ /* 0x000fe2000bf05270 */
[----:B------:R-:W-:Y:S01]  /*9e60*/  CS2R R8, SRZ ;  /* 0x0000000000087805 */ /* 0x000fe2000001ff00 */
[----:B------:R-:W0:Y:S07]  /*9e70*/  LDCU.64 UR6, c[0x0][0x390] ;  /* 0x00007200ff0677ac */ /* 0x000e2e0008000a00 */
[----:B------:R-:W-:Y:S05]  /*9e80*/  BRA.U UP0, `(.L_x_198) ;  /* 0x0000000100087547 */ /* 0x000fea000b800000 */
[----:B------:R-:W1:Y:S02]  /*9e90*/  LDC.64 R8, c[0x0][0x3d0] ;  /* 0x0000f400ff087b82 */ /* 0x000e640000000a00 */
[----:B-1----:R-:W5:Y:S02]  /*9ea0*/  LDG.E.64 R8, desc[UR8][R8.64] ;  /* 0x0000000808087981 */ /* 0x002f64000c1e1b00 */
.L_x_198:
[----:B----45:R-:W-:-:S04]  /*9eb0*/  IADD3 R10, P0, PT, R21, R8, RZ ;  /* 0x00000008150a7210 */ /* 0x030fc80007f1e0ff */
[----:B------:R-:W-:Y:S02]  /*9ec0*/  LEA.HI.X.SX32 R9, R21, R9, 0x1, P0 ;  /* 0x0000000915097211 */ /* 0x000fe400000f0eff */
[----:B0-----:R-:W-:-:S04]  /*9ed0*/  LEA R8, P0, R10, UR6, 0x2 ;  /* 0x000000060a087c11 */ /* 0x001fc8000f8010ff */
[----:B------:R-:W-:-:S05]  /*9ee0*/  LEA.HI.X R9, R10, UR7, R9, 0x2, P0 ;  /* 0x000000070a097c11 */ /* 0x000fca00080f1409 */
[----:B------:R0:W-:Y:S04]  /*9ef0*/  STG.E desc[UR8][R8.64], R48 ;  /* 0x0000003008007986 */ /* 0x0001e8000c101908 */
.L_x_197:
[----:B------:R-:W-:Y:S05]  /*9f00*/  BSYNC.RECONVERGENT B0 ;  /* 0x0000000000007941 */ /* 0x000fea0003800200 */
.L_x_196:
        /* <DEDUP_REMOVED lines=10> */
.L_x_201:
[----:B-----5:R-:W-:-:S04]  /*9fb0*/  IADD3 R7, P0, PT, R20, R8, RZ ;  /* 0x0000000814077210 */ /* 0x020fc80007f1e0ff */
[----:B------:R-:W-:Y:S02]  /*9fc0*/  LEA.HI.X.SX32 R20, R20, R9, 0x1, P0 ;  /* 0x0000000914147211 */ /* 0x000fe400000f0eff */
[----:B0-----:R-:W-:-:S04]  /*9fd0*/  LEA R8, P0, R7, UR6, 0x2 ;  /* 0x0000000607087c11 */ /* 0x001fc8000f8010ff */
[----:B------:R-:W-:-:S05]  /*9fe0*/  LEA.HI.X R9, R7, UR7, R20, 0x2, P0 ;  /* 0x0000000707097c11 */ /* 0x000fca00080f1414 */
[----:B------:R0:W-:Y:S04]  /*9ff0*/  STG.E desc[UR8][R8.64], R46 ;  /* 0x0000002e08007986 */ /* 0x0001e8000c101908 */
.L_x_200:
[----:B------:R-:W-:Y:S05]  /*a000*/  BSYNC.RECONVERGENT B0 ;  /* 0x0000000000007941 */ /* 0x000fea0003800200 */
.L_x_199:
        /* <DEDUP_REMOVED lines=10> */
.L_x_204:
[----:B0----5:R-:W-:-:S04]  /*a0b0*/  IADD3 R8, P0, PT, R19, R6, RZ ;  /* 0x0000000613087210 */ /* 0x021fc80007f1e0ff */
[----:B------:R-:W-:Y:S02]  /*a0c0*/  LEA.HI.X.SX32 R7, R19, R7, 0x1, P0 ;  /* 0x0000000713077211 */ /* 0x000fe400000f0eff */
[----:B------:R-:W-:-:S04]  /*a0d0*/  LEA R6, P0, R8, UR6, 0x2 ;  /* 0x0000000608067c11 */ /* 0x000fc8000f8010ff */
[----:B------:R-:W-:-:S05]  /*a0e0*/  LEA.HI.X R7, R8, UR7, R7, 0x2, P0 ;  /* 0x0000000708077c11 */ /* 0x000fca00080f1407 */
[----:B------:R0:W-:Y:S04]  /*a0f0*/  STG.E desc[UR8][R6.64], R45 ;  /* 0x0000002d06007986 */ /* 0x0001e8000c101908 */
.L_x_203:
[----:B------:R-:W-:Y:S05]  /*a100*/  BSYNC.RECONVERGENT B0 ;  /* 0x0000000000007941 */ /* 0x000fea0003800200 */
.L_x_202:
        /* <DEDUP_REMOVED lines=10> */
.L_x_207:
[----:B-----5:R-:W-:-:S04]  /*a1b0*/  IADD3 R5, P0, PT, R18, R6, RZ ;  /* 0x0000000612057210 */ /* 0x020fc80007f1e0ff */
[----:B------:R-:W-:Y:S02]  /*a1c0*/  LEA.HI.X.SX32 R18, R18, R7, 0x1, P0 ;  /* 0x0000000712127211 */ /* 0x000fe400000f0eff */
[----:B0-----:R-:W-:-:S04]  /*a1d0*/  LEA R6, P0, R5, UR6, 0x2 ;  /* 0x0000000605067c11 */ /* 0x001fc8000f8010ff */
[----:B------:R-:W-:-:S05]  /*a1e0*/  LEA.HI.X R7, R5, UR7, R18, 0x2, P0 ;  /* 0x0000000705077c11 */ /* 0x000fca00080f1412 */
[----:B------:R0:W-:Y:S04]  /*a1f0*/  STG.E desc[UR8][R6.64], R42 ;  /* 0x0000002a06007986 */ /* 0x0001e8000c101908 */
.L_x_206:
[----:B------:R-:W-:Y:S05]  /*a200*/  BSYNC.RECONVERGENT B0 ;  /* 0x0000000000007941 */ /* 0x000fea0003800200 */
.L_x_205:
        /* <DEDUP_REMOVED lines=10> */
.L_x_210:
[----:B0----5:R-:W-:-:S04]  /*a2b0*/  IADD3 R6, P0, PT, R15, R4, RZ ;  /* 0x000000040f067210 */ /* 0x021fc80007f1e0ff */
[----:B------:R-:W-:Y:S02]  /*a2c0*/  LEA.HI.X.SX32 R5, R15, R5, 0x1, P0 ;  /* 0x000000050f057211 */ /* 0x000fe400000f0eff */
[----:B------:R-:W-:-:S04]  /*a2d0*/  LEA R4, P0, R6, UR6, 0x2 ;  /* 0x0000000606047c11 */ /* 0x000fc8000f8010ff */
[----:B------:R-:W-:-:S05]  /*a2e0*/  LEA.HI.X R5, R6, UR7, R5, 0x2, P0 ;  /* 0x0000000706057c11 */ /* 0x000fca00080f1405 */
[----:B------:R0:W-:Y:S04]  /*a2f0*/  STG.E desc[UR8][R4.64], R41 ;  /* 0x0000002904007986 */ /* 0x0001e8000c101908 */
.L_x_209:
[----:B------:R-:W-:Y:S05]  /*a300*/  BSYNC.RECONVERGENT B0 ;  /* 0x0000000000007941 */ /* 0x000fea0003800200 */
.L_x_208:
        /* <DEDUP_REMOVED lines=10> */
.L_x_213:
[----:B-----5:R-:W-:-:S04]  /*a3b0*/  IADD3 R3, P0, PT, R14, R4, RZ ;  /* 0x000000040e037210 */ /* 0x020fc80007f1e0ff */
[----:B------:R-:W-:Y:S02]  /*a3c0*/  LEA.HI.X.SX32 R14, R14, R5, 0x1, P0 ;  /* 0x000000050e0e7211 */ /* 0x000fe400000f0eff */
[----:B0-----:R-:W-:-:S04]  /*a3d0*/  LEA R4, P0, R3, UR6, 0x2 ;  /* 0x0000000603047c11 */ /* 0x001fc8000f8010ff */
[----:B------:R-:W-:-:S05]  /*a3e0*/  LEA.HI.X R5, R3, UR7, R14, 0x2, P0 ;  /* 0x0000000703057c11 */ /* 0x000fca00080f140e */
[----:B------:R0:W-:Y:S04]  /*a3f0*/  STG.E desc[UR8][R4.64], R34 ;  /* 0x0000002204007986 */ /* 0x0001e8000c101908 */
.L_x_212:
[----:B------:R-:W-:Y:S05]  /*a400*/  BSYNC.RECONVERGENT B0 ;  /* 0x0000000000007941 */ /* 0x000fea0003800200 */
.L_x_211:
        /* <DEDUP_REMOVED lines=10> */
.L_x_216:
[----:B0----5:R-:W-:-:S04]  /*a4b0*/  IADD3 R4, P0, PT, R13, R2, RZ ;  /* 0x000000020d047210 */ /* 0x021fc80007f1e0ff */
[----:B------:R-:W-:Y:S02]  /*a4c0*/  LEA.HI.X.SX32 R3, R13, R3, 0x1, P0 ;  /* 0x000000030d037211 */ /* 0x000fe400000f0eff */
[----:B------:R-:W-:-:S04]  /*a4d0*/  LEA R2, P0, R4, UR6, 0x2 ;  /* 0x0000000604027c11 */ /* 0x000fc8000f8010ff */
[----:B------:R-:W-:-:S05]  /*a4e0*/  LEA.HI.X R3, R4, UR7, R3, 0x2, P0 ;  /* 0x0000000704037c11 */ /* 0x000fca00080f1403 */
[----:B------:R0:W-:Y:S04]  /*a4f0*/  STG.E desc[UR8][R2.64], R33 ;  /* 0x0000002102007986 */ /* 0x0001e8000c101908 */
.L_x_215:
[----:B------:R-:W-:Y:S05]  /*a500*/  BSYNC.RECONVERGENT B0 ;  /* 0x0000000000007941 */ /* 0x000fea0003800200 */
.L_x_214:
        /* <DEDUP_REMOVED lines=10> */
.L_x_219:
[----:B-----5:R-:W-:-:S04]  /*a5b0*/  IADD3 R0, P0, PT, R12, R2, RZ ;  /* 0x000000020c007210 */ /* 0x020fc80007f1e0ff */
[----:B------:R-:W-:Y:S02]  /*a5c0*/  LEA.HI.X.SX32 R3, R12, R3, 0x1, P0 ;  /* 0x000000030c037211 */ /* 0x000fe400000f0eff */
[----:B0-----:R-:W-:-:S04]  /*a5d0*/  LEA R2, P0, R0, UR6, 0x2 ;  /* 0x0000000600027c11 */ /* 0x001fc8000f8010ff */
[----:B------:R-:W-:-:S05]  /*a5e0*/  LEA.HI.X R3, R0, UR7, R3, 0x2, P0 ;  /* 0x0000000700037c11 */ /* 0x000fca00080f1403 */
[----:B------:R0:W-:Y:S04]  /*a5f0*/  STG.E desc[UR8][R2.64], R32 ;  /* 0x0000002002007986 */ /* 0x0001e8000c101908 */
.L_x_218:
[----:B------:R-:W-:Y:S05]  /*a600*/  BSYNC.RECONVERGENT B0 ;  /* 0x0000000000007941 */ /* 0x000fea0003800200 */
.L_x_217:
        /* <DEDUP_REMOVED lines=9> */
.L_x_220:
[----:B-----5:R-:W-:-:S04]  /*a6a0*/  IADD3 R0, P0, PT, R24, R2, RZ ;  /* 0x0000000218007210 */ /* 0x020fc80007f1e0ff */
[----:B------:R-:W-:Y:S02]  /*a6b0*/  LEA.HI.X.SX32 R3, R24, R3, 0x1, P0 ;  /* 0x0000000318037211 */ /* 0x000fe400000f0eff */
[----:B0-----:R-:W-:-:S04]  /*a6c0*/  LEA R2, P0, R0, UR6, 0x2 ;  /* 0x0000000600027c11 */ /* 0x001fc8000f8010ff */
[----:B------:R-:W-:-:S05]  /*a6d0*/  LEA.HI.X R3, R0, UR7, R3, 0x2, P0 ;  /* 0x0000000700037c11 */ /* 0x000fca00080f1403 */
[----:B------:R0:W-:Y:S01]  /*a6e0*/  STG.E desc[UR8][R2.64], R30 ;  /* 0x0000001e02007986 */ /* 0x0001e2000c101908 */
[----:B------:R-:W-:Y:S05]  /*a6f0*/  BRA `(.L_x_163) ;  /* 0x0000000800747947 */ /* 0x000fea0003800000 */
.L_x_177:
[----:B------:R-:W-:Y:S01]  /*a700*/  BAR.SYNC.DEFER_BLOCKING 0x0 ;  /* 0x0000000000007b1d */ /* 0x000fe20000010000 */
[----:B------:R-:W-:Y:S02]  /*a710*/  ISETP.NE.AND P3, PT, R31, RZ, PT ;  /* 0x000000ff1f00720c */ /* 0x000fe40003f65270 */
[----:B------:R-:W-:Y:S02]  /*a720*/  ISETP.NE.AND P4, PT, R29, RZ, PT ;  /* 0x000000ff1d00720c */ /* 0x000fe40003f85270 */
[----:B------:R-:W-:-:S03]  /*a730*/  ISETP.NE.AND P5, PT, R28, RZ, PT ;  /* 0x000000ff1c00720c */ /* 0x000fc60003fa5270 */
[----:B------:R-:W0:Y:S01]  /*a740*/  LDC R17, c[0x0][0x374] ;  /* 0x0000dd00ff117b82 */ /* 0x000e220000000800 */
[----:B------:R-:W-:Y:S01]  /*a750*/  ISETP.NE.AND P6, PT, R11, RZ, PT ;  /* 0x000000ff0b00720c */ /* 0x000fe20003fc5270 */
[----:B------:R-:W1:Y:S01]  /*a760*/  LDCU.64 UR14, c[0x0][0x390] ;  /* 0x00007200ff0e77ac */ /* 0x000e620008000a00 */
[----:B------:R-:W-:Y:S02]  /*a770*/  ISETP.NE.AND P0, PT, R10, RZ, PT ;  /* 0x000000ff0a00720c */ /* 0x000fe40003f05270 */
[----:B------:R-:W-:Y:S01]  /*a780*/  ISETP.NE.AND P2, PT, R8, RZ, PT ;  /* 0x000000ff0800720c */ /* 0x000fe20003f45270 */
[----:B------:R-:W2:Y:S01]  /*a790*/  LDCU.64 UR12, c[0x0][0x390] ;  /* 0x00007200ff0c77ac */ /* 0x000ea20008000a00 */
[----:B------:R-:W0:Y:S01]  /*a7a0*/  S2R R8, SR_CTAID.Y ;  /* 0x0000000000087919 */ /* 0x000e220000002600 */
[--C-:B------:R-:W-:Y:S01]  /*a7b0*/  @P3 IMAD.IADD R51, R51, 0x1, -R25.reuse ;  /* 0x0000000133333824 */ /* 0x100fe200078e0a19 */
[----:B------:R-:W-:Y:S01]  /*a7c0*/  ISETP.NE.AND P1, PT, R9, RZ, PT ;  /* 0x000000ff0900720c */ /* 0x000fe20003f25270 */
[----:B------:R-:W-:-:S02]  /*a7d0*/  @P4 IMAD.IADD R49, R49, 0x1, -R25 ;  /* 0x0000000131314824 */ /* 0x000fc400078e0a19 */
[--C-:B------:R-:W-:Y:S01]  /*a7e0*/  @P5 IMAD.IADD R44, R44, 0x1, -R25.reuse ;  /* 0x000000012c2c5824 */ /* 0x100fe200078e0a19 */
[----:B------:R-:W-:Y:S01]  /*a7f0*/  @P3 LEA R10, R51, UR4, 0x2 ;  /* 0x00000004330a3c11 */ /* 0x000fe2000f8e10ff */
[--C-:B------:R-:W-:Y:S01]  /*a800*/  @P6 IMAD.IADD R40, R40, 0x1, -R25.reuse ;  /* 0x0000000128286824 */ /* 0x100fe200078e0a19 */
[----:B------:R-:W-:Y:S01]  /*a810*/  @P4 LEA R49, R49, UR4, 0x2 ;  /* 0x0000000431314c11 */ /* 0x000fe2000f8e10ff */
[--C-:B------:R-:W-:Y:S01]  /*a820*/  @P0 IMAD.IADD R23, R23, 0x1, -R25.reuse ;  /* 0x0000000117170824 */ /* 0x100fe200078e0a19 */
[----:B------:R-:W-:Y:S01]  /*a830*/  @P5 LEA R44, R44, UR4, 0x2 ;  /* 0x000000042c2c5c11 */ /* 0x000fe2000f8e10ff */
[----:B------:R-:W-:Y:S01]  /*a840*/  @P3 STS [R10], R39 ;  /* 0x000000270a003388 */ /* 0x000fe20000000800 */
[----:B------:R-:W-:Y:S01]  /*a850*/  ISETP.NE.AND P3, PT, R7, RZ, PT ;  /* 0x000000ff0700720c */ /* 0x000fe20003f65270 */
[--C-:B------:R-:W-:Y:S01]  /*a860*/  @P2 IMAD.IADD R21, R21, 0x1, -R25.reuse ;  /* 0x0000000115152824 */ /* 0x100fe200078e0a19 */
[----:B------:R-:W-:Y:S01]  /*a870*/  @P6 LEA R40, R40, UR4, 0x2 ;  /* 0x0000000428286c11 */ /* 0x000fe2000f8e10ff */
[----:B------:R-:W0:Y:S01]  /*a880*/  S2R R7, SR_CTAID.X ;  /* 0x0000000000077919 */ /* 0x000e220000002500 */
[----:B------:R-:W-:-:S02]  /*a890*/  @P1 IMAD.IADD R22, R22, 0x1, -R25 ;  /* 0x0000000116161824 */ /* 0x000fc400078e0a19 */
[----:B------:R-:W-:Y:S01]  /*a8a0*/  @P2 LEA R21, R21, UR4, 0x2 ;  /* 0x0000000415152c11 */ /* 0x000fe2000f8e10ff */
[----:B------:R-:W-:Y:S01]  /*a8b0*/  @P4 STS [R49], R38 ;  /* 0x0000002631004388 */ /* 0x000fe20000000800 */
[----:B------:R-:W-:Y:S02]  /*a8c0*/  ISETP.NE.AND P4, PT, R6, RZ, PT ;  /* 0x000000ff0600720c */ /* 0x000fe40003f85270 */
[----:B------:R-:W-:Y:S01]  /*a8d0*/  @P0 LEA R6, R23, UR4, 0x2 ;  /* 0x0000000417060c11 */ /* 0x000fe2000f8e10ff */
[----:B------:R-:W-:Y:S01]  /*a8e0*/  @P5 STS [R44], R37 ;  /* 0x000000252c005388 */ /* 0x000fe20000000800 */
[----:B------:R-:W-:Y:S01]  /*a8f0*/  ISETP.NE.AND P5, PT, R5, RZ, PT ;  /* 0x000000ff0500720c */ /* 0x000fe20003fa5270 */
[----:B------:R-:W-:Y:S01]  /*a900*/  @P3 IMAD.IADD R20, R20, 0x1, -R25 ;  /* 0x0000000114143824 */ /* 0x000fe200078e0a19 */
[----:B------:R-:W-:Y:S01]  /*a910*/  @P1 LEA R22, R22, UR4, 0x2 ;  /* 0x0000000416161c11 */ /* 0x000fe2000f8e10ff */
[----:B------:R-:W-:Y:S01]  /*a920*/  @P6 STS [R40], R35 ;  /* 0x0000002328006388 */ /* 0x000fe20000000800 */
[----:B------:R-:W-:-:S03]  /*a930*/  ISETP.NE.AND P6, PT, R4, RZ, PT ;  /* 0x000000ff0400720c */ /* 0x000fc60003fc5270 */
[----:B------:R3:W-:Y:S01]  /*a940*/  @P0 STS [R6], R43 ;  /* 0x0000002b06000388 */ /* 0x0007e20000000800 */
[----:B------:R-:W-:Y:S01]  /*a950*/  ISETP.NE.AND P0, PT, R3, RZ, PT ;  /* 0x000000ff0300720c */ /* 0x000fe20003f05270 */
[--C-:B------:R-:W-:Y:S01]  /*a960*/  @P4 IMAD.IADD R19, R19, 0x1, -R25.reuse ;  /* 0x0000000113134824 */ /* 0x100fe200078e0a19 */
[----:B------:R-:W-:Y:S01]  /*a970*/  @P3 LEA R3, R20, UR4, 0x2 ;  /* 0x0000000414033c11 */ /* 0x000fe2000f8e10ff */
[----:B------:R-:W-:Y:S01]  /*a980*/  @P1 STS [R22], R47 ;  /* 0x0000002f16001388 */ /* 0x000fe20000000800 */
[----:B------:R-:W-:Y:S01]  /*a990*/  ISETP.NE.AND P1, PT, R2, RZ, PT ;  /* 0x000000ff0200720c */ /* 0x000fe20003f25270 */
[--C-:B------:R-:W-:Y:S02]  /*a9a0*/  @P5 IMAD.IADD R18, R18, 0x1, -R25.reuse ;  /* 0x0000000112125824 */ /* 0x100fe400078e0a19 */
[----:B------:R-:W-:Y:S01]  /*a9b0*/  @P2 STS [R21], R48 ;  /* 0x0000003015002388 */ /* 0x000fe20000000800 */
[----:B------:R-:W-:Y:S01]  /*a9c0*/  ISETP.NE.AND P2, PT, R0, RZ, PT ;  /* 0x000000ff0000720c */ /* 0x000fe20003f45270 */
[----:B---3--:R-:W3:Y:S01]  /*a9d0*/  LDC R6, c[0x0][0x3ac] ;  /* 0x0000eb00ff067b82 */ /* 0x008ee20000000800 */
[----:B------:R-:W-:Y:S01]  /*a9e0*/  @P4 LEA R0, R19, UR4, 0x2 ;  /* 0x0000000413004c11 */ /* 0x000fe2000f8e10ff */
[----:B------:R-:W-:Y:S01]  /*a9f0*/  @P3 STS [R3], R46 ;  /* 0x0000002e03003388 */ /* 0x000fe20000000800 */
[----:B------:R-:W-:Y:S01]  /*aa00*/  ISETP.NE.AND P3, PT, R50, RZ, PT ;  /* 0x000000ff3200720c */ /* 0x000fe20003f65270 */
[--C-:B------:R-:W-:Y:S01]  /*aa10*/  @P6 IMAD.IADD R15, R15, 0x1, -R25.reuse ;  /* 0x000000010f0f6824 */ /* 0x100fe200078e0a19 */
[----:B------:R-:W-:Y:S01]  /*aa20*/  @P5 LEA R5, R18, UR4, 0x2 ;  /* 0x0000000412055c11 */ /* 0x000fe2000f8e10ff */
[----:B0-----:R-:W-:Y:S01]  /*aa30*/  IMAD R17, R7, R17, R8 ;  /* 0x0000001107117224 */ /* 0x001fe200078e0208 */
[----:B------:R3:W-:Y:S01]  /*aa40*/  @P4 STS [R0], R45 ;  /* 0x0000002d00004388 */ /* 0x0007e20000000800 */
[--C-:B------:R-:W-:Y:S01]  /*aa50*/  @P0 IMAD.IADD R14, R14, 0x1, -R25.reuse ;  /* 0x000000010e0e0824 */ /* 0x100fe200078e0a19 */
[----:B------:R-:W-:Y:S01]  /*aa60*/  @P6 LEA R2, R15, UR4, 0x2 ;  /* 0x000000040f026c11 */ /* 0x000fe2000f8e10ff */
[--C-:B------:R-:W-:Y:S01]  /*aa70*/  @P1 IMAD.IADD R13, R13, 0x1, -R25.reuse ;  /* 0x000000010d0d1824 */ /* 0x100fe200078e0a19 */
[----:B------:R0:W-:Y:S01]  /*aa80*/  @P5 STS [R5], R42 ;  /* 0x0000002a05005388 */ /* 0x0001e20000000800 */
[----:B------:R-:W-:Y:S01]  /*aa90*/  @P2 IMAD.IADD R12, R12, 0x1, -R25 ;  /* 0x000000010c0c2824 */ /* 0x000fe200078e0a19 */
[----:B------:R-:W-:-:S02]  /*aaa0*/  @P0 LEA R7, R14, UR4, 0x2 ;  /* 0x000000040e070c11 */ /* 0x000fc4000f8e10ff */
[----:B------:R0:W-:Y:S01]  /*aab0*/  @P6 STS [R2], R41 ;  /* 0x0000002902006388 */ /* 0x0001e20000000800 */
[----:B------:R-:W-:Y:S01]  /*aac0*/  @P3 IMAD.IADD R24, R24, 0x1, -R25 ;  /* 0x0000000118183824 */ /* 0x000fe200078e0a19 */
[----:B------:R-:W-:Y:S02]  /*aad0*/  @P1 LEA R4, R13, UR4, 0x2 ;  /* 0x000000040d041c11 */ /* 0x000fe4000f8e10ff */
[----:B------:R0:W-:Y:S01]  /*aae0*/  @P0 STS [R7], R34 ;  /* 0x0000002207000388 */ /* 0x0001e20000000800 */
[----:B------:R-:W-:Y:S02]  /*aaf0*/  @P2 LEA R9, R12, UR4, 0x2 ;  /* 0x000000040c092c11 */ /* 0x000fe4000f8e10ff */
[----:B------:R-:W-:Y:S01]  /*ab00*/  @P3 LEA R11, R24, UR4, 0x2 ;  /* 0x00000004180b3c11 */ /* 0x000fe2000f8e10ff */
[----:B------:R0:W-:Y:S01]  /*ab10*/  @P1 STS [R4], R33 ;  /* 0x0000002104001388 */ /* 0x0001e20000000800 */
[----:B---3--:R-:W-:-:S03]  /*ab20*/  IMAD R0, R17, -0x1680, R6 ;  /* 0xffffe98011007824 */ /* 0x008fc600078e0206 */
[----:B------:R0:W-:Y:S02]  /*ab30*/  @P2 STS [R9], R32 ;  /* 0x0000002009002388 */ /* 0x0001e40000000800 */
[----:B------:R-:W-:Y:S02]  /*ab40*/  IADD3 R3, PT, PT, R0, -0x1680, R27 ;  /* 0xffffe98000037810 */ /* 0x000fe40007ffe01b */
[----:B------:R0:W-:Y:S01]  /*ab50*/  @P3 STS [R11], R30 ;  /* 0x0000001e0b003388 */ /* 0x0001e20000000800 */
[----:B------:R-:W-:Y:S01]  /*ab60*/  BAR.SYNC.DEFER_BLOCKING 0x0 ;  /* 0x0000000000007b1d */ /* 0x000fe20000010000 */
[----:B------:R-:W-:-:S13]  /*ab70*/  ISETP.GE.AND P0, PT, R36, R3, PT ;  /* 0x000000032400720c */ /* 0x000fda0003f06270 */
[----:B012---:R-:W-:Y:S05]  /*ab80*/  @P0 BRA `(.L_x_163) ;  /* 0x0000000400500947 */ /* 0x007fea0003800000 */
[----:B------:R-:W-:Y:S01]  /*ab90*/  IMAD R0, R17, 0x1680, R36 ;  /* 0x0000168011007824 */ /* 0x000fe200078e0224 */
[----:B------:R-:W0:Y:S01]  /*aba0*/  LDC.U8 R14, c[0x0][0x3b8] ;  /* 0x0000ee00ff0e7b82 */ /* 0x000e220000000000 */
[----:B------:R-:W-:Y:S03]  /*abb0*/  BSSY.RECONVERGENT B0, `(.L_x_221) ;  /* 0x000001e000007945 */ /* 0x000fe60003800200 */
[----:B------:R-:W-:-:S05]  /*abc0*/  IADD3 R0, PT, PT, -R0, R6, R27 ;  /* 0x0000000600007210 */ /* 0x000fca0007ffe11b */
[----:B------:R-:W-:-:S04]  /*abd0*/  VIADD R2, R0, 0xffffe97f ;  /* 0xffffe97f00027836 */ /* 0x000fc80000000000 */
[C---:B------:R-:W-:Y:S01]  /*abe0*/  IMAD.HI.U32 R0, R2.reuse, -0x55555555, RZ ;  /* 0xaaaaaaab02007827 */ /* 0x040fe200078e00ff */
[----:B------:R-:W-:-:S04]  /*abf0*/  ISETP.GE.U32.AND P1, PT, R2, 0x480, PT ;  /* 0x000004800200780c */ /* 0x000fc80003f26070 */
[----:B------:R-:W-:-:S04]  /*ac00*/  SHF.R.U32.HI R0, RZ, 0x8, R0 ;  /* 0x00000008ff007819 */ /* 0x000fc80000011600 */
[----:B------:R-:W-:-:S04]  /*ac10*/  LOP3.LUT R4, R0, 0x3, RZ, 0xc0, !PT ;  /* 0x0000000300047812 */ /* 0x000fc800078ec0ff */
[----:B------:R-:W-:-:S13]  /*ac20*/  ISETP.NE.AND P0, PT, R4, 0x3, PT ;  /* 0x000000030400780c */ /* 0x000fda0003f05270 */
[----:B------:R-:W-:Y:S05]  /*ac30*/  @!P0 BRA `(.L_x_222) ;  /* 0x0000000000548947 */ /* 0x000fea0003800000 */
[----:B------:R-:W-:Y:S01]  /*ac40*/  VIADD R5, R0, 0x1 ;  /* 0x0000000100057836 */ /* 0x000fe20000000000 */
[C---:B------:R-:W-:Y:S01]  /*ac50*/  LEA R0, R36.reuse, UR4, 0x2 ;  /* 0x0000000424007c11 */ /* 0x040fe2000f8e10ff */
[----:B------:R-:W-:Y:S01]  /*ac60*/  IMAD.IADD R9, R36, 0x1, R25 ;  /* 0x0000000124097824 */ /* 0x000fe200078e0219 */
[----:B0-----:R-:W-:Y:S02]  /*ac70*/  ISETP.NE.AND P2, PT, R14, RZ, PT ;  /* 0x000000ff0e00720c */ /* 0x001fe40003f45270 */
[----:B------:R-:W-:-:S05]  /*ac80*/  LOP3.LUT R5, R5, 0x3, RZ, 0xc0, !PT ;  /* 0x0000000305057812 */ /* 0x000fca00078ec0ff */
[----:B------:R-:W-:Y:S02]  /*ac90*/  IMAD R36, R5, 0x180, R36 ;  /* 0x0000018005247824 */ /* 0x000fe400078e0224 */
[----:B------:R-:W-:-:S07]  /*aca0*/  IMAD.MOV R2, RZ, RZ, -R5 ;  /* 0x000000ffff027224 */ /* 0x000fce00078e0a05 */
.L_x_223:
[----:B------:R-:W0:Y:S01]  /*acb0*/  @!P2 LDC.64 R6, c[0x0][0x3d0] ;  /* 0x0000f400ff06ab82 */ /* 0x000e220000000a00 */
[----:B-1----:R-:W-:Y:S01]  /*acc0*/  CS2R R4, SRZ ;  /* 0x0000000000047805 */ /* 0x002fe2000001ff00 */
        /* <DEDUP_REMOVED lines=12> */
.L_x_222:
[----:B------:R-:W-:Y:S05]  /*ad90*/  BSYNC.RECONVERGENT B0 ;  /* 0x0000000000007941 */ /* 0x000fea0003800200 */
.L_x_221:
[----:B------:R-:W-:Y:S05]  /*ada0*/  @!P1 BRA `(.L_x_163) ;  /* 0x0000000000c89947 */ /* 0x000fea0003800000 */
[----:B------:R-:W2:Y:S01]  /*adb0*/  S2UR UR6, SR_CgaCtaId ;  /* 0x00000000000679c3 */ /* 0x000ea20000008800 */
[----:B------:R-:W-:Y:S01]  /*adc0*/  UMOV UR5, 0x400 ;  /* 0x0000040000057882 */ /* 0x000fe20000000000 */
[----:B0-----:R-:W-:Y:S01]  /*add0*/  ISETP.NE.AND P0, PT, R14, RZ, PT ;  /* 0x000000ff0e00720c */ /* 0x001fe20003f05270 */
[----:B------:R-:W-:Y:S01]  /*ade0*/  IMAD.IADD R25, R36, 0x1, R25 ;  /* 0x0000000124197824 */ /* 0x000fe200078e0219 */
[----:B--2---:R-:W-:-:S06]  /*adf0*/  ULEA UR5, UR6, UR5, 0x18 ;  /* 0x0000000506057291 */ /* 0x004fcc000f8ec0ff */
[----:B------:R-:W-:-:S05]  /*ae00*/  LEA R0, R36, UR5, 0x2 ;  /* 0x0000000524007c11 */ /* 0x000fca000f8e10ff */
[----:B------:R-:W-:-:S07]  /*ae10*/  VIADD R0, R0, 0xc00 ;  /* 0x00000c0000007836 */ /* 0x000fce0000000000 */
.L_x_224:
[----:B-1----:R-:W0:Y:S01]  /*ae20*/  @!P0 LDC.64 R8, c[0x0][0x3d0] ;  /* 0x0000f400ff088b82 */ /* 0x002e220000000a00 */
[----:B-1----:R-:W-:Y:S01]  /*ae30*/  CS2R R4, SRZ ;  /* 0x0000000000047805 */ /* 0x002fe2000001ff00 */
[----:B------:R-:W1:Y:S01]  /*ae40*/  LDS R15, [R0+-0xc00] ;  /* 0xfff40000000f7984 */ /* 0x000e620000000800 */
[----:B------:R-:W-:-:S03]  /*ae50*/  SHF.R.S32.HI R19, RZ, 0x1f, R25 ;  /* 0x0000001fff137819 */ /* 0x000fc60000011419 */
[----:B------:R-:W2:Y:S04]  /*ae60*/  LDS R17, [R0+-0x600] ;  /* 0xfffa000000117984 */ /* 0x000ea80000000800 */
[----:B0-----:R-:W3:Y:S01]  /*ae70*/  @!P0 LDG.E.64 R4, desc[UR8][R8.64] ;  /* 0x0000000808048981 */ /* 0x001ee2000c1e1b00 */
[----:B------:R-:W-:-:S13]  /*ae80*/  ISETP.NE.AND P0, PT, R14, RZ, PT ;  /* 0x000000ff0e00720c */ /* 0x000fda0003f05270 */
[----:B------:R-:W0:Y:S01]  /*ae90*/  @!P0 LDC.64 R10, c[0x0][0x3d0] ;  /* 0x0000f400ff0a8b82 */ /* 0x000e220000000a00 */
[----:B---3--:R-:W-:-:S05]  /*aea0*/  IADD3 R2, P1, PT, R25, R4, RZ ;  /* 0x0000000419027210 */ /* 0x008fca0007f3e0ff */
[----:B------:R-:W-:Y:S01]  /*aeb0*/  IMAD.X R5, R19, 0x1, R5, P1 ;  /* 0x0000000113057824 */ /* 0x000fe200008e0605 */
[----:B------:R-:W-:-:S04]  /*aec0*/  LEA R6, P1, R2, UR14, 0x2 ;  /* 0x0000000e02067c11 */ /* 0x000fc8000f8210ff */
[----:B------:R-:W-:Y:S02]  /*aed0*/  LEA.HI.X R7, R2, UR15, R5, 0x2, P1 ;  /* 0x0000000f02077c11 */ /* 0x000fe400088f1405 */
[----:B------:R-:W-:-:S03]  /*aee0*/  CS2R R4, SRZ ;  /* 0x0000000000047805 */ /* 0x000fc6000001ff00 */
[----:B-1----:R1:W-:Y:S04]  /*aef0*/  STG.E desc[UR8][R6.64], R15 ;  /* 0x0000000f06007986 */ /* 0x0023e8000c101908 */
[----:B0-----:R-:W3:Y:S01]  /*af00*/  @!P0 LDG.E.64 R4, desc[UR8][R10.64] ;  /* 0x000000080a048981 */ /* 0x001ee2000c1e1b00 */
[----:B------:R-:W0:Y:S03]  /*af10*/  @!P0 LDC.64 R12, c[0x0][0x3d0] ;  /* 0x0000f400ff0c8b82 */ /* 0x000e260000000a00 */
[----:B------:R-:W4:Y:S01]  /*af20*/  LDS R15, [R0] ;  /* 0x00000000000f7984 */ /* 0x000f220000000800 */
[----:B---3--:R-:W-:-:S05]  /*af30*/  IADD3 R2, P1, PT, R25, R4, RZ ;  /* 0x0000000419027210 */ /* 0x008fca0007f3e0ff */
[----:B------:R-:W-:Y:S01]  /*af40*/  IMAD.X R5, R19, 0x1, R5, P1 ;  /* 0x0000000113057824 */ /* 0x000fe200008e0605 */
[----:B------:R-:W-:-:S04]  /*af50*/  LEA R8, P1, R2, UR14, 0x2 ;  /* 0x0000000e02087c11 */ /* 0x000fc8000f8210ff */
[----:B------:R-:W-:Y:S02]  /*af60*/  LEA.HI.X R9, R2, UR15, R5, 0x2, P1 ;  /* 0x0000000f02097c11 */ /* 0x000fe400088f1405 */
[----:B------:R-:W-:-:S03]  /*af70*/  CS2R R4, SRZ ;  /* 0x0000000000047805 */ /* 0x000fc6000001ff00 */
[----:B--2---:R-:W-:Y:S04]  /*af80*/  STG.E desc[UR8][R8.64+0x600], R17 ;  /* 0x0006001108007986 */ /* 0x004fe8000c101908 */
[----:B0-----:R-:W2:Y:S01]  /*af90*/  @!P0 LDG.E.64 R4, desc[UR8][R12.64] ;  /* 0x000000080c048981 */ /* 0x001ea2000c1e1b00 */
[----:B------:R-:W0:Y:S03]  /*afa0*/  @!P0 LDC.64 R10, c[0x0][0x3d0] ;  /* 0x0000f400ff0a8b82 */ /* 0x000e260000000a00 */
[----:B------:R3:W5:Y:S01]  /*afb0*/  LDS R9, [R0+0x600] ;  /* 0x0006000000097984 */ /* 0x0007620000000800 */
[----:B--2---:R-:W-:-:S05]  /*afc0*/  IADD3 R2, P1, PT, R25, R4, RZ ;  /* 0x0000000419027210 */ /* 0x004fca0007f3e0ff */
[----:B------:R-:W-:Y:S01]  /*afd0*/  IMAD.X R5, R19, 0x1, R5, P1 ;  /* 0x0000000113057824 */ /* 0x000fe200008e0605 */
[----:B-1----:R-:W-:-:S04]  /*afe0*/  LEA R6, P1, R2, UR14, 0x2 ;  /* 0x0000000e02067c11 */ /* 0x002fc8000f8210ff */
[----:B------:R-:W-:Y:S02]  /*aff0*/  LEA.HI.X R7, R2, UR15, R5, 0x2, P1 ;  /* 0x0000000f02077c11 */ /* 0x000fe400088f1405 */
[----:B------:R-:W-:-:S03]  /*b000*/  CS2R R4, SRZ ;  /* 0x0000000000047805 */ /* 0x000fc6000001ff00 */
[----:B----4-:R1:W-:Y:S04]  /*b010*/  STG.E desc[UR8][R6.64+0xc00], R15 ;  /* 0x000c000f06007986 */ /* 0x0103e8000c101908 */
[----:B0-----:R-:W2:Y:S01]  /*b020*/  @!P0 LDG.E.64 R4, desc[UR8][R10.64] ;  /* 0x000000080a048981 */ /* 0x001ea2000c1e1b00 */
[----:B------:R-:W-:Y:S02]  /*b030*/  VIADD R36, R36, 0x600 ;  /* 0x0000060024247836 */ /* 0x000fe40000000000 */
[----:B---3--:R-:W-:Y:S01]  /*b040*/  VIADD R0, R0, 0x1800 ;  /* 0x0000180000007836 */ /* 0x008fe20000000000 */
[C---:B--2---:R-:W-:Y:S01]  /*b050*/  IADD3 R2, P1, PT, R25.reuse, R4, RZ ;  /* 0x0000000419027210 */ /* 0x044fe20007f3e0ff */
[----:B------:R-:W-:-:S04]  /*b060*/  VIADD R25, R25, 0x600 ;  /* 0x0000060019197836 */ /* 0x000fc80000000000 */
[----:B------:R-:W-:Y:S01]  /*b070*/  IMAD.X R5, R19, 0x1, R5, P1 ;  /* 0x0000000113057824 */ /* 0x000fe200008e0605 */
[----:B------:R-:W-:-:S04]  /*b080*/  LEA R4, P1, R2, UR14, 0x2 ;  /* 0x0000000e02047c11 */ /* 0x000fc8000f8210ff */
[----:B------:R-:W-:Y:S02]  /*b090*/  LEA.HI.X R5, R2, UR15, R5, 0x2, P1 ;  /* 0x0000000f02057c11 */ /* 0x000fe400088f1405 */
[----:B------:R-:W-:-:S03]  /*b0a0*/  ISETP.GE.AND P1, PT, R36, R3, PT ;  /* 0x000000032400720c */ /* 0x000fc60003f26270 */
[----:B-----5:R1:W-:Y:S10]  /*b0b0*/  STG.E desc[UR8][R4.64+0x1200], R9 ;  /* 0x0012000904007986 */ /* 0x0203f4000c101908 */
[----:B------:R-:W-:Y:S05]  /*b0c0*/  @!P1 BRA `(.L_x_224) ;  /* 0xfffffffc00549947 */ /* 0x000fea000383ffff */
.L_x_163:
[----:B------:R-:W-:Y:S05]  /*b0d0*/  BSYNC.RECONVERGENT B1 ;  /* 0x0000000000017941 */ /* 0x000fea0003800200 */
.L_x_111:
[----:B0---4-:R-:W0:Y:S02]  /*b0e0*/  S2R R0, SR_TID.X ;  /* 0x0000000000007919 */ /* 0x011e240000002100 */
[----:B0-----:R-:W-:-:S13]  /*b0f0*/  ISETP.NE.AND P0, PT, R0, RZ, PT ;  /* 0x000000ff0000720c */ /* 0x001fda0003f05270 */
[----:B------:R-:W-:Y:S05]  /*b100*/  @P0 EXIT ;  /* 0x000000000000094d */ /* 0x000fea0003800000 */
[----:B------:R-:W0:Y:S02]  /*b110*/  LDCU.U8 UR4, c[0x0][0x3b9] ;  /* 0x00007720ff0477ac */ /* 0x000e240008000000 */
[----:B0-----:R-:W-:-:S09]  /*b120*/  UISETP.NE.AND UP0, UPT, UR4, URZ, UPT ;  /* 0x000000ff0400728c */ /* 0x001fd2000bf05270 */
[----:B------:R-:W-:Y:S05]  /*b130*/  BRA.U !UP0, `(.L_x_225) ;  /* 0x00000001082c7547 */ /* 0x000fea000b800000 */
[----:B------:R-:W0:Y:S01]  /*b140*/  LDCU.U8 UR4, c[0x0][0x3b8] ;  /* 0x00007700ff0477ac */ /* 0x000e220008000000 */
[----:B-1----:R-:W1:Y:S01]  /*b150*/  LDC.64 R4, c[0x0][0x398] ;  /* 0x0000e600ff047b82 */ /* 0x002e620000000a00 */
[----:B------:R-:W-:Y:S01]  /*b160*/  CS2R R2, SRZ ;  /* 0x0000000000027805 */ /* 0x000fe2000001ff00 */
[----:B0-----:R-:W-:-:S09]  /*b170*/  UISETP.NE.AND UP0, UPT, UR4, URZ, UPT ;  /* 0x000000ff0400728c */ /* 0x001fd2000bf05270 */
[----:B------:R-:W-:Y:S05]  /*b180*/  BRA.U UP0, `(.L_x_226) ;  /* 0x0000000100087547 */ /* 0x000fea000b800000 */
[----:B------:R-:W0:Y:S02]  /*b190*/  LDC.64 R2, c[0x0][0x3d0] ;  /* 0x0000f400ff027b82 */ /* 0x000e240000000a00 */
[----:B0-----:R-:W5:Y:S02]  /*b1a0*/  LDG.E.64 R2, desc[UR8][R2.64] ;  /* 0x0000000802027981 */ /* 0x001f64000c1e1b00 */
.L_x_226:
[----:B-----5:R-:W-:-:S04]  /*b1b0*/  IADD3 R2, P0, PT, R26, R2, RZ ;  /* 0x000000021a027210 */ /* 0x020fc80007f1e0ff */
[----:B------:R-:W-:-:S05]  /*b1c0*/  LEA.HI.X.SX32 R3, R26, R3, 0x1, P0 ;  /* 0x000000031a037211 */ /* 0x000fca00000f0eff */
[----:B-1----:R-:W-:Y:S01]  /*b1d0*/  STG.E.64 desc[UR8][R4.64], R2 ;  /* 0x0000000204007986 */ /* 0x002fe2000c101b08 */
[----:B------:R-:W-:Y:S05]  /*b1e0*/  EXIT ;  /* 0x000000000000794d */ /* 0x000fea0003800000 */
.L_x_225:
[----:B------:R-:W0:Y:S01]  /*b1f0*/  LDCU.U8 UR4, c[0x0][0x3b8] ;  /* 0x00007700ff0477ac */ /* 0x000e220008000000 */
[----:B-1----:R-:W1:Y:S01]  /*b200*/  LDC.64 R4, c[0x0][0x3d8] ;  /* 0x0000f600ff047b82 */ /* 0x002e620000000a00 */
[----:B------:R-:W-:Y:S01]  /*b210*/  CS2R R2, SRZ ;  /* 0x0000000000027805 */ /* 0x000fe2000001ff00 */
[----:B0-----:R-:W-:-:S09]  /*b220*/  UISETP.NE.AND UP0, UPT, UR4, URZ, UPT ;  /* 0x000000ff0400728c */ /* 0x001fd2000bf05270 */
[----:B------:R-:W-:Y:S05]  /*b230*/  BRA.U UP0, `(.L_x_227) ;  /* 0x0000000100087547 */ /* 0x000fea000b800000 */
[----:B------:R-:W0:Y:S02]  /*b240*/  LDC.64 R2, c[0x0][0x3d0] ;  /* 0x0000f400ff027b82 */ /* 0x000e240000000a00 */
[----:B0-----:R-:W5:Y:S02]  /*b250*/  LDG.E.64 R2, desc[UR8][R2.64] ;  /* 0x0000000802027981 */ /* 0x001f64000c1e1b00 */
.L_x_227:
[----:B-----5:R-:W-:-:S04]  /*b260*/  IADD3 R2, P0, PT, R26, R2, RZ ;  /* 0x000000021a027210 */ /* 0x020fc80007f1e0ff */
[----:B------:R-:W-:-:S05]  /*b270*/  LEA.HI.X.SX32 R3, R26, R3, 0x1, P0 ;  /* 0x000000031a037211 */ /* 0x000fca00000f0eff */
[----:B-1----:R-:W-:Y:S01]  /*b280*/  STG.E.64 desc[UR8][R4.64], R2 ;  /* 0x0000000204007986 */ /* 0x002fe2000c101b08 */
[----:B------:R-:W-:Y:S05]  /*b290*/  EXIT ;  /* 0x000000000000794d */ /* 0x000fea0003800000 */
.L_x_51:
[----:B------:R-:W-:Y:S01]  /*b2a0*/  BSSY B0, `(.L_x_228) ;  /* 0x0000006000007945 */ /* 0x000fe20003800000 */
[----:B------:R-:W-:Y:S01]  /*b2b0*/  PLOP3.LUT P0, PT, P0, PT, PT, 0x8, 0x80 ;  /* 0x000000000080781c */ /* 0x000fe2000070e170 */
[----:B------:R-:W-:-:S12]  /*b2c0*/  IMAD.MOV.U32 R18, RZ, RZ, -0x1 ;  /* 0xffffffffff127424 */ /* 0x000fd800078e00ff */
[----:B------:R-:W-:Y:S05]  /*b2d0*/  WARPSYNC.COLLECTIVE R18, `(.L_x_229) ;  /* 0x0000000012087348 */ /* 0x000fea0003c00000 */
[----:B------:R-:W-:Y:S01]  /*b2e0*/  VOTE.ANY P0, P0 ;  /* 0x0000000000ff7806 */ /* 0x000fe20000000100 */
[----:B------:R-:W-:-:S12]  /*b2f0*/  ENDCOLLECTIVE ;  /* 0x000000000000791b */ /* 0x000fd80003800000 */
.L_x_229:
[----:B------:R-:W-:Y:S05]  /*b300*/  BSYNC B0 ;  /* 0x0000000000007941 */ /* 0x000fea0003800000 */
.L_x_228:
[----:B------:R-:W-:Y:S05]  /*b310*/  BRA `(.L_x_230) ;  /* 0xffffff7800f47947 */ /* 0x000fea000383ffff */
.L_x_53:
[----:B------:R-:W-:Y:S01]  /*b320*/  BSSY B0, `(.L_x_231) ;  /* 0x0000006000007945 */ /* 0x000fe20003800000 */
[----:B------:R-:W-:Y:S01]  /*b330*/  PLOP3.LUT P0, PT, P0, PT, PT, 0x8, 0x80 ;  /* 0x000000000080781c */ /* 0x000fe2000070e170 */
[----:B------:R-:W-:-:S12]  /*b340*/  IMAD.MOV.U32 R18, RZ, RZ, -0x1 ;  /* 0xffffffffff127424 */ /* 0x000fd800078e00ff */
[----:B------:R-:W-:Y:S05]  /*b350*/  WARPSYNC.COLLECTIVE R18, `(.L_x_232) ;  /* 0x0000000012087348 */ /* 0x000fea0003c00000 */
[----:B------:R-:W-:Y:S01]  /*b360*/  VOTE.ANY P0, P0 ;  /* 0x0000000000ff7806 */ /* 0x000fe20000000100 */
[----:B------:R-:W-:-:S12]  /*b370*/  ENDCOLLECTIVE ;  /* 0x000000000000791b */ /* 0x000fd80003800000 */
.L_x_232:
[----:B------:R-:W-:Y:S05]  /*b380*/  BSYNC B0 ;  /* 0x0000000000007941 */ /* 0x000fea0003800000 */
.L_x_231:
[----:B------:R-:W-:Y:S05]  /*b390*/  BRA `(.L_x_233) ;  /* 0xffffff7c00507947 */ /* 0x000fea000383ffff */
.L_x_55:
[----:B------:R-:W0:Y:S01]  /*b3a0*/  S2R R50, SR_GEMASK ;  /* 0x0000000000327919 */ /* 0x000e220000003c00 */
[----:B------:R-:W-:Y:S01]  /*b3b0*/  BSSY B0, `(.L_x_234) ;  /* 0x0000006000007945 */ /* 0x000fe20003800000 */
[----:B------:R-:W-:Y:S01]  /*b3c0*/  PLOP3.LUT P0, PT, P0, PT, PT, 0x8, 0x80 ;  /* 0x000000000080781c */ /* 0x000fe2000070e170 */
[----:B------:R-:W-:-:S12]  /*b3d0*/  IMAD.MOV.U32 R18, RZ, RZ, -0x1 ;  /* 0xffffffffff127424 */ /* 0x000fd800078e00ff */
[----:B0-----:R-:W-:Y:S05]  /*b3e0*/  WARPSYNC.COLLECTIVE R18, `(.L_x_235) ;  /* 0x0000000012087348 */ /* 0x001fea0003c00000 */
[----:B------:R-:W-:Y:S01]  /*b3f0*/  VOTE.ANY R18, PT, P0 ;  /* 0x0000000000127806 */ /* 0x000fe200000e0100 */
[----:B0-----:R-:W-:Y:S06]  /*b400*/  ENDCOLLECTIVE ;  /* 0x000000000000791b */ /* 0x001fec0003800000 */
.L_x_235:
[----:B------:R-:W-:Y:S05]  /*b410*/  BSYNC B0 ;  /* 0x0000000000007941 */ /* 0x000fea0003800000 */
.L_x_234:
[----:B------:R-:W-:Y:S01]  /*b420*/  LOP3.LUT R18, R18, 0x80000000, R50, 0xec, !PT ;  /* 0x8000000012127812 */ /* 0x000fe200078eec32 */
[----:B------:R-:W-:Y:S02]  /*b430*/  IMAD.MOV.U32 R19, RZ, RZ, 0x1 ;  /* 0x00000001ff137424 */ /* 0x000fe400078e00ff */
[C---:B------:R-:W-:Y:S02]  /*b440*/  VIADD R41, R49.reuse, 0x2 ;  /* 0x0000000231297836 */ /* 0x040fe40000000000 */
[C---:B------:R-:W-:Y:S02]  /*b450*/  VIADD R17, R18.reuse, 0xffffffff ;  /* 0xffffffff12117836 */ /* 0x040fe40000000000 */
[C---:B------:R-:W-:Y:S02]  /*b460*/  VIADD R40, R49.reuse, 0x4 ;  /* 0x0000000431287836 */ /* 0x040fe40000000000 */
[----:B------:R-:W-:Y:S01]  /*b470*/  VIADD R42, R49, 0x10 ;  /* 0x00000010312a7836 */ /* 0x000fe20000000000 */
[----:B------:R-:W-:Y:S01]  /*b480*/  LOP3.LUT R22, R18, R17, RZ, 0xc, !PT ;  /* 0x0000001112167212 */ /* 0x000fe200078e0cff */
[----:B------:R-:W-:-:S02]  /*b490*/  IMAD.MOV.U32 R17, RZ, RZ, R15 ;  /* 0x000000ffff117224 */ /* 0x000fc400078e000f */
[----:B------:R-:W-:Y:S01]  /*b4a0*/  IMAD.MOV.U32 R18, RZ, RZ, -0x1 ;  /* 0xffffffffff127424 */ /* 0x000fe200078e00ff */
[----:B------:R0:W1:Y:S06]  /*b4b0*/  POPC R20, R22 ;  /* 0x0000001600147309 */ /* 0x00006c0000000000 */
[----:B01----:R-:W-:Y:S05]  /*b4c0*/  WARPSYNC.COLLECTIVE R18, `(.L_x_236) ;  /* 0x0000000012087348 */ /* 0x003fea0003c00000 */
[----:B-1----:R1:W2:Y:S02]  /*b4d0*/  SHFL.DOWN P1, R21, R17, R19, R20 ;  /* 0x0800001311157389 */ /* 0x0022a40000020014 */
[----:B012---:R-:W-:Y:S05]  /*b4e0*/  ENDCOLLECTIVE ;  /* 0x000000000000791b */ /* 0x007fea0003800000 */
.L_x_236:
[----:B------:R-:W-:Y:S01]  /*b4f0*/  ISETP.GE.AND P0, PT, R49, R20, PT ;  /* 0x000000143100720c */ /* 0x000fe20003f06270 */
[----:B------:R-:W-:-:S03]  /*b500*/  IMAD.MOV.U32 R19, RZ, RZ, 0x2 ;  /* 0x00000002ff137424 */ /* 0x000fc600078e00ff */
[----:B------:R-:W-:Y:S02]  /*b510*/  SEL R30, R21, RZ, !P0 ;  /* 0x000000ff151e7207 */ /* 0x000fe40004000000 */
[----:B------:R-:W-:-:S03]  /*b520*/  ISETP.GT.AND P0, PT, R41, R20, PT ;  /* 0x000000142900720c */ /* 0x000fc60003f04270 */
[----:B------:R-:W-:-:S04]  /*b530*/  IMAD.IADD R31, R30, 0x1, R15 ;  /* 0x000000011e1f7824 */ /* 0x000fc800078e020f */
[----:B------:R-:W-:-:S07]  /*b540*/  IMAD.MOV.U32 R17, RZ, RZ, R31 ;  /* 0x000000ffff117224 */ /* 0x000fce00078e001f */
[----:B------:R-:W-:Y:S05]  /*b550*/  WARPSYNC.COLLECTIVE R18, `(.L_x_237) ;  /* 0x0000000012087348 */ /* 0x000fea0003c00000 */
[----:B------:R0:W1:Y:S02]  /*b560*/  SHFL.DOWN P1, R21, R17, R19, R20 ;  /* 0x0800001311157389 */ /* 0x0000640000020014 */
[----:B01----:R-:W-:Y:S05]  /*b570*/  ENDCOLLECTIVE ;  /* 0x000000000000791b */ /* 0x003fea0003800000 */
.L_x_237:
[----:B------:R-:W-:Y:S01]  /*b580*/  IMAD.MOV.U32 R19, RZ, RZ, 0x4 ;  /* 0x00000004ff137424 */ /* 0x000fe200078e00ff */
[----:B------:R-:W-:Y:S02]  /*b590*/  SEL R22, R21, RZ, !P0 ;  /* 0x000000ff15167207 */ /* 0x000fe40004000000 */
[----:B------:R-:W-:-:S03]  /*b5a0*/  ISETP.GT.AND P0, PT, R40, R20, PT ;  /* 0x000000142800720c */ /* 0x000fc60003f04270 */
[----:B------:R-:W-:-:S04]  /*b5b0*/  IMAD.IADD R43, R31, 0x1, R22 ;  /* 0x000000011f2b7824 */ /* 0x000fc800078e0216 */
[----:B------:R-:W-:-:S07]  /*b5c0*/  IMAD.MOV.U32 R17, RZ, RZ, R43 ;  /* 0x000000ffff117224 */ /* 0x000fce00078e002b */
[----:B------:R-:W-:Y:S05]  /*b5d0*/  WARPSYNC.COLLECTIVE R18, `(.L_x_238) ;  /* 0x0000000012087348 */ /* 0x000fea0003c00000 */
[----:B------:R0:W1:Y:S02]  /*b5e0*/  SHFL.DOWN P1, R21, R17, R19, R20 ;  /* 0x0800001311157389 */ /* 0x0000640000020014 */
[----:B01----:R-:W-:Y:S05]  /*b5f0*/  ENDCOLLECTIVE ;  /* 0x000000000000791b */ /* 0x003fea0003800000 */
.L_x_238:
[----:B------:R-:W-:Y:S01]  /*b600*/  IMAD.MOV.U32 R19, RZ, RZ, 0x8 ;  /* 0x00000008ff137424 */ /* 0x000fe200078e00ff */
[----:B------:R-:W-:-:S05]  /*b610*/  SEL R22, R21, RZ, !P0 ;  /* 0x000000ff15167207 */ /* 0x000fca0004000000 */
[----:B------:R-:W-:Y:S02]  /*b620*/  IMAD.IADD R51, R43, 0x1, R22 ;  /* 0x000000012b337824 */ /* 0x000fe400078e0216 */
[----:B------:R-:W-:Y:S02]  /*b630*/  VIADD R22, R49, 0x8 ;  /* 0x0000000831167836 */ /* 0x000fe40000000000 */
[----:B------:R-:W-:-:S03]  /*b640*/  IMAD.MOV.U32 R17, RZ, RZ, R51 ;  /* 0x000000ffff117224 */ /* 0x000fc600078e0033 */
[----:B------:R-:W-:-:S13]  /*b650*/  ISETP.GT.AND P0, PT, R22, R20, PT ;  /* 0x000000141600720c */ /* 0x000fda0003f04270 */
[----:B------:R-:W-:Y:S05]  /*b660*/  WARPSYNC.COLLECTIVE R18, `(.L_x_239) ;  /* 0x0000000012087348 */ /* 0x000fea0003c00000 */
[----:B------:R0:W1:Y:S02]  /*b670*/  SHFL.DOWN P1, R21, R17, R19, R20 ;  /* 0x0800001311157389 */ /* 0x0000640000020014 */
[----:B01----:R-:W-:Y:S05]  /*b680*/  ENDCOLLECTIVE ;  /* 0x000000000000791b */ /* 0x003fea0003800000 */
.L_x_239:
[----:B------:R-:W-:Y:S01]  /*b690*/  IMAD.MOV.U32 R19, RZ, RZ, 0x10 ;  /* 0x00000010ff137424 */ /* 0x000fe200078e00ff */
[----:B------:R-:W-:Y:S02]  /*b6a0*/  SEL R30, R21, RZ, !P0 ;  /* 0x000000ff151e7207 */ /* 0x000fe40004000000 */
[----:B------:R-:W-:-:S03]  /*b6b0*/  ISETP.NE.AND P0, PT, R14, 0x65, PT ;  /* 0x000000650e00780c */ /* 0x000fc60003f05270 */
[----:B------:R-:W-:Y:S02]  /*b6c0*/  IMAD.IADD R15, R51, 0x1, R30 ;  /* 0x00000001330f7824 */ /* 0x000fe400078e021e */
[----:B------:R-:W0:Y:S02]  /*b6d0*/  LDC.64 R30, c[0x0][0x3a0] ;  /* 0x0000e800ff1e7b82 */ /* 0x000e240000000a00 */
[----:B------:R-:W-:-:S07]  /*b6e0*/  IMAD.MOV.U32 R17, RZ, RZ, R15 ;  /* 0x000000ffff117224 */ /* 0x000fce00078e000f */
[----:B0-----:R-:W-:Y:S05]  /*b6f0*/  WARPSYNC.COLLECTIVE R18, `(.L_x_240) ;  /* 0x0000000012087348 */ /* 0x001fea0003c00000 */
[----:B------:R1:W2:Y:S02]  /*b700*/  SHFL.DOWN P1, R21, R17, R19, R20 ;  /* 0x0800001311157389 */ /* 0x0002a40000020014 */
[----:B012---:R-:W-:Y:S05]  /*b710*/  ENDCOLLECTIVE ;  /* 0x000000000000791b */ /* 0x007fea0003800000 */
.L_x_240:
[----:B------:R-:W-:Y:S05]  /*b720*/  WARPSYNC.COLLECTIVE R18, `(.L_x_241) ;  /* 0x0000000012087348 */ /* 0x000fea0003c00000 */
[----:B------:R-:W-:Y:S01]  /*b730*/  VOTE.ALL P0, P0 ;  /* 0x0000000000ff7806 */ /* 0x000fe20000000000 */
[----:B------:R-:W-:-:S12]  /*b740*/  ENDCOLLECTIVE ;  /* 0x000000000000791b */ /* 0x000fd80003800000 */
.L_x_241:
[----:B------:R-:W-:-:S05]  /*b750*/  IADD3 R30, P2, PT, R30, 0x100, RZ ;  /* 0x000001001e1e7810 */ /* 0x000fca0007f5e0ff */
[----:B------:R-:W-:Y:S01]  /*b760*/  IMAD.X R43, RZ, RZ, R31, P2 ;  /* 0x000000ffff2b7224 */ /* 0x000fe200010e061f */
[----:B------:R-:W-:-:S04]  /*b770*/  ISETP.GT.AND P1, PT, R42, R20, PT ;  /* 0x000000142a00720c */ /* 0x000fc80003f24270 */
[----:B------:R-:W-:-:S05]  /*b780*/  SEL R14, R21, RZ, !P1 ;  /* 0x000000ff150e7207 */ /* 0x000fca0004800000 */
[----:B------:R-:W-:Y:S01]  /*b790*/  IMAD.IADD R31, R15, 0x1, R14 ;  /* 0x000000010f1f7824 */ /* 0x000fe200078e020e */
[----:B------:R-:W-:Y:S06]  /*b7a0*/  BRA `(.L_x_242) ;  /* 0xffffff7800e87947 */ /* 0x000fec000383ffff */
.L_x_57:
[----:B------:R-:W-:Y:S01]  /*b7b0*/  BSSY B0, `(.L_x_243) ;  /* 0x0000006000007945 */ /* 0x000fe20003800000 */
[----:B------:R-:W-:Y:S01]  /*b7c0*/  PLOP3.LUT P0, PT, P0, PT, PT, 0x8, 0x80 ;  /* 0x000000000080781c */ /* 0x000fe2000070e170 */
[----:B------:R-:W-:-:S12]  /*b7d0*/  IMAD.MOV.U32 R18, RZ, RZ, -0x1 ;  /* 0xffffffffff127424 */ /* 0x000fd800078e00ff */
[----:B------:R-:W-:Y:S05]  /*b7e0*/  WARPSYNC.COLLECTIVE R18, `(.L_x_244) ;  /* 0x0000000012087348 */ /* 0x000fea0003c00000 */
[----:B------:R-:W-:Y:S01]  /*b7f0*/  VOTE.ANY P0, P0 ;  /* 0x0000000000ff7806 */ /* 0x000fe20000000100 */
[----:B------:R-:W-:-:S12]  /*b800*/  ENDCOLLECTIVE ;  /* 0x000000000000791b */ /* 0x000fd80003800000 */
.L_x_244:
[----:B------:R-:W-:Y:S05]  /*b810*/  BSYNC B0 ;  /* 0x0000000000007941 */ /* 0x000fea0003800000 */
.L_x_243:
[----:B------:R-:W-:Y:S05]  /*b820*/  BRA `(.L_x_245) ;  /* 0xffffff7800f87947 */ /* 0x000fea000383ffff */
.L_x_59:
[----:B------:R-:W-:Y:S01]  /*b830*/  BSSY B0, `(.L_x_246) ;  /* 0x0000006000007945 */ /* 0x000fe20003800000 */
[----:B------:R-:W-:Y:S01]  /*b840*/  PLOP3.LUT P0, PT, P0, PT, PT, 0x8, 0x80 ;  /* 0x000000000080781c */ /* 0x000fe2000070e170 */
[----:B------:R-:W-:-:S12]  /*b850*/  IMAD.MOV.U32 R18, RZ, RZ, -0x1 ;  /* 0xffffffffff127424 */ /* 0x000fd800078e00ff */
[----:B------:R-:W-:Y:S05]  /*b860*/  WARPSYNC.COLLECTIVE R18, `(.L_x_247) ;  /* 0x0000000012087348 */ /* 0x000fea0003c00000 */
[----:B------:R-:W-:Y:S01]  /*b870*/  VOTE.ANY P0, P0 ;  /* 0x0000000000ff7806 */ /* 0x000fe20000000100 */
[----:B------:R-:W-:-:S12]  /*b880*/  ENDCOLLECTIVE ;  /* 0x000000000000791b */ /* 0x000fd80003800000 */
.L_x_247:
[----:B------:R-:W-:Y:S05]  /*b890*/  BSYNC B0 ;  /* 0x0000000000007941 */ /* 0x000fea0003800000 */
.L_x_246:
[----:B------:R-:W-:Y:S05]  /*b8a0*/  BRA `(.L_x_248) ;  /* 0xffffff7c00547947 */ /* 0x000fea000383ffff */
.L_x_61:
[----:B------:R-:W-:Y:S01]  /*b8b0*/  BSSY B0, `(.L_x_249) ;  /* 0x0000006000007945 */ /* 0x000fe20003800000 */
[----:B------:R-:W-:Y:S01]  /*b8c0*/  PLOP3.LUT P0, PT, P0, PT, PT, 0x8, 0x80 ;  /* 0x000000000080781c */ /* 0x000fe2000070e170 */
[----:B------:R-:W-:-:S12]  /*b8d0*/  IMAD.MOV.U32 R18, RZ, RZ, -0x1 ;  /* 0xffffffffff127424 */ /* 0x000fd800078e00ff */
[----:B------:R-:W-:Y:S05]  /*b8e0*/  WARPSYNC.COLLECTIVE R18, `(.L_x_250) ;  /* 0x0000000012087348 */ /* 0x000fea0003c00000 */
[----:B------:R-:W-:Y:S01]  /*b8f0*/  VOTE.ANY R18, PT, P0 ;  /* 0x0000000000127806 */ /* 0x000fe200000e0100 */
[----:B------:R-:W-:Y:S06]  /*b900*/  ENDCOLLECTIVE ;  /* 0x000000000000791b */ /* 0x000fec0003800000 */
.L_x_250:
[----:B------:R-:W-:Y:S05]  /*b910*/  BSYNC B0 ;  /* 0x0000000000007941 */ /* 0x000fea0003800000 */
.L_x_249:
[----:B------:R-:W-:Y:S01]  /*b920*/  LOP3.LUT R18, R18, 0x80000000, R50, 0xec, !PT ;  /* 0x8000000012127812 */ /* 0x000fe200078eec32 */
[----:B------:R-:W-:Y:S02]  /*b930*/  IMAD.MOV.U32 R19, RZ, RZ, 0x1 ;  /* 0x00000001ff137424 */ /* 0x000fe400078e00ff */
[----:B------:R-:W-:Y:S02]  /*b940*/  VIADD R35, R35, 0xffffffe0 ;  /* 0xffffffe023237836 */ /* 0x000fe40000000000 */
[----:B------:R-:W-:-:S05]  /*b950*/  VIADD R17, R18, 0xffffffff ;  /* 0xffffffff12117836 */ /* 0x000fca0000000000 */
[----:B------:R-:W-:Y:S01]  /*b960*/  LOP3.LUT R52, R18, R17, RZ, 0xc, !PT ;  /* 0x0000001112347212 */ /* 0x000fe200078e0cff */
[----:B------:R-:W-:Y:S02]  /*b970*/  IMAD.MOV.U32 R17, RZ, RZ, R15 ;  /* 0x000000ffff117224 */ /* 0x000fe400078e000f */
[----:B------:R-:W-:Y:S01]  /*b980*/  IMAD.MOV.U32 R18, RZ, RZ, -0x1 ;  /* 0xffffffffff127424 */ /* 0x000fe200078e00ff */
[----:B------:R0:W1:Y:S06]  /*b990*/  POPC R20, R52 ;  /* 0x0000003400147309 */ /* 0x00006c0000000000 */
[----:B01----:R-:W-:Y:S05]  /*b9a0*/  WARPSYNC.COLLECTIVE R18, `(.L_x_251) ;  /* 0x0000000012087348 */ /* 0x003fea0003c00000 */
[----:B-1----:R1:W2:Y:S02]  /*b9b0*/  SHFL.DOWN P1, R21, R17, R19, R20 ;  /* 0x0800001311157389 */ /* 0x0022a40000020014 */
[----:B012---:R-:W-:Y:S05]  /*b9c0*/  ENDCOLLECTIVE ;  /* 0x000000000000791b */ /* 0x007fea0003800000 */
.L_x_251:
        /* <DEDUP_REMOVED lines=9> */
.L_x_252:
        /* <DEDUP_REMOVED lines=8> */
.L_x_253:
        /* <DEDUP_REMOVED lines=8> */
.L_x_254:
[----:B------:R-:W-:Y:S01]  /*bb60*/  IMAD.MOV.U32 R19, RZ, RZ, 0x10 ;  /* 0x00000010ff137424 */ /* 0x000fe200078e00ff */
[----:B------:R-:W-:Y:S02]  /*bb70*/  SEL R52, R21, RZ, !P0 ;  /* 0x000000ff15347207 */ /* 0x000fe40004000000 */
[----:B------:R-:W-:-:S03]  /*bb80*/  ISETP.NE.AND P0, PT, R14, 0x65, PT ;  /* 0x000000650e00780c */ /* 0x000fc60003f05270 */
[----:B------:R-:W-:-:S04]  /*bb90*/  IMAD.IADD R52, R15, 0x1, R52 ;  /* 0x000000010f347824 */ /* 0x000fc800078e0234 */
[----:B------:R-:W-:-:S07]  /*bba0*/  IMAD.MOV.U32 R17, RZ, RZ, R52 ;  /* 0x000000ffff117224 */ /* 0x000fce00078e0034 */
[----:B------:R-:W-:Y:S05]  /*bbb0*/  WARPSYNC.COLLECTIVE R18, `(.L_x_255) ;  /* 0x0000000012087348 */ /* 0x000fea0003c00000 */
[----:B------:R0:W1:Y:S02]  /*bbc0*/  SHFL.DOWN P1, R21, R17, R19, R20 ;  /* 0x0800001311157389 */ /* 0x0000640000020014 */
[----:B01----:R-:W-:Y:S05]  /*bbd0*/  ENDCOLLECTIVE ;  /* 0x000000000000791b */ /* 0x003fea0003800000 */
.L_x_255:
[----:B------:R-:W-:Y:S05]  /*bbe0*/  WARPSYNC.COLLECTIVE R18, `(.L_x_256) ;  /* 0x0000000012087348 */ /* 0x000fea0003c00000 */
[----:B------:R-:W-:Y:S01]  /*bbf0*/  VOTE.ALL P0, P0 ;  /* 0x0000000000ff7806 */ /* 0x000fe20000000000 */
[----:B------:R-:W-:-:S12]  /*bc00*/  ENDCOLLECTIVE ;  /* 0x000000000000791b */ /* 0x000fd80003800000 */
.L_x_256:
[----:B------:R-:W-:-:S04]  /*bc10*/  ISETP.GT.AND P1, PT, R42, R20, PT ;  /* 0x000000142a00720c */ /* 0x000fc80003f24270 */
[----:B------:R-:W-:-:S04]  /*bc20*/  SEL R21, R21, RZ, !P1 ;  /* 0x000000ff15157207 */ /* 0x000fc80004800000 */
[----:B------:R-:W-:Y:S01]  /*bc30*/  IADD3 R31, PT, PT, R52, R21, R31 ;  /* 0x00000015341f7210 */ /* 0x000fe20007ffe01f */
[----:B------:R-:W-:Y:S06]  /*bc40*/  BRA `(.L_x_257) ;  /* 0xffffff7800ec7947 */ /* 0x000fec000383ffff */
.L_x_165:
[----:B------:R-:W-:Y:S01]  /*bc50*/  BSSY B0, `(.L_x_258) ;  /* 0x0000006000007945 */ /* 0x000fe20003800000 */
[----:B------:R-:W-:Y:S01]  /*bc60*/  PLOP3.LUT P0, PT, P0, PT, PT, 0x8, 0x80 ;  /* 0x000000000080781c */ /* 0x000fe2000070e170 */
[----:B------:R-:W-:-:S12]  /*bc70*/  IMAD.MOV.U32 R18, RZ, RZ, -0x1 ;  /* 0xffffffffff127424 */ /* 0x000fd800078e00ff */
[----:B------:R-:W-:Y:S05]  /*bc80*/  WARPSYNC.COLLECTIVE R18, `(.L_x_259) ;  /* 0x0000000012087348 */ /* 0x000fea0003c00000 */
[----:B------:R-:W-:Y:S01]  /*bc90*/  VOTE.ANY P0, P0 ;  /* 0x0000000000ff7806 */ /* 0x000fe20000000100 */
[----:B------:R-:W-:-:S12]  /*bca0*/  ENDCOLLECTIVE ;  /* 0x000000000000791b */ /* 0x000fd80003800000 */
.L_x_259:
[----:B------:R-:W-:Y:S05]  /*bcb0*/  BSYNC B0 ;  /* 0x0000000000007941 */ /* 0x000fea0003800000 */
.L_x_258:
[----:B------:R-:W-:Y:S05]  /*bcc0*/  BRA `(.L_x_260) ;  /* 0xffffffcc00b87947 */ /* 0x000fea000383ffff */
.L_x_167:
[----:B------:R-:W-:Y:S01]  /*bcd0*/  BSSY B0, `(.L_x_261) ;  /* 0x0000006000007945 */ /* 0x000fe20003800000 */
[----:B------:R-:W-:Y:S01]  /*bce0*/  PLOP3.LUT P0, PT, P0, PT, PT, 0x8, 0x80 ;  /* 0x000000000080781c */ /* 0x000fe2000070e170 */
[----:B------:R-:W-:-:S12]  /*bcf0*/  IMAD.MOV.U32 R18, RZ, RZ, -0x1 ;  /* 0xffffffffff127424 */ /* 0x000fd800078e00ff */
[----:B------:R-:W-:Y:S05]  /*bd00*/  WARPSYNC.COLLECTIVE R18, `(.L_x_262) ;  /* 0x0000000012087348 */ /* 0x000fea0003c00000 */
[----:B------:R-:W-:Y:S01]  /*bd10*/  VOTE.ANY P0, P0 ;  /* 0x0000000000ff7806 */ /* 0x000fe20000000100 */
[----:B------:R-:W-:-:S12]  /*bd20*/  ENDCOLLECTIVE ;  /* 0x000000000000791b */ /* 0x000fd80003800000 */
.L_x_262:
[----:B------:R-:W-:Y:S05]  /*bd30*/  BSYNC B0 ;  /* 0x0000000000007941 */ /* 0x000fea0003800000 */
.L_x_261:
[----:B------:R-:W-:Y:S05]  /*bd40*/  BRA `(.L_x_263) ;  /* 0xffffffd000147947 */ /* 0x000fea000383ffff */
.L_x_169:
[----:B------:R-:W0:Y:S01]  /*bd50*/  S2R R51, SR_GEMASK ;  /* 0x0000000000337919 */ /* 0x000e220000003c00 */
[----:B------:R-:W-:Y:S01]  /*bd60*/  BSSY B0, `(.L_x_264) ;  /* 0x0000006000007945 */ /* 0x000fe20003800000 */
[----:B------:R-:W-:Y:S01]  /*bd70*/  PLOP3.LUT P0, PT, P0, PT, PT, 0x8, 0x80 ;  /* 0x000000000080781c */ /* 0x000fe2000070e170 */
[----:B------:R-:W-:-:S12]  /*bd80*/  IMAD.MOV.U32 R18, RZ, RZ, -0x1 ;  /* 0xffffffffff127424 */ /* 0x000fd800078e00ff */
[----:B0-----:R-:W-:Y:S05]  /*bd90*/  WARPSYNC.COLLECTIVE R18, `(.L_x_265) ;  /* 0x0000000012087348 */ /* 0x001fea0003c00000 */
[----:B------:R-:W-:Y:S01]  /*bda0*/  VOTE.ANY R18, PT, P0 ;  /* 0x0000000000127806 */ /* 0x000fe200000e0100 */
[----:B0-----:R-:W-:Y:S06]  /*bdb0*/  ENDCOLLECTIVE ;  /* 0x000000000000791b */ /* 0x001fec0003800000 */
.L_x_265:
[----:B------:R-:W-:Y:S05]  /*bdc0*/  BSYNC B0 ;  /* 0x0000000000007941 */ /* 0x000fea0003800000 */
.L_x_264:
[----:B------:R-:W-:Y:S01]  /*bdd0*/  LOP3.LUT R18, R18, 0x80000000, R51, 0xec, !PT ;  /* 0x8000000012127812 */ /* 0x000fe200078eec33 */
[----:B------:R-:W-:-:S04]  /*bde0*/  IMAD.MOV.U32 R19, RZ, RZ, 0x1 ;  /* 0x00000001ff137424 */ /* 0x000fc800078e00ff */
[----:B------:R-:W-:-:S05]  /*bdf0*/  VIADD R13, R18, 0xffffffff ;  /* 0xffffffff120d7836 */ /* 0x000fca0000000000 */
[----:B------:R-:W-:Y:S01]  /*be00*/  LOP3.LUT R13, R18, R13, RZ, 0xc, !PT ;  /* 0x0000000d120d7212 */ /* 0x000fe200078e0cff */
[----:B------:R-:W-:-:S03]  /*be10*/  IMAD.MOV.U32 R18, RZ, RZ, -0x1 ;  /* 0xffffffffff127424 */ /* 0x000fc600078e00ff */
[----:B------:R0:W1:Y:S02]  /*be20*/  POPC R20, R13 ;  /* 0x0000000d00147309 */ /* 0x0000640000000000 */
[----:B0-----:R-:W-:-:S07]  /*be30*/  VIADD R13, R25, 0x2 ;  /* 0x00000002190d7836 */ /* 0x001fce0000000000 */
[----:B-1----:R-:W-:Y:S05]  /*be40*/  WARPSYNC.COLLECTIVE R18, `(.L_x_266) ;  /* 0x0000000012087348 */ /* 0x002fea0003c00000 */
[----:B-1----:R0:W1:Y:S02]  /*be50*/  SHFL.DOWN P1, R21, R17, R19, R20 ;  /* 0x0800001311157389 */ /* 0x0020640000020014 */
[----:B01----:R-:W-:Y:S05]  /*be60*/  ENDCOLLECTIVE ;  /* 0x000000000000791b */ /* 0x003fea0003800000 */
.L_x_266:
[----:B------:R-:W-:Y:S01]  /*be70*/  ISETP.GE.AND P0, PT, R25, R20, PT ;  /* 0x000000141900720c */ /* 0x000fe20003f06270 */
[----:B------:R-:W-:-:S03]  /*be80*/  IMAD.MOV.U32 R19, RZ, RZ, 0x2 ;  /* 0x00000002ff137424 */ /* 0x000fc600078e00ff */
[----:B------:R-:W-:Y:S02]  /*be90*/  SEL R12, R21, RZ, !P0 ;  /* 0x000000ff150c7207 */ /* 0x000fe40004000000 */
[----:B------:R-:W-:Y:S01]  /*bea0*/  ISETP.GT.AND P0, PT, R13, R20, PT ;  /* 0x000000140d00720c */ /* 0x000fe20003f04270 */
[----:B------:R-:W-:Y:S02]  /*beb0*/  VIADD R13, R25, 0x4 ;  /* 0x00000004190d7836 */ /* 0x000fe40000000000 */
[----:B------:R-:W-:-:S04]  /*bec0*/  IMAD.IADD R27, R12, 0x1, R17 ;  /* 0x000000010c1b7824 */ /* 0x000fc800078e0211 */
[----:B------:R-:W-:-:S07]  /*bed0*/  IMAD.MOV.U32 R17, RZ, RZ, R27 ;  /* 0x000000ffff117224 */ /* 0x000fce00078e001b */
[----:B------:R-:W-:Y:S05]  /*bee0*/  WARPSYNC.COLLECTIVE R18, `(.L_x_267) ;  /* 0x0000000012087348 */ /* 0x000fea0003c00000 */
[----:B------:R0:W1:Y:S02]  /*bef0*/  SHFL.DOWN P1, R21, R17, R19, R20 ;  /* 0x0800001311157389 */ /* 0x0000640000020014 */
[----:B01----:R-:W-:Y:S05]  /*bf00*/  ENDCOLLECTIVE ;  /* 0x000000000000791b */ /* 0x003fea0003800000 */
.L_x_267:
[----:B------:R-:W-:Y:S01]  /*bf10*/  IMAD.MOV.U32 R19, RZ, RZ, 0x4 ;  /* 0x00000004ff137424 */ /* 0x000fe200078e00ff */
[----:B------:R-:W-:Y:S02]  /*bf20*/  SEL R22, R21, RZ, !P0 ;  /* 0x000000ff15167207 */ /* 0x000fe40004000000 */
[----:B------:R-:W-:Y:S01]  /*bf30*/  ISETP.GT.AND P0, PT, R13, R20, PT ;  /* 0x000000140d00720c */ /* 0x000fe20003f04270 */
[----:B------:R-:W-:Y:S02]  /*bf40*/  VIADD R13, R25, 0x8 ;  /* 0x00000008190d7836 */ /* 0x000fe40000000000 */
[----:B------:R-:W-:Y:S02]  /*bf50*/  IMAD.IADD R22, R27, 0x1, R22 ;  /* 0x000000011b167824 */ /* 0x000fe400078e0216 */
[----:B------:R-:W-:Y:S02]  /*bf60*/  VIADD R27, R25, 0x10 ;  /* 0x00000010191b7836 */ /* 0x000fe40000000000 */
[----:B------:R-:W-:-:S07]  /*bf70*/  IMAD.MOV.U32 R17, RZ, RZ, R22 ;  /* 0x000000ffff117224 */ /* 0x000fce00078e0016 */
[----:B------:R-:W-:Y:S05]  /*bf80*/  WARPSYNC.COLLECTIVE R18, `(.L_x_268) ;  /* 0x0000000012087348 */ /* 0x000fea0003c00000 */
[----:B------:R0:W1:Y:S02]  /*bf90*/  SHFL.DOWN P1, R21, R17, R19, R20 ;  /* 0x0800001311157389 */ /* 0x0000640000020014 */
[----:B01----:R-:W-:Y:S05]  /*bfa0*/  ENDCOLLECTIVE ;  /* 0x000000000000791b */ /* 0x003fea0003800000 */
.L_x_268:
[----:B------:R-:W-:Y:S01]  /*bfb0*/  IMAD.MOV.U32 R19, RZ, RZ, 0x8 ;  /* 0x00000008ff137424 */ /* 0x000fe200078e00ff */
[----:B------:R-:W-:Y:S02]  /*bfc0*/  SEL R21, R21, RZ, !P0 ;  /* 0x000000ff15157207 */ /* 0x000fe40004000000 */
[----:B------:R-:W-:Y:S02]  /*bfd0*/  ISETP.GT.AND P0, PT, R13, R20, PT ;  /* 0x000000140d00720c */ /* 0x000fe40003f04270 */
[----:B------:R-:W0:Y:S01]  /*bfe0*/  LDC.64 R12, c[0x0][0x3a0] ;  /* 0x0000e800ff0c7b82 */ /* 0x000e220000000a00 */
[----:B------:R-:W-:-:S04]  /*bff0*/  IMAD.IADD R26, R22, 0x1, R21 ;  /* 0x00000001161a7824 */ /* 0x000fc800078e0215 */
[----:B------:R-:W-:-:S07]  /*c000*/  IMAD.MOV.U32 R17, RZ, RZ, R26 ;  /* 0x000000ffff117224 */ /* 0x000fce00078e001a */
[----:B0-----:R-:W-:Y:S05]  /*c010*/  WARPSYNC.COLLECTIVE R18, `(.L_x_269) ;  /* 0x0000000012087348 */ /* 0x001fea0003c00000 */
[----:B------:R1:W2:Y:S02]  /*c020*/  SHFL.DOWN P1, R21, R17, R19, R20 ;  /* 0x0800001311157389 */ /* 0x0002a40000020014 */
[----:B012---:R-:W-:Y:S05]  /*c030*/  ENDCOLLECTIVE ;  /* 0x000000000000791b */ /* 0x007fea0003800000 */
.L_x_269:
[----:B------:R-:W-:Y:S01]  /*c040*/  IMAD.MOV.U32 R19, RZ, RZ, 0x10 ;  /* 0x00000010ff137424 */ /* 0x000fe200078e00ff */
[----:B------:R-:W-:Y:S02]  /*c050*/  IADD3 R22, P2, PT, R12, 0x100, RZ ;  /* 0x000001000c167810 */ /* 0x000fe40007f5e0ff */
[----:B------:R-:W-:Y:S02]  /*c060*/  SEL R21, R21, RZ, !P0 ;  /* 0x000000ff15157207 */ /* 0x000fe40004000000 */
[----:B------:R-:W-:-:S03]  /*c070*/  ISETP.NE.AND P0, PT, R16, 0x65, PT ;  /* 0x000000651000780c */ /* 0x000fc60003f05270 */
[----:B------:R-:W-:-:S04]  /*c080*/  IMAD.IADD R53, R26, 0x1, R21 ;  /* 0x000000011a357824 */ /* 0x000fc800078e0215 */
[----:B------:R-:W-:-:S07]  /*c090*/  IMAD.MOV.U32 R17, RZ, RZ, R53 ;  /* 0x000000ffff117224 */ /* 0x000fce00078e0035 */
[----:B------:R-:W-:Y:S05]  /*c0a0*/  WARPSYNC.COLLECTIVE R18, `(.L_x_270) ;  /* 0x0000000012087348 */ /* 0x000fea0003c00000 */
[----:B------:R0:W1:Y:S02]  /*c0b0*/  SHFL.DOWN P1, R21, R17, R19, R20 ;  /* 0x0800001311157389 */ /* 0x0000640000020014 */
[----:B01----:R-:W-:Y:S05]  /*c0c0*/  ENDCOLLECTIVE ;  /* 0x000000000000791b */ /* 0x003fea0003800000 */
.L_x_270:
[----:B------:R-:W-:Y:S05]  /*c0d0*/  WARPSYNC.COLLECTIVE R18, `(.L_x_271) ;  /* 0x0000000012087348 */ /* 0x000fea0003c00000 */
[----:B------:R-:W-:Y:S01]  /*c0e0*/  VOTE.ALL P0, P0 ;  /* 0x0000000000ff7806 */ /* 0x000fe20000000000 */
[----:B------:R-:W-:-:S12]  /*c0f0*/  ENDCOLLECTIVE ;  /* 0x000000000000791b */ /* 0x000fd80003800000 */
.L_x_271:
[----:B------:R-:W-:Y:S01]  /*c100*/  ISETP.GT.AND P1, PT, R27, R20, PT ;  /* 0x000000141b00720c */ /* 0x000fe20003f24270 */
[----:B------:R-:W-:-:S03]  /*c110*/  IMAD.X R27, RZ, RZ, R13, P2 ;  /* 0x000000ffff1b7224 */ /* 0x000fc600010e060d */
[----:B------:R-:W-:-:S05]  /*c120*/  SEL R26, R21, RZ, !P1 ;  /* 0x000000ff151a7207 */ /* 0x000fca0004800000 */
[----:B------:R-:W-:Y:S01]  /*c130*/  IMAD.IADD R26, R53, 0x1, R26 ;  /* 0x00000001351a7824 */ /* 0x000fe200078e021a */
[----:B------:R-:W-:Y:S06]  /*c140*/  BRA `(.L_x_272) ;  /* 0xffffffcc00b87947 */ /* 0x000fec000383ffff */
.L_x_171:
[----:B------:R-:W-:Y:S01]  /*c150*/  BSSY B0, `(.L_x_273) ;  /* 0x0000006000007945 */ /* 0x000fe20003800000 */
[----:B------:R-:W-:Y:S01]  /*c160*/  PLOP3.LUT P0, PT, P0, PT, PT, 0x8, 0x80 ;  /* 0x000000000080781c */ /* 0x000fe2000070e170 */
[----:B------:R-:W-:-:S12]  /*c170*/  IMAD.MOV.U32 R18, RZ, RZ, -0x1 ;  /* 0xffffffffff127424 */ /* 0x000fd800078e00ff */
[----:B------:R-:W-:Y:S05]  /*c180*/  WARPSYNC.COLLECTIVE R18, `(.L_x_274) ;  /* 0x0000000012087348 */ /* 0x000fea0003c00000 */
[----:B------:R-:W-:Y:S01]  /*c190*/  VOTE.ANY P0, P0 ;  /* 0x0000000000ff7806 */ /* 0x000fe20000000100 */
[----:B------:R-:W-:-:S12]  /*c1a0*/  ENDCOLLECTIVE ;  /* 0x000000000000791b */ /* 0x000fd80003800000 */
.L_x_274:
[----:B------:R-:W-:Y:S05]  /*c1b0*/  BSYNC B0 ;  /* 0x0000000000007941 */ /* 0x000fea0003800000 */
.L_x_273:
[----:B------:R-:W-:Y:S05]  /*c1c0*/  BRA `(.L_x_275) ;  /* 0xffffffcc00c87947 */ /* 0x000fea000383ffff */
.L_x_173:
[----:B------:R-:W-:Y:S01]  /*c1d0*/  BSSY B0, `(.L_x_276) ;  /* 0x0000006000007945 */ /* 0x000fe20003800000 */
[----:B------:R-:W-:Y:S01]  /*c1e0*/  PLOP3.LUT P0, PT, P0, PT, PT, 0x8, 0x80 ;  /* 0x000000000080781c */ /* 0x000fe2000070e170 */
[----:B------:R-:W-:-:S12]  /*c1f0*/  IMAD.MOV.U32 R18, RZ, RZ, -0x1 ;  /* 0xffffffffff127424 */ /* 0x000fd800078e00ff */
[----:B------:R-:W-:Y:S05]  /*c200*/  WARPSYNC.COLLECTIVE R18, `(.L_x_277) ;  /* 0x0000000012087348 */ /* 0x000fea0003c00000 */
[----:B------:R-:W-:Y:S01]  /*c210*/  VOTE.ANY P0, P0 ;  /* 0x0000000000ff7806 */ /* 0x000fe20000000100 */
[----:B------:R-:W-:-:S12]  /*c220*/  ENDCOLLECTIVE ;  /* 0x000000000000791b */ /* 0x000fd80003800000 */
.L_x_277:
[----:B------:R-:W-:Y:S05]  /*c230*/  BSYNC B0 ;  /* 0x0000000000007941 */ /* 0x000fea0003800000 */
.L_x_276:
[----:B------:R-:W-:Y:S05]  /*c240*/  BRA `(.L_x_278) ;  /* 0xffffffd000247947 */ /* 0x000fea000383ffff */
.L_x_175:
[----:B------:R-:W-:Y:S01]  /*c250*/  BSSY B0, `(.L_x_279) ;  /* 0x0000006000007945 */ /* 0x000fe20003800000 */
[----:B------:R-:W-:Y:S01]  /*c260*/  PLOP3.LUT P0, PT, P0, PT, PT, 0x8, 0x80 ;  /* 0x000000000080781c */ /* 0x000fe2000070e170 */
[----:B------:R-:W-:-:S12]  /*c270*/  IMAD.MOV.U32 R18, RZ, RZ, -0x1 ;  /* 0xffffffffff127424 */ /* 0x000fd800078e00ff */
[----:B------:R-:W-:Y:S05]  /*c280*/  WARPSYNC.COLLECTIVE R18, `(.L_x_280) ;  /* 0x0000000012087348 */ /* 0x000fea0003c00000 */
[----:B------:R-:W-:Y:S01]  /*c290*/  VOTE.ANY R18, PT, P0 ;  /* 0x0000000000127806 */ /* 0x000fe200000e0100 */
[----:B------:R-:W-:Y:S06]  /*c2a0*/  ENDCOLLECTIVE ;  /* 0x000000000000791b */ /* 0x000fec0003800000 */
.L_x_280:
[----:B------:R-:W-:Y:S05]  /*c2b0*/  BSYNC B0 ;  /* 0x0000000000007941 */ /* 0x000fea0003800000 */
.L_x_279:
[----:B------:R-:W-:Y:S01]  /*c2c0*/  LOP3.LUT R18, R18, 0x80000000, R51, 0xec, !PT ;  /* 0x8000000012127812 */ /* 0x000fe200078eec33 */
[----:B------:R-:W-:Y:S02]  /*c2d0*/  IMAD.MOV.U32 R19, RZ, RZ, 0x1 ;  /* 0x00000001ff137424 */ /* 0x000fe400078e00ff */
[----:B------:R-:W-:Y:S02]  /*c2e0*/  VIADD R40, R40, 0xffffffe0 ;  /* 0xffffffe028287836 */ /* 0x000fe40000000000 */
[----:B------:R-:W-:-:S05]  /*c2f0*/  VIADD R13, R18, 0xffffffff ;  /* 0xffffffff120d7836 */ /* 0x000fca0000000000 */
[----:B------:R-:W-:Y:S01]  /*c300*/  LOP3.LUT R12, R18, R13, RZ, 0xc, !PT ;  /* 0x0000000d120c7212 */ /* 0x000fe200078e0cff */
[----:B------:R-:W-:-:S03]  /*c310*/  IMAD.MOV.U32 R18, RZ, RZ, -0x1 ;  /* 0xffffffffff127424 */ /* 0x000fc600078e00ff */
[----:B------:R0:W1:Y:S04]  /*c320*/  POPC R20, R12 ;  /* 0x0000000c00147309 */ /* 0x0000680000000000 */
[----:B01----:R-:W-:Y:S05]  /*c330*/  WARPSYNC.COLLECTIVE R18, `(.L_x_281) ;  /* 0x0000000012087348 */ /* 0x003fea0003c00000 */
[----:B-1----:R1:W2:Y:S02]  /*c340*/  SHFL.DOWN P1, R21, R17, R19, R20 ;  /* 0x0800001311157389 */ /* 0x0022a40000020014 */
[----:B012---:R-:W-:Y:S05]  /*c350*/  ENDCOLLECTIVE ;  /* 0x000000000000791b */ /* 0x007fea0003800000 */
.L_x_281:
[----:B------:R-:W-:Y:S01]  /*c360*/  ISETP.GE.AND P0, PT, R25, R20, PT ;  /* 0x000000141900720c */ /* 0x000fe20003f06270 */
[----:B------:R-:W-:-:S03]  /*c370*/  IMAD.MOV.U32 R19, RZ, RZ, 0x2 ;  /* 0x00000002ff137424 */ /* 0x000fc600078e00ff */
[----:B------:R-:W-:Y:S01]  /*c380*/  SEL R52, R21, RZ, !P0 ;  /* 0x000000ff15347207 */ /* 0x000fe20004000000 */
[----:B------:R-:W-:-:S04]  /*c390*/  VIADD R21, R25, 0x2 ;  /* 0x0000000219157836 */ /* 0x000fc80000000000 */
[----:B------:R-:W-:Y:S01]  /*c3a0*/  IMAD.IADD R13, R52, 0x1, R17 ;  /* 0x00000001340d7824 */ /* 0x000fe200078e0211 */
[----:B------:R-:W-:-:S03]  /*c3b0*/  ISETP.GT.AND P0, PT, R21, R20, PT ;  /* 0x000000141500720c */ /* 0x000fc60003f04270 */
[----:B------:R-:W-:-:S10]  /*c3c0*/  IMAD.MOV.U32 R17, RZ, RZ, R13 ;  /* 0x000000ffff117224 */ /* 0x000fd400078e000d */
[----:B------:R-:W-:Y:S05]  /*c3d0*/  WARPSYNC.COLLECTIVE R18, `(.L_x_282) ;  /* 0x0000000012087348 */ /* 0x000fea0003c00000 */
[----:B------:R0:W1:Y:S02]  /*c3e0*/  SHFL.DOWN P1, R21, R17, R19, R20 ;  /* 0x0800001311157389 */ /* 0x0000640000020014 */
[----:B01----:R-:W-:Y:S05]  /*c3f0*/  ENDCOLLECTIVE ;  /* 0x000000000000791b */ /* 0x003fea0003800000 */
.L_x_282:
[----:B------:R-:W-:Y:S01]  /*c400*/  IMAD.MOV.U32 R19, RZ, RZ, 0x4 ;  /* 0x00000004ff137424 */ /* 0x000fe200078e00ff */
[----:B------:R-:W-:-:S05]  /*c410*/  SEL R12, R21, RZ, !P0 ;  /* 0x000000ff150c7207 */ /* 0x000fca0004000000 */
[----:B------:R-:W-:Y:S02]  /*c420*/  IMAD.IADD R53, R13, 0x1, R12 ;  /* 0x000000010d357824 */ /* 0x000fe400078e020c */
[----:B------:R-:W-:Y:S02]  /*c430*/  VIADD R13, R25, 0x4 ;  /* 0x00000004190d7836 */ /* 0x000fe40000000000 */
[----:B------:R-:W-:-:S03]  /*c440*/  IMAD.MOV.U32 R17, RZ, RZ, R53 ;  /* 0x000000ffff117224 */ /* 0x000fc600078e0035 */
[----:B------:R-:W-:Y:S01]  /*c450*/  ISETP.GT.AND P0, PT, R13, R20, PT ;  /* 0x000000140d00720c */ /* 0x000fe20003f04270 */
[----:B------:R-:W-:-:S12]  /*c460*/  VIADD R13, R25, 0x8 ;  /* 0x00000008190d7836 */ /* 0x000fd80000000000 */
[----:B------:R-:W-:Y:S05]  /*c470*/  WARPSYNC.COLLECTIVE R18, `(.L_x_283) ;  /* 0x0000000012087348 */ /* 0x000fea0003c00000 */
[----:B------:R0:W1:Y:S02]  /*c480*/  SHFL.DOWN P1, R21, R17, R19, R20 ;  /* 0x0800001311157389 */ /* 0x0000640000020014 */
[----:B01----:R-:W-:Y:S05]  /*c490*/  ENDCOLLECTIVE ;  /* 0x000000000000791b */ /* 0x003fea0003800000 */
.L_x_283:
[----:B------:R-:W-:Y:S01]  /*c4a0*/  IMAD.MOV.U32 R19, RZ, RZ, 0x8 ;  /* 0x00000008ff137424 */ /* 0x000fe200078e00ff */
[----:B------:R-:W-:Y:S02]  /*c4b0*/  SEL R12, R21, RZ, !P0 ;  /* 0x000000ff150c7207 */ /* 0x000fe40004000000 */
[----:B------:R-:W-:-:S03]  /*c4c0*/  ISETP.GT.AND P0, PT, R13, R20, PT ;  /* 0x000000140d00720c */ /* 0x000fc60003f04270 */
[----:B------:R-:W-:Y:S02]  /*c4d0*/  IMAD.IADD R12, R53, 0x1, R12 ;  /* 0x00000001350c7824 */ /* 0x000fe400078e020c */
[----:B------:R-:W-:Y:S02]  /*c4e0*/  VIADD R53, R25, 0x10 ;  /* 0x0000001019357836 */ /* 0x000fe40000000000 */
[----:B------:R-:W-:-:S07]  /*c4f0*/  IMAD.MOV.U32 R17, RZ, RZ, R12 ;  /* 0x000000ffff117224 */ /* 0x000fce00078e000c */
[----:B------:R-:W-:Y:S05]  /*c500*/  WARPSYNC.COLLECTIVE R18, `(.L_x_284) ;  /* 0x0000000012087348 */ /* 0x000fea0003c00000 */
[----:B------:R0:W1:Y:S02]  /*c510*/  SHFL.DOWN P1, R21, R17, R19, R20 ;  /* 0x0800001311157389 */ /* 0x0000640000020014 */
[----:B01----:R-:W-:Y:S05]  /*c520*/  ENDCOLLECTIVE ;  /* 0x000000000000791b */ /* 0x003fea0003800000 */
.L_x_284:
        /* <DEDUP_REMOVED lines=8> */
.L_x_285:
[----:B------:R-:W-:Y:S05]  /*c5b0*/  WARPSYNC.COLLECTIVE R18, `(.L_x_286) ;  /* 0x0000000012087348 */ /* 0x000fea0003c00000 */
[----:B------:R-:W-:Y:S01]  /*c5c0*/  VOTE.ALL P0, P0 ;  /* 0x0000000000ff7806 */ /* 0x000fe20000000000 */
[----:B------:R-:W-:-:S12]  /*c5d0*/  ENDCOLLECTIVE ;  /* 0x000000000000791b */ /* 0x000fd80003800000 */
.L_x_286:
[----:B------:R-:W-:-:S04]  /*c5e0*/  ISETP.GT.AND P1, PT, R53, R20, PT ;  /* 0x000000143500720c */ /* 0x000fc80003f24270 */
[----:B------:R-:W-:-:S04]  /*c5f0*/  SEL R21, R21, RZ, !P1 ;  /* 0x000000ff15157207 */ /* 0x000fc80004800000 */
[----:B------:R-:W-:Y:S01]  /*c600*/  IADD3 R26, PT, PT, R13, R21, R26 ;  /* 0x000000150d1a7210 */ /* 0x000fe20007ffe01a */
[----:B------:R-:W-:Y:S06]  /*c610*/  BRA `(.L_x_287) ;  /* 0xffffffcc00c07947 */ /* 0x000fec000383ffff */
.L_x_288:
[----:B------:R-:W-:-:S00]  /*c620*/  BRA `(.L_x_288) ;  /* 0xfffffffc00fc7947 */ /* 0x000fc0000383ffff */
[----:B------:R-:W-:-:S00]  /*c630*/  NOP ;  /* 0x0000000000007918 */ /* 0x000fc00000000000 */
        /* <DEDUP_REMOVED lines=12> */
.L_x_295:


//--------------------- .text._ZN3cub18CUB_300001_SM_10006detail4scan23DeviceCompactInitKernelINS0_13ScanTileStateIiLb1EEEPlEEvT_iT0_ --------------------------
	.section	.text._ZN3cub18CUB_300001_SM_10006detail4scan23DeviceCompactInitKernelINS0_13ScanTileStateIiLb1EEEPlEEvT_iT0_,"ax",@progbits
	.align	128
        .global         _ZN3cub18CUB_300001_SM_10006detail4scan23DeviceCompactInitKernelINS0_13ScanTileStateIiLb1EEEPlEEvT_iT0_
        .type           _ZN3cub18CUB_300001_SM_10006detail4scan23DeviceCompactInitKernelINS0_13ScanTileStateIiLb1EEEPlEEvT_iT0_,@function
        .size           _ZN3cub18CUB_300001_SM_10006detail4scan23DeviceCompactInitKernelINS0_13ScanTileStateIiLb1EEEPlEEvT_iT0_,(.L_x_296 - _ZN3cub18CUB_300001_SM_10006detail4scan23DeviceCompactInitKernelINS0_13ScanTileStateIiLb1EEEPlEEvT_iT0_)
        .other          _ZN3cub18CUB_300001_SM_10006detail4scan23DeviceCompactInitKernelINS0_13ScanTileStateIiLb1EEEPlEEvT_iT0_,@"STO_CUDA_ENTRY STV_DEFAULT"
_ZN3cub18CUB_300001_SM_10006detail4scan23DeviceCompactInitKernelINS0_13ScanTileStateIiLb1EEEPlEEvT_iT0_:
.text._ZN3cub18CUB_300001_SM_10006detail4scan23DeviceCompactInitKernelINS0_13ScanTileStateIiLb1EEEPlEEvT_iT0_:
[----:B------:R-:W-:Y:S01]  /*0000*/  LDC R1, c[0x0][0x37c] ;  /* 0x0000df00ff017b82 */ /* 0x000fe20000000800 */
[----:B------:R-:W0:Y:S07]  /*0010*/  S2R R0, SR_TID.X ;  /* 0x0000000000007919 */ /* 0x000e2e0000002100 */
[----:B------:R-:W1:Y:S01]  /*0020*/  S2UR UR6, SR_CTAID.X ;  /* 0x00000000000679c3 */ /* 0x000e620000002500 */
[----:B------:R-:W2:Y:S07]  /*0030*/  LDCU UR4, c[0x0][0x388] ;  /* 0x00007100ff0477ac */ /* 0x000eae0008000800 */
[----:B------:R-:W1:Y:S01]  /*0040*/  LDC R7, c[0x0][0x360] ;  /* 0x0000d800ff077b82 */ /* 0x000e620000000800 */
[C---:B0-----:R-:W-:Y:S01]  /*0050*/  ISETP.GT.U32.AND P0, PT, R0.reuse, 0x1f, PT ;  /* 0x0000001f0000780c */ /* 0x041fe20003f04070 */
[----:B-1----:R-:W-:Y:S01]  /*0060*/  IMAD R7, R7, UR6, R0 ;  /* 0x0000000607077c24 */ /* 0x002fe2000f8e0200 */
[----:B------:R-:W-:-:S02]  /*0070*/  LOP3.LUT P2, RZ, R0, UR6, RZ, 0xfc, !PT ;  /* 0x0000000600ff7c12 */ /* 0x000fc4000f84fcff */
[----:B------:R-:W-:Y:S02]  /*0080*/  ISETP.NE.OR P0, PT, RZ, UR6, P0 ;  /* 0x00000006ff007c0c */ /* 0x000fe40008705670 */
[----:B--2---:R-:W-:Y:S01]  /*0090*/  ISETP.GE.AND P1, PT, R7, UR4, PT ;  /* 0x0000000407007c0c */ /* 0x004fe2000bf26270 */
[----:B------:R-:W0:Y:S10]  /*00a0*/  LDCU.64 UR4, c[0x0][0x358] ;  /* 0x00006b00ff0477ac */ /* 0x000e340008000a00 */
[----:B------:R-:W1:Y:S02]  /*00b0*/  @!P0 LDC.64 R4, c[0x0][0x380] ;  /* 0x0000e000ff048b82 */ /* 0x000e640000000a00 */
[----:B------:R-:W-:-:S06]  /*00c0*/  @!P1 MOV R6, 0x63 ;  /* 0x0000006300069802 */ /* 0x000fcc0000000f00 */
[----:B------:R-:W2:Y:S01]  /*00d0*/  @!P1 LDC.64 R2, c[0x0][0x380] ;  /* 0x0000e000ff029b82 */ /* 0x000ea20000000a00 */
[----:B-1----:R-:W-:-:S04]  /*00e0*/  @!P0 IMAD.WIDE.U32 R4, R0, 0x8, R4 ;  /* 0x0000000800048825 */ /* 0x002fc800078e0004 */
[----:B--2---:R-:W-:-:S04]  /*00f0*/  @!P1 IMAD.WIDE R2, R7, 0x8, R2 ;  /* 0x0000000807029825 */ /* 0x004fc800078e0202 */
[----:B------:R-:W-:-:S05]  /*0100*/  IMAD.MOV.U32 R7, RZ, RZ, RZ ;  /* 0x000000ffff077224 */ /* 0x000fca00078e00ff */
[----:B0-----:R0:W-:Y:S04]  /*0110*/  @!P1 STG.E.64 desc[UR4][R2.64+0x100], R6 ;  /* 0x0001000602009986 */ /* 0x0011e8000c101b04 */
[----:B------:R0:W-:Y:S01]  /*0120*/  @!P0 STG.E.64 desc[UR4][R4.64], RZ ;  /* 0x000000ff04008986 */ /* 0x0001e2000c101b04 */
[----:B------:R-:W-:Y:S05]  /*0130*/  @P2 EXIT ;  /* 0x000000000000294d */ /* 0x000fea0003800000 */
[----:B0-----:R-:W0:Y:S02]  /*0140*/  LDC.64 R2, c[0x0][0x390] ;  /* 0x0000e400ff027b82 */ /* 0x001e240000000a00 */
[----:B0-----:R-:W-:Y:S01]  /*0150*/  STG.E.64 desc[UR4][R2.64], RZ ;  /* 0x000000ff02007986 */ /* 0x001fe2000c101b04 */
[----:B------:R-:W-:Y:S05]  /*0160*/  EXIT ;  /* 0x000000000000794d */ /* 0x000fea0003800000 */
.L_x_289:
        /* <DEDUP_REMOVED lines=9> */
.L_x_296:


//--------------------- .text._ZN3cub18CUB_300001_SM_10006detail8for_each13static_kernelINS2_12policy_hub_t12policy_500_tElN6thrust24THRUST_300001_SM_1000_NS8cuda_cub6__fill7functorINS7_6detail15normal_iteratorINS7_10device_ptrIiEEEEiEEEEvT0_T1_ --------------------------
	.section	.text._ZN3cub18CUB_300001_SM_10006detail8for_each13static_kernelINS2_12policy_hub_t12policy_500_tElN6thrust24THRUST_300001_SM_1000_NS8cuda_cub6__fill7functorINS7_6detail15normal_iteratorINS7_10device_ptrIiEEEEiEEEEvT0_T1_,"ax",@progbits
	.align	128
        .global         _ZN3cub18CUB_300001_SM_10006detail8for_each13static_kernelINS2_12policy_hub_t12policy_500_tElN6thrust24THRUST_300001_SM_1000_NS8cuda_cub6__fill7functorINS7_6detail15normal_iteratorINS7_10device_ptrIiEEEEiEEEEvT0_T1_
        .type           _ZN3cub18CUB_300001_SM_10006detail8for_each13static_kernelINS2_12policy_hub_t12policy_500_tElN6thrust24THRUST_300001_SM_1000_NS8cuda_cub6__fill7functorINS7_6detail15normal_iteratorINS7_10device_ptrIiEEEEiEEEEvT0_T1_,@function
        .size           _ZN3cub18CUB_300001_SM_10006detail8for_each13static_kernelINS2_12policy_hub_t12policy_500_tElN6thrust24THRUST_300001_SM_1000_NS8cuda_cub6__fill7functorINS7_6detail15normal_iteratorINS7_10device_ptrIiEEEEiEEEEvT0_T1_,(.L_x_297 - _ZN3cub18CUB_300001_SM_10006detail8for_each13static_kernelINS2_12policy_hub_t12policy_500_tElN6thrust24THRUST_300001_SM_1000_NS8cuda_cub6__fill7functorINS7_6detail15normal_iteratorINS7_10device_ptrIiEEEEiEEEEvT0_T1_)
        .other          _ZN3cub18CUB_300001_SM_10006detail8for_each13static_kernelINS2_12policy_hub_t12policy_500_tElN6thrust24THRUST_300001_SM_1000_NS8cuda_cub6__fill7functorINS7_6detail15normal_iteratorINS7_10device_ptrIiEEEEiEEEEvT0_T1_,@"STO_CUDA_ENTRY STV_DEFAULT"
_ZN3cub18CUB_300001_SM_10006detail8for_each13static_kernelINS2_12policy_hub_t12policy_500_tElN6thrust24THRUST_300001_SM_1000_NS8cuda_cub6__fill7functorINS7_6detail15normal_iteratorINS7_10device_ptrIiEEEEiEEEEvT0_T1_:
.text._ZN3cub18CUB_300001_SM_10006detail8for_each13static_kernelINS2_12policy_hub_t12policy_500_tElN6thrust24THRUST_300001_SM_1000_NS8cuda_cub6__fill7functorINS7_6detail15normal_iteratorINS7_10device_ptrIiEEEEiEEEEvT0_T1_:
[----:B------:R-:W-:Y:S08]  /*0000*/  LDC R1, c[0x0][0x37c] ;  /* 0x0000df00ff017b82 */ /* 0x000ff00000000800 */
[----:B------:R-:W0:Y:S01]  /*0010*/  S2UR UR4, SR_CTAID.X ;  /* 0x00000000000479c3 */ /* 0x000e220000002500 */
[----:B------:R-:W1:Y:S01]  /*0020*/  LDCU.64 UR6, c[0x0][0x380] ;  /* 0x00007000ff0677ac */ /* 0x000e620008000a00 */
[----:B------:R-:W2:Y:S01]  /*0030*/  LDCU.64 UR8, c[0x0][0x358] ;  /* 0x00006b00ff0877ac */ /* 0x000ea20008000a00 */
[----:B0-----:R-:W-:-:S04]  /*0040*/  UIMAD.WIDE.U32 UR4, UR4, 0x200, URZ ;  /* 0x00000200040478a5 */ /* 0x001fc8000f8e00ff */
[----:B-1----:R-:W-:-:S04]  /*0050*/  UIADD3 UR6, UP0, UPT, -UR4, UR6, URZ ;  /* 0x0000000604067290 */ /* 0x002fc8000ff1e1ff */
[----:B------:R-:W-:Y:S02]  /*0060*/  UIADD3.X UR7, UPT, UPT, ~UR5, UR7, URZ, UP0, !UPT ;  /* 0x0000000705077290 */ /* 0x000fe400087fe5ff */
[----:B------:R-:W-:-:S04]  /*0070*/  UISETP.GE.U32.AND UP0, UPT, UR6, 0x200, UPT ;  /* 0x000002000600788c */ /* 0x000fc8000bf06070 */
[----:B------:R-:W-:-:S09]  /*0080*/  UISETP.GE.AND.EX UP0, UPT, UR7, URZ, UPT, UP0 ;  /* 0x000000ff0700728c */ /* 0x000fd2000bf06300 */
[----:B--2---:R-:W-:Y:S05]  /*0090*/  BRA.U !UP0, `(.L_x_290) ;  /* 0x0000000108287547 */ /* 0x004fea000b800000 */
[----:B------:R-:W0:Y:S01]  /*00a0*/  S2R R0, SR_TID.X ;  /* 0x0000000000007919 */ /* 0x000e220000002100 */
[----:B------:R-:W1:Y:S01]  /*00b0*/  LDCU.64 UR6, c[0x0][0x388] ;  /* 0x00007100ff0677ac */ /* 0x000e620008000a00 */
[----:B------:R-:W2:Y:S01]  /*00c0*/  LDC R5, c[0x0][0x390] ;  /* 0x0000e400ff057b82 */ /* 0x000ea20000000800 */
[----:B0-----:R-:W-:-:S05]  /*00d0*/  IADD3 R0, P0, PT, R0, UR4, RZ ;  /* 0x0000000400007c10 */ /* 0x001fca000ff1e0ff */
[----:B------:R-:W-:Y:S01]  /*00e0*/  IMAD.X R3, RZ, RZ, UR5, P0 ;  /* 0x00000005ff037e24 */ /* 0x000fe200080e06ff */
[----:B-1----:R-:W-:-:S04]  /*00f0*/  LEA R2, P0, R0, UR6, 0x2 ;  /* 0x0000000600027c11 */ /* 0x002fc8000f8010ff */
[----:B------:R-:W-:-:S05]  /*0100*/  LEA.HI.X R3, R0, UR7, R3, 0x2, P0 ;  /* 0x0000000700037c11 */ /* 0x000fca00080f1403 */
[----:B--2---:R-:W-:Y:S04]  /*0110*/  STG.E desc[UR8][R2.64], R5 ;  /* 0x0000000502007986 */ /* 0x004fe8000c101908 */
[----:B------:R-:W-:Y:S01]  /*0120*/  STG.E desc[UR8][R2.64+0x400], R5 ;  /* 0x0004000502007986 */ /* 0x000fe2000c101908 */
[----:B------:R-:W-:Y:S05]  /*0130*/  EXIT ;  /* 0x000000000000794d */ /* 0x000fea0003800000 */
.L_x_290:
[----:B------:R-:W0:Y:S01]  /*0140*/  S2R R0, SR_TID.X ;  /* 0x0000000000007919 */ /* 0x000e220000002100 */
[----:B------:R-:W-:Y:S01]  /*0150*/  USHF.R.S32.HI UR7, URZ, 0x1f, UR6 ;  /* 0x0000001fff077899 */ /* 0x000fe20008011406 */
[----:B------:R-:W1:Y:S05]  /*0160*/  LDCU.64 UR10, c[0x0][0x388] ;  /* 0x00007100ff0a77ac */ /* 0x000e6a0008000a00 */
[----:B------:R-:W-:Y:S02]  /*0170*/  IMAD.U32 R2, RZ, RZ, UR7 ;  /* 0x00000007ff027e24 */ /* 0x000fe4000f8e00ff */
[----:B------:R-:W-:Y:S01]  /*0180*/  IMAD.U32 R4, RZ, RZ, UR7 ;  /* 0x00000007ff047e24 */ /* 0x000fe2000f8e00ff */
[----:B0-----:R-:W-:-:S04]  /*0190*/  ISETP.LT.U32.AND P0, PT, R0, UR6, PT ;  /* 0x0000000600007c0c */ /* 0x001fc8000bf01070 */
[----:B------:R-:W-:Y:S01]  /*01a0*/  ISETP.GT.AND.EX P0, PT, R2, RZ, PT, P0 ;  /* 0x000000ff0200720c */ /* 0x000fe20003f04300 */
[C---:B------:R-:W-:Y:S01]  /*01b0*/  VIADD R2, R0.reuse, 0x100 ;  /* 0x0000010000027836 */ /* 0x040fe20000000000 */
[----:B------:R-:W-:-:S04]  /*01c0*/  IADD3 R0, P2, PT, R0, UR4, RZ ;  /* 0x0000000400007c10 */ /* 0x000fc8000ff5e0ff */
[----:B------:R-:W-:Y:S01]  /*01d0*/  ISETP.LT.U32.AND P1, PT, R2, UR6, PT ;  /* 0x0000000602007c0c */ /* 0x000fe2000bf21070 */
[----:B------:R-:W-:Y:S01]  /*01e0*/  IMAD.X R3, RZ, RZ, UR5, P2 ;  /* 0x00000005ff037e24 */ /* 0x000fe200090e06ff */
[----:B-1----:R-:W-:Y:S02]  /*01f0*/  LEA R2, P2, R0, UR10, 0x2 ;  /* 0x0000000a00027c11 */ /* 0x002fe4000f8410ff */
[----:B------:R-:W-:Y:S02]  /*0200*/  ISETP.GT.AND.EX P1, PT, R4, RZ, PT, P1 ;  /* 0x000000ff0400720c */ /* 0x000fe40003f24310 */
[----:B------:R-:W-:Y:S01]  /*0210*/  LEA.HI.X R3, R0, UR11, R3, 0x2, P2 ;  /* 0x0000000b00037c11 */ /* 0x000fe200090f1403 */
[----:B------:R-:W0:Y:S04]  /*0220*/  @P0 LDC R5, c[0x0][0x390] ;  /* 0x0000e400ff050b82 */ /* 0x000e280000000800 */
[----:B0-----:R0:W-:Y:S06]  /*0230*/  @P0 STG.E desc[UR8][R2.64], R5 ;  /* 0x0000000502000986 */ /* 0x0011ec000c101908 */
[----:B------:R-:W-:Y:S05]  /*0240*/  @!P1 EXIT ;  /* 0x000000000000994d */ /* 0x000fea0003800000 */
[----:B0-----:R-:W0:Y:S02]  /*0250*/  LDC R5, c[0x0][0x390] ;  /* 0x0000e400ff057b82 */ /* 0x001e240000000800 */
[----:B0-----:R-:W-:Y:S01]  /*0260*/  STG.E desc[UR8][R2.64+0x400], R5 ;  /* 0x0004000502007986 */ /* 0x001fe2000c101908 */
[----:B------:R-:W-:Y:S05]  /*0270*/  EXIT ;  /* 0x000000000000794d */ /* 0x000fea0003800000 */
.L_x_291:
        /* <DEDUP_REMOVED lines=16> */
.L_x_297:


//--------------------- .text._ZN3cub18CUB_300001_SM_10006detail8for_each13static_kernelINS2_12policy_hub_t12policy_500_tEmN6thrust24THRUST_300001_SM_1000_NS8cuda_cub20__uninitialized_fill7functorINS7_10device_ptrIiEEiEEEEvT0_T1_ --------------------------
	.section	.text._ZN3cub18CUB_300001_SM_10006detail8for_each13static_kernelINS2_12policy_hub_t12policy_500_tEmN6thrust24THRUST_300001_SM_1000_NS8cuda_cub20__uninitialized_fill7functorINS7_10device_ptrIiEEiEEEEvT0_T1_,"ax",@progbits
	.align	128
        .global         _ZN3cub18CUB_300001_SM_10006detail8for_each13static_kernelINS2_12policy_hub_t12policy_500_tEmN6thrust24THRUST_300001_SM_1000_NS8cuda_cub20__uninitialized_fill7functorINS7_10device_ptrIiEEiEEEEvT0_T1_
        .type           _ZN3cub18CUB_300001_SM_10006detail8for_each13static_kernelINS2_12policy_hub_t12policy_500_tEmN6thrust24THRUST_300001_SM_1000_NS8cuda_cub20__uninitialized_fill7functorINS7_10device_ptrIiEEiEEEEvT0_T1_,@function
        .size           _ZN3cub18CUB_300001_SM_10006detail8for_each13static_kernelINS2_12policy_hub_t12policy_500_tEmN6thrust24THRUST_300001_SM_1000_NS8cuda_cub20__uninitialized_fill7functorINS7_10device_ptrIiEEiEEEEvT0_T1_,(.L_x_298 - _ZN3cub18CUB_300001_SM_10006detail8for_each13static_kernelINS2_12policy_hub_t12policy_500_tEmN6thrust24THRUST_300001_SM_1000_NS8cuda_cub20__uninitialized_fill7functorINS7_10device_ptrIiEEiEEEEvT0_T1_)
        .other          _ZN3cub18CUB_300001_SM_10006detail8for_each13static_kernelINS2_12policy_hub_t12policy_500_tEmN6thrust24THRUST_300001_SM_1000_NS8cuda_cub20__uninitialized_fill7functorINS7_10device_ptrIiEEiEEEEvT0_T1_,@"STO_CUDA_ENTRY STV_DEFAULT"
_ZN3cub18CUB_300001_SM_10006detail8for_each13static_kernelINS2_12policy_hub_t12policy_500_tEmN6thrust24THRUST_300001_SM_1000_NS8cuda_cub20__uninitialized_fill7functorINS7_10device_ptrIiEEiEEEEvT0_T1_:
.text._ZN3cub18CUB_300001_SM_10006detail8for_each13static_kernelINS2_12policy_hub_t12policy_500_tEmN6thrust24THRUST_300001_SM_1000_NS8cuda_cub20__uninitialized_fill7functorINS7_10device_ptrIiEEiEEEEvT0_T1_:
        /* <DEDUP_REMOVED lines=8> */
[----:B------:R-:W-:-:S09]  /*0080*/  UISETP.GE.U32.AND.EX UP0, UPT, UR7, URZ, UPT, UP0 ;  /* 0x000000ff0700728c */ /* 0x000fd2000bf06100 */
        /* <DEDUP_REMOVED lines=11> */
.L_x_292:
[----:B------:R-:W0:Y:S01]  /*0140*/  S2R R0, SR_TID.X ;  /* 0x0000000000007919 */ /* 0x000e220000002100 */
[----:B------:R-:W-:Y:S01]  /*0150*/  IMAD.U32 R2, RZ, RZ, UR7 ;  /* 0x00000007ff027e24 */ /* 0x000fe2000f8e00ff */
[----:B------:R-:W1:Y:S01]  /*0160*/  LDCU.64 UR10, c[0x0][0x388] ;  /* 0x00007100ff0a77ac */ /* 0x000e620008000a00 */
[----:B------:R-:W-:Y:S01]  /*0170*/  IMAD.U32 R4, RZ, RZ, UR7 ;  /* 0x00000007ff047e24 */ /* 0x000fe2000f8e00ff */
[----:B0-----:R-:W-:-:S04]  /*0180*/  ISETP.LT.U32.AND P0, PT, R0, UR6, PT ;  /* 0x0000000600007c0c */ /* 0x001fc8000bf01070 */
[----:B------:R-:W-:Y:S01]  /*0190*/  ISETP.GT.U32.AND.EX P0, PT, R2, RZ, PT, P0 ;  /* 0x000000ff0200720c */ /* 0x000fe20003f04100 */
[C---:B------:R-:W-:Y:S01]  /*01a0*/  VIADD R2, R0.reuse, 0x100 ;  /* 0x0000010000027836 */ /* 0x040fe20000000000 */
[----:B------:R-:W-:-:S04]  /*01b0*/  IADD3 R0, P2, PT, R0, UR4, RZ ;  /* 0x0000000400007c10 */ /* 0x000fc8000ff5e0ff */
[----:B------:R-:W-:Y:S01]  /*01c0*/  ISETP.LT.U32.AND P1, PT, R2, UR6, PT ;  /* 0x0000000602007c0c */ /* 0x000fe2000bf21070 */
[----:B------:R-:W-:Y:S01]  /*01d0*/  IMAD.X R3, RZ, RZ, UR5, P2 ;  /* 0x00000005ff037e24 */ /* 0x000fe200090e06ff */
[----:B-1----:R-:W-:Y:S02]  /*01e0*/  LEA R2, P2, R0, UR10, 0x2 ;  /* 0x0000000a00027c11 */ /* 0x002fe4000f8410ff */
[----:B------:R-:W-:Y:S02]  /*01f0*/  ISETP.GT.U32.AND.EX P1, PT, R4, RZ, PT, P1 ;  /* 0x000000ff0400720c */ /* 0x000fe40003f24110 */
[----:B------:R-:W-:Y:S01]  /*0200*/  LEA.HI.X R3, R0, UR11, R3, 0x2, P2 ;  /* 0x0000000b00037c11 */ /* 0x000fe200090f1403 */
[----:B------:R-:W0:Y:S04]  /*0210*/  @P0 LDC R5, c[0x0][0x390] ;  /* 0x0000e400ff050b82 */ /* 0x000e280000000800 */
[----:B0-----:R0:W-:Y:S06]  /*0220*/  @P0 STG.E desc[UR8][R2.64], R5 ;  /* 0x0000000502000986 */ /* 0x0011ec000c101908 */
[----:B------:R-:W-:Y:S05]  /*0230*/  @!P1 EXIT ;  /* 0x000000000000994d */ /* 0x000fea0003800000 */
[----:B0-----:R-:W0:Y:S02]  /*0240*/  LDC R5, c[0x0][0x390] ;  /* 0x0000e400ff057b82 */ /* 0x001e240000000800 */
[----:B0-----:R-:W-:Y:S01]  /*0250*/  STG.E desc[UR8][R2.64+0x400], R5 ;  /* 0x0004000502007986 */ /* 0x001fe2000c101908 */
[----:B------:R-:W-:Y:S05]  /*0260*/  EXIT ;  /* 0x000000000000794d */ /* 0x000fea0003800000 */
.L_x_293:
        /* <DEDUP_REMOVED lines=9> */
.L_x_298:


//--------------------- .text._ZN3cub18CUB_300001_SM_10006detail11EmptyKernelIvEEvv --------------------------
	.section	.text._ZN3cub18CUB_300001_SM_10006detail11EmptyKernelIvEEvv,"ax",@progbits
	.align	128
        .global         _ZN3cub18CUB_300001_SM_10006detail11EmptyKernelIvEEvv
        .type           _ZN3cub18CUB_300001_SM_10006detail11EmptyKernelIvEEvv,@function
        .size           _ZN3cub18CUB_300001_SM_10006detail11EmptyKernelIvEEvv,(.L_x_299 - _ZN3cub18CUB_300001_SM_10006detail11EmptyKernelIvEEvv)
        .other          _ZN3cub18CUB_300001_SM_10006detail11EmptyKernelIvEEvv,@"STO_CUDA_ENTRY STV_DEFAULT"
_ZN3cub18CUB_300001_SM_10006detail11EmptyKernelIvEEvv:
.text._ZN3cub18CUB_300001_SM_10006detail11EmptyKernelIvEEvv:
[----:B------:R-:W-:Y:S01]  /*0000*/  LDC R1, c[0x0][0x37c] ;  /* 0x0000df00ff017b82 */ /* 0x000fe20000000800 */
[----:B------:R-:W-:Y:S05]  /*0010*/  EXIT ;  /* 0x000000000000794d */ /* 0x000fea0003800000 */
.L_x_294:
        /* <DEDUP_REMOVED lines=14> */
.L_x_299:


//--------------------- .nv.shared._ZN3cub18CUB_300001_SM_10006detail6select23DeviceSelectSweepKernelINS2_10policy_hubIiNS0_8NullTypeEiLb0ELNS0_10SelectImplE0EE10Policy1000EN6thrust24THRUST_300001_SM_1000_NS6detail15normal_iteratorINSA_10device_ptrIiEEEEPS5_SF_PlNS0_13ScanTileStateIiLb1EEE7is_evenS5_iNS2_19streaming_context_tIlLb1EEELS6_0EEEvT0_T1_T2_T3_T4_T5_T6_T7_iT8_NS1_7vsmem_tE --------------------------
	.section	.nv.shared._ZN3cub18CUB_300001_SM_10006detail6select23DeviceSelectSweepKernelINS2_10policy_hubIiNS0_8NullTypeEiLb0ELNS0_10SelectImplE0EE10Policy1000EN6thrust24THRUST_300001_SM_1000_NS6detail15normal_iteratorINSA_10device_ptrIiEEEEPS5_SF_PlNS0_13ScanTileStateIiLb1EEE7is_evenS5_iNS2_19streaming_context_tIlLb1EEELS6_0EEEvT0_T1_T2_T3_T4_T5_T6_T7_iT8_NS1_7vsmem_tE,"aw",@nobits
	.sectionflags	@""
	.align	16
.nv.shared._ZN3cub18CUB_300001_SM_10006detail6select23DeviceSelectSweepKernelINS2_10policy_hubIiNS0_8NullTypeEiLb0ELNS0_10SelectImplE0EE10Policy1000EN6thrust24THRUST_300001_SM_1000_NS6detail15normal_iteratorINSA_10device_ptrIiEEEEPS5_SF_PlNS0_13ScanTileStateIiLb1EEE7is_evenS5_iNS2_19streaming_context_tIlLb1EEELS6_0EEEvT0_T1_T2_T3_T4_T5_T6_T7_iT8_NS1_7vsmem_tE:
	.zero		24064


//--------------------- .nv.shared.reserved.0     --------------------------
	.section	.nv.shared.reserved.0,"aw",@nobits
	.weak		__nv_reservedSMEM_offset_0_alias
	.size		__nv_reservedSMEM_offset_0_alias, 0, 64
	.other		__nv_reservedSMEM_offset_0_alias,@"STO_CUDA_RESERVED_SHARED STV_DEFAULT"
__nv_reservedSMEM_offset_0_alias:
	.zero		0
	.zero		64


//--------------------- .nv.global                --------------------------
	.section	.nv.global,"aw",@nobits
.nv.global:
	.type		_ZN30_INTERNAL_6640af6e_4_k_cu_main6thrust24THRUST_300001_SM_1000_NS3seqE,@object
	.size		_ZN30_INTERNAL_6640af6e_4_k_cu_main6thrust24THRUST_300001_SM_1000_NS3seqE,(_ZN30_INTERNAL_6640af6e_4_k_cu_main4cuda3std3__48in_placeE - _ZN30_INTERNAL_6640af6e_4_k_cu_main6thrust24THRUST_300001_SM_1000_NS3seqE)
_ZN30_INTERNAL_6640af6e_4_k_cu_main6thrust24THRUST_300001_SM_1000_NS3seqE:
	.zero		1
	.type		_ZN30_INTERNAL_6640af6e_4_k_cu_main4cuda3std3__48in_placeE,@object
	.size		_ZN30_INTERNAL_6640af6e_4_k_cu_main4cuda3std3__48in_placeE,(_ZN30_INTERNAL_6640af6e_4_k_cu_main4cuda3std6ranges3__45__cpo4sizeE - _ZN30_INTERNAL_6640af6e_4_k_cu_main4cuda3std3__48in_placeE)
_ZN30_INTERNAL_6640af6e_4_k_cu_main4cuda3std3__48in_placeE:
	.zero		1
	.type		_ZN30_INTERNAL_6640af6e_4_k_cu_main4cuda3std6ranges3__45__cpo4sizeE,@object
	.size		_ZN30_INTERNAL_6640af6e_4_k_cu_main4cuda3std6ranges3__45__cpo4sizeE,(_ZN30_INTERNAL_6640af6e_4_k_cu_main6thrust24THRUST_300001_SM_1000_NS12placeholders2_3E - _ZN30_INTERNAL_6640af6e_4_k_cu_main4cuda3std6ranges3__45__cpo4sizeE)
_ZN30_INTERNAL_6640af6e_4_k_cu_main4cuda3std6ranges3__45__cpo4sizeE:
	.zero		1
	.type		_ZN30_INTERNAL_6640af6e_4_k_cu_main6thrust24THRUST_300001_SM_1000_NS12placeholders2_3E,@object
	.size		_ZN30_INTERNAL_6640af6e_4_k_cu_main6thrust24THRUST_300001_SM_1000_NS12placeholders2_3E,(_ZN30_INTERNAL_6640af6e_4_k_cu_main4cuda3std3__45__cpo6cbeginE - _ZN30_INTERNAL_6640af6e_4_k_cu_main6thrust24THRUST_300001_SM_1000_NS12placeholders2_3E)
_ZN30_INTERNAL_6640af6e_4_k_cu_main6thrust24THRUST_300001_SM_1000_NS12placeholders2_3E:
	.zero		1
	.type		_ZN30_INTERNAL_6640af6e_4_k_cu_main4cuda3std3__45__cpo6cbeginE,@object
	.size		_ZN30_INTERNAL_6640af6e_4_k_cu_main4cuda3std3__45__cpo6cbeginE,(_ZN30_INTERNAL_6640af6e_4_k_cu_main4cuda3std6ranges3__45__cpo6cbeginE - _ZN30_INTERNAL_6640af6e_4_k_cu_main4cuda3std3__45__cpo6cbeginE)
_ZN30_INTERNAL_6640af6e_4_k_cu_main4cuda3std3__45__cpo6cbeginE:
	.zero		1
	.type		_ZN30_INTERNAL_6640af6e_4_k_cu_main4cuda3std6ranges3__45__cpo6cbeginE,@object
	.size		_ZN30_INTERNAL_6640af6e_4_k_cu_main4cuda3std6ranges3__45__cpo6cbeginE,(_ZN30_INTERNAL_6640af6e_4_k_cu_main6thrust24THRUST_300001_SM_1000_NS12placeholders2_7E - _ZN30_INTERNAL_6640af6e_4_k_cu_main4cuda3std6ranges3__45__cpo6cbeginE)
_ZN30_INTERNAL_6640af6e_4_k_cu_main4cuda3std6ranges3__45__cpo6cbeginE:
	.zero		1
	.type		_ZN30_INTERNAL_6640af6e_4_k_cu_main6thrust24THRUST_300001_SM_1000_NS12placeholders2_7E,@object
	.size		_ZN30_INTERNAL_6640af6e_4_k_cu_main6thrust24THRUST_300001_SM_1000_NS12placeholders2_7E,(_ZN30_INTERNAL_6640af6e_4_k_cu_main4cuda3std3__45__cpo7crbeginE - _ZN30_INTERNAL_6640af6e_4_k_cu_main6thrust24THRUST_300001_SM_1000_NS12placeholders2_7E)
_ZN30_INTERNAL_6640af6e_4_k_cu_main6thrust24THRUST_300001_SM_1000_NS12placeholders2_7E:
	.zero		1
	.type		_ZN30_INTERNAL_6640af6e_4_k_cu_main4cuda3std3__45__cpo7crbeginE,@object
	.size		_ZN30_INTERNAL_6640af6e_4_k_cu_main4cuda3std3__45__cpo7crbeginE,(_ZN30_INTERNAL_6640af6e_4_k_cu_main4cuda3std6ranges3__45__cpo4nextE - _ZN30_INTERNAL_6640af6e_4_k_cu_main4cuda3std3__45__cpo7crbeginE)
_ZN30_INTERNAL_6640af6e_4_k_cu_main4cuda3std3__45__cpo7crbeginE:
	.zero		1
	.type		_ZN30_INTERNAL_6640af6e_4_k_cu_main4cuda3std6ranges3__45__cpo4nextE,@object
	.size		_ZN30_INTERNAL_6640af6e_4_k_cu_main4cuda3std6ranges3__45__cpo4nextE,(_ZN30_INTERNAL_6640af6e_4_k_cu_main4cuda3std6ranges3__45__cpo4swapE - _ZN30_INTERNAL_6640af6e_4_k_cu_main4cuda3std6ranges3__45__cpo4nextE)
_ZN30_INTERNAL_6640af6e_4_k_cu_main4cuda3std6ranges3__45__cpo4nextE:
	.zero		1
	.type		_ZN30_INTERNAL_6640af6e_4_k_cu_main4cuda3std6ranges3__45__cpo4swapE,@object
	.size		_ZN30_INTERNAL_6640af6e_4_k_cu_main4cuda3std6ranges3__45__cpo4swapE,(_ZN30_INTERNAL_6640af6e_4_k_cu_main6thrust24THRUST_300001_SM_1000_NS8cuda_cub10par_nosyncE - _ZN30_INTERNAL_6640af6e_4_k_cu_main4cuda3std6ranges3__45__cpo4swapE)
_ZN30_INTERNAL_6640af6e_4_k_cu_main4cuda3std6ranges3__45__cpo4swapE:
	.zero		1
	.type		_ZN30_INTERNAL_6640af6e_4_k_cu_main6thrust24THRUST_300001_SM_1000_NS8cuda_cub10par_nosyncE,@object
	.size		_ZN30_INTERNAL_6640af6e_4_k_cu_main6thrust24THRUST_300001_SM_1000_NS8cuda_cub10par_nosyncE,(_ZN30_INTERNAL_6640af6e_4_k_cu_main6thrust24THRUST_300001_SM_1000_NS12placeholders2_9E - _ZN30_INTERNAL_6640af6e_4_k_cu_main6thrust24THRUST_300001_SM_1000_NS8cuda_cub10par_nosyncE)
_ZN30_INTERNAL_6640af6e_4_k_cu_main6thrust24THRUST_300001_SM_1000_NS8cuda_cub10par_nosyncE:
	.zero		1
	.type		_ZN30_INTERNAL_6640af6e_4_k_cu_main6thrust24THRUST_300001_SM_1000_NS12placeholders2_9E,@object
	.size		_ZN30_INTERNAL_6640af6e_4_k_cu_main6thrust24THRUST_300001_SM_1000_NS12placeholders2_9E,(_ZN30_INTERNAL_6640af6e_4_k_cu_main4cuda3std3__432_GLOBAL__N__6640af6e_4_k_cu_main6ignoreE - _ZN30_INTERNAL_6640af6e_4_k_cu_main6thrust24THRUST_300001_SM_1000_NS12placeholders2_9E)
_ZN30_INTERNAL_6640af6e_4_k_cu_main6thrust24THRUST_300001_SM_1000_NS12placeholders2_9E:
	.zero		1
	.type		_ZN30_INTERNAL_6640af6e_4_k_cu_main4cuda3std3__432_GLOBAL__N__6640af6e_4_k_cu_main6ignoreE,@object
	.size		_ZN30_INTERNAL_6640af6e_4_k_cu_main4cuda3std3__432_GLOBAL__N__6640af6e_4_k_cu_main6ignoreE,(_ZN30_INTERNAL_6640af6e_4_k_cu_main4cuda3std6ranges3__45__cpo4dataE - _ZN30_INTERNAL_6640af6e_4_k_cu_main4cuda3std3__432_GLOBAL__N__6640af6e_4_k_cu_main6ignoreE)
_ZN30_INTERNAL_6640af6e_4_k_cu_main4cuda3std3__432_GLOBAL__N__6640af6e_4_k_cu_main6ignoreE:
	.zero		1
	.type		_ZN30_INTERNAL_6640af6e_4_k_cu_main4cuda3std6ranges3__45__cpo4dataE,@object
	.size		_ZN30_INTERNAL_6640af6e_4_k_cu_main4cuda3std6ranges3__45__cpo4dataE,(_ZN30_INTERNAL_6640af6e_4_k_cu_main6thrust24THRUST_300001_SM_1000_NS12placeholders2_1E - _ZN30_INTERNAL_6640af6e_4_k_cu_main4cuda3std6ranges3__45__cpo4dataE)
_ZN30_INTERNAL_6640af6e_4_k_cu_main4cuda3std6ranges3__45__cpo4dataE:
	.zero		1
	.type		_ZN30_INTERNAL_6640af6e_4_k_cu_main6thrust24THRUST_300001_SM_1000_NS12placeholders2_1E,@object
	.size		_ZN30_INTERNAL_6640af6e_4_k_cu_main6thrust24THRUST_300001_SM_1000_NS12placeholders2_1E,(_ZN30_INTERNAL_6640af6e_4_k_cu_main4cuda3std3__45__cpo5beginE - _ZN30_INTERNAL_6640af6e_4_k_cu_main6thrust24THRUST_300001_SM_1000_NS12placeholders2_1E)
_ZN30_INTERNAL_6640af6e_4_k_cu_main6thrust24THRUST_300001_SM_1000_NS12placeholders2_1E:
	.zero		1
	.type		_ZN30_INTERNAL_6640af6e_4_k_cu_main4cuda3std3__45__cpo5beginE,@object
	.size		_ZN30_INTERNAL_6640af6e_4_k_cu_main4cuda3std3__45__cpo5beginE,(_ZN30_INTERNAL_6640af6e_4_k_cu_main4cuda3std6ranges3__45__cpo5beginE - _ZN30_INTERNAL_6640af6e_4_k_cu_main4cuda3std3__45__cpo5beginE)
_ZN30_INTERNAL_6640af6e_4_k_cu_main4cuda3std3__45__cpo5beginE:
	.zero		1
	.type		_ZN30_INTERNAL_6640af6e_4_k_cu_main4cuda3std6ranges3__45__cpo5beginE,@object
	.size		_ZN30_INTERNAL_6640af6e_4_k_cu_main4cuda3std6ranges3__45__cpo5beginE,(_ZN30_INTERNAL_6640af6e_4_k_cu_main6thrust24THRUST_300001_SM_1000_NS12placeholders2_5E - _ZN30_INTERNAL_6640af6e_4_k_cu_main4cuda3std6ranges3__45__cpo5beginE)
_ZN30_INTERNAL_6640af6e_4_k_cu_main4cuda3std6ranges3__45__cpo5beginE:
	.zero		1
	.type		_ZN30_INTERNAL_6640af6e_4_k_cu_main6thrust24THRUST_300001_SM_1000_NS12placeholders2_5E,@object
	.size		_ZN30_INTERNAL_6640af6e_4_k_cu_main6thrust24THRUST_300001_SM_1000_NS12placeholders2_5E,(_ZN30_INTERNAL_6640af6e_4_k_cu_main4cuda3std3__45__cpo6rbeginE - _ZN30_INTERNAL_6640af6e_4_k_cu_main6thrust24THRUST_300001_SM_1000_NS12placeholders2_5E)
_ZN30_INTERNAL_6640af6e_4_k_cu_main6thrust24THRUST_300001_SM_1000_NS12placeholders2_5E:
	.zero		1
	.type		_ZN30_INTERNAL_6640af6e_4_k_cu_main4cuda3std3__45__cpo6rbeginE,@object
	.size		_ZN30_INTERNAL_6640af6e_4_k_cu_main4cuda3std3__45__cpo6rbeginE,(_ZN30_INTERNAL_6640af6e_4_k_cu_main4cuda3std6ranges3__45__cpo7advanceE - _ZN30_INTERNAL_6640af6e_4_k_cu_main4cuda3std3__45__cpo6rbeginE)
_ZN30_INTERNAL_6640af6e_4_k_cu_main4cuda3std3__45__cpo6rbeginE:
	.zero		1
	.type		_ZN30_INTERNAL_6640af6e_4_k_cu_main4cuda3std6ranges3__45__cpo7advanceE,@object
	.size		_ZN30_INTERNAL_6640af6e_4_k_cu_main4cuda3std6ranges3__45__cpo7advanceE,(_ZN30_INTERNAL_6640af6e_4_k_cu_main4cuda3std3__47nulloptE - _ZN30_INTERNAL_6640af6e_4_k_cu_main4cuda3std6ranges3__45__cpo7advanceE)
_ZN30_INTERNAL_6640af6e_4_k_cu_main4cuda3std6ranges3__45__cpo7advanceE:
	.zero		1
	.type		_ZN30_INTERNAL_6640af6e_4_k_cu_main4cuda3std3__47nulloptE,@object
	.size		_ZN30_INTERNAL_6640af6e_4_k_cu_main4cuda3std3__47nulloptE,(_ZN30_INTERNAL_6640af6e_4_k_cu_main4cuda3std6ranges3__45__cpo8distanceE - _ZN30_INTERNAL_6640af6e_4_k_cu_main4cuda3std3__47nulloptE)
_ZN30_INTERNAL_6640af6e_4_k_cu_main4cuda3std3__47nulloptE:
	.zero		1
	.type		_ZN30_INTERNAL_6640af6e_4_k_cu_main4cuda3std6ranges3__45__cpo8distanceE,@object
	.size		_ZN30_INTERNAL_6640af6e_4_k_cu_main4cuda3std6ranges3__45__cpo8distanceE,(_ZN30_INTERNAL_6640af6e_4_k_cu_main6thrust24THRUST_300001_SM_1000_NS12placeholders3_10E - _ZN30_INTERNAL_6640af6e_4_k_cu_main4cuda3std6ranges3__45__cpo8distanceE)
_ZN30_INTERNAL_6640af6e_4_k_cu_main4cuda3std6ranges3__45__cpo8distanceE:
	.zero		1
	.type		_ZN30_INTERNAL_6640af6e_4_k_cu_main6thrust24THRUST_300001_SM_1000_NS12placeholders3_10E,@object
	.size		_ZN30_INTERNAL_6640af6e_4_k_cu_main6thrust24THRUST_300001_SM_1000_NS12placeholders3_10E,(_ZN30_INTERNAL_6640af6e_4_k_cu_main4cuda3std3__419piecewise_constructE - _ZN30_INTERNAL_6640af6e_4_k_cu_main6thrust24THRUST_300001_SM_1000_NS12placeholders3_10E)
_ZN30_INTERNAL_6640af6e_4_k_cu_main6thrust24THRUST_300001_SM_1000_NS12placeholders3_10E:
	.zero		1
	.type		_ZN30_INTERNAL_6640af6e_4_k_cu_main4cuda3std3__419piecewise_constructE,@object
	.size		_ZN30_INTERNAL_6640af6e_4_k_cu_main4cuda3std3__419piecewise_constructE,(_ZN30_INTERNAL_6640af6e_4_k_cu_main4cuda3std6ranges3__45__cpo5cdataE - _ZN30_INTERNAL_6640af6e_4_k_cu_main4cuda3std3__419piecewise_constructE)
_ZN30_INTERNAL_6640af6e_4_k_cu_main4cuda3std3__419piecewise_constructE:
	.zero		1
	.type		_ZN30_INTERNAL_6640af6e_4_k_cu_main4cuda3std6ranges3__45__cpo5cdataE,@object
	.size		_ZN30_INTERNAL_6640af6e_4_k_cu_main4cuda3std6ranges3__45__cpo5cdataE,(_ZN30_INTERNAL_6640af6e_4_k_cu_main6thrust24THRUST_300001_SM_1000_NS12placeholders2_2E - _ZN30_INTERNAL_6640af6e_4_k_cu_main4cuda3std6ranges3__45__cpo5cdataE)
_ZN30_INTERNAL_6640af6e_4_k_cu_main4cuda3std6ranges3__45__cpo5cdataE:
	.zero		1
	.type		_ZN30_INTERNAL_6640af6e_4_k_cu_main6thrust24THRUST_300001_SM_1000_NS12placeholders2_2E,@object
	.size		_ZN30_INTERNAL_6640af6e_4_k_cu_main6thrust24THRUST_300001_SM_1000_NS12placeholders2_2E,(_ZN30_INTERNAL_6640af6e_4_k_cu_main4cuda3std3__45__cpo3endE - _ZN30_INTERNAL_6640af6e_4_k_cu_main6thrust24THRUST_300001_SM_1000_NS12placeholders2_2E)
_ZN30_INTERNAL_6640af6e_4_k_cu_main6thrust24THRUST_300001_SM_1000_NS12placeholders2_2E:
	.zero		1
	.type		_ZN30_INTERNAL_6640af6e_4_k_cu_main4cuda3std3__45__cpo3endE,@object
	.size		_ZN30_INTERNAL_6640af6e_4_k_cu_main4cuda3std3__45__cpo3endE,(_ZN30_INTERNAL_6640af6e_4_k_cu_main4cuda3std6ranges3__45__cpo3endE - _ZN30_INTERNAL_6640af6e_4_k_cu_main4cuda3std3__45__cpo3endE)
_ZN30_INTERNAL_6640af6e_4_k_cu_main4cuda3std3__45__cpo3endE:
	.zero		1
	.type		_ZN30_INTERNAL_6640af6e_4_k_cu_main4cuda3std6ranges3__45__cpo3endE,@object
	.size		_ZN30_INTERNAL_6640af6e_4_k_cu_main4cuda3std6ranges3__45__cpo3endE,(_ZN30_INTERNAL_6640af6e_4_k_cu_main6thrust24THRUST_300001_SM_1000_NS12placeholders2_6E - _ZN30_INTERNAL_6640af6e_4_k_cu_main4cuda3std6ranges3__45__cpo3endE)
_ZN30_INTERNAL_6640af6e_4_k_cu_main4cuda3std6ranges3__45__cpo3endE:
	.zero		1
	.type		_ZN30_INTERNAL_6640af6e_4_k_cu_main6thrust24THRUST_300001_SM_1000_NS12placeholders2_6E,@object
	.size		_ZN30_INTERNAL_6640af6e_4_k_cu_main6thrust24THRUST_300001_SM_1000_NS12placeholders2_6E,(_ZN30_INTERNAL_6640af6e_4_k_cu_main4cuda3std3__45__cpo4rendE - _ZN30_INTERNAL_6640af6e_4_k_cu_main6thrust24THRUST_300001_SM_1000_NS12placeholders2_6E)
_ZN30_INTERNAL_6640af6e_4_k_cu_main6thrust24THRUST_300001_SM_1000_NS12placeholders2_6E:
	.zero		1
	.type		_ZN30_INTERNAL_6640af6e_4_k_cu_main4cuda3std3__45__cpo4rendE,@object
	.size		_ZN30_INTERNAL_6640af6e_4_k_cu_main4cuda3std3__45__cpo4rendE,(_ZN30_INTERNAL_6640af6e_4_k_cu_main4cuda3std6ranges3__45__cpo9iter_swapE - _ZN30_INTERNAL_6640af6e_4_k_cu_main4cuda3std3__45__cpo4rendE)
_ZN30_INTERNAL_6640af6e_4_k_cu_main4cuda3std3__45__cpo4rendE:
	.zero		1
	.type		_ZN30_INTERNAL_6640af6e_4_k_cu_main4cuda3std6ranges3__45__cpo9iter_swapE,@object
	.size		_ZN30_INTERNAL_6640af6e_4_k_cu_main4cuda3std6ranges3__45__cpo9iter_swapE,(_ZN30_INTERNAL_6640af6e_4_k_cu_main4cuda3std3__48unexpectE - _ZN30_INTERNAL_6640af6e_4_k_cu_main4cuda3std6ranges3__45__cpo9iter_swapE)
_ZN30_INTERNAL_6640af6e_4_k_cu_main4cuda3std6ranges3__45__cpo9iter_swapE:
	.zero		1
	.type		_ZN30_INTERNAL_6640af6e_4_k_cu_main4cuda3std3__48unexpectE,@object
	.size		_ZN30_INTERNAL_6640af6e_4_k_cu_main4cuda3std3__48unexpectE,(_ZN30_INTERNAL_6640af6e_4_k_cu_main6thrust24THRUST_300001_SM_1000_NS8cuda_cub3parE - _ZN30_INTERNAL_6640af6e_4_k_cu_main4cuda3std3__48unexpectE)
_ZN30_INTERNAL_6640af6e_4_k_cu_main4cuda3std3__48unexpectE:
	.zero		1
	.type		_ZN30_INTERNAL_6640af6e_4_k_cu_main6thrust24THRUST_300001_SM_1000_NS8cuda_cub3parE,@object
	.size		_ZN30_INTERNAL_6640af6e_4_k_cu_main6thrust24THRUST_300001_SM_1000_NS8cuda_cub3parE,(_ZN30_INTERNAL_6640af6e_4_k_cu_main6thrust24THRUST_300001_SM_1000_NS12placeholders2_4E - _ZN30_INTERNAL_6640af6e_4_k_cu_main6thrust24THRUST_300001_SM_1000_NS8cuda_cub3parE)
_ZN30_INTERNAL_6640af6e_4_k_cu_main6thrust24THRUST_300001_SM_1000_NS8cuda_cub3parE:
	.zero		1
	.type		_ZN30_INTERNAL_6640af6e_4_k_cu_main6thrust24THRUST_300001_SM_1000_NS12placeholders2_4E,@object
	.size		_ZN30_INTERNAL_6640af6e_4_k_cu_main6thrust24THRUST_300001_SM_1000_NS12placeholders2_4E,(_ZN30_INTERNAL_6640af6e_4_k_cu_main4cuda3std3__45__cpo4cendE - _ZN30_INTERNAL_6640af6e_4_k_cu_main6thrust24THRUST_300001_SM_1000_NS12placeholders2_4E)
_ZN30_INTERNAL_6640af6e_4_k_cu_main6thrust24THRUST_300001_SM_1000_NS12placeholders2_4E:
	.zero		1
	.type		_ZN30_INTERNAL_6640af6e_4_k_cu_main4cuda3std3__45__cpo4cendE,@object
	.size		_ZN30_INTERNAL_6640af6e_4_k_cu_main4cuda3std3__45__cpo4cendE,(_ZN30_INTERNAL_6640af6e_4_k_cu_main4cuda3std6ranges3__45__cpo4cendE - _ZN30_INTERNAL_6640af6e_4_k_cu_main4cuda3std3__45__cpo4cendE)
_ZN30_INTERNAL_6640af6e_4_k_cu_main4cuda3std3__45__cpo4cendE:
	.zero		1
	.type		_ZN30_INTERNAL_6640af6e_4_k_cu_main4cuda3std6ranges3__45__cpo4cendE,@object
	.size		_ZN30_INTERNAL_6640af6e_4_k_cu_main4cuda3std6ranges3__45__cpo4cendE,(_ZN30_INTERNAL_6640af6e_4_k_cu_main4cuda3std3__420unreachable_sentinelE - _ZN30_INTERNAL_6640af6e_4_k_cu_main4cuda3std6ranges3__45__cpo4cendE)
_ZN30_INTERNAL_6640af6e_4_k_cu_main4cuda3std6ranges3__45__cpo4cendE:
	.zero		1
	.type		_ZN30_INTERNAL_6640af6e_4_k_cu_main4cuda3std3__420unreachable_sentinelE,@object
	.size		_ZN30_INTERNAL_6640af6e_4_k_cu_main4cuda3std3__420unreachable_sentinelE,(_ZN30_INTERNAL_6640af6e_4_k_cu_main4cuda3std6ranges3__45__cpo5ssizeE - _ZN30_INTERNAL_6640af6e_4_k_cu_main4cuda3std3__420unreachable_sentinelE)
_ZN30_INTERNAL_6640af6e_4_k_cu_main4cuda3std3__420unreachable_sentinelE:
	.zero		1
	.type		_ZN30_INTERNAL_6640af6e_4_k_cu_main4cuda3std6ranges3__45__cpo5ssizeE,@object
	.size		_ZN30_INTERNAL_6640af6e_4_k_cu_main4cuda3std6ranges3__45__cpo5ssizeE,(_ZN30_INTERNAL_6640af6e_4_k_cu_main6thrust24THRUST_300001_SM_1000_NS12placeholders2_8E - _ZN30_INTERNAL_6640af6e_4_k_cu_main4cuda3std6ranges3__45__cpo5ssizeE)
_ZN30_INTERNAL_6640af6e_4_k_cu_main4cuda3std6ranges3__45__cpo5ssizeE:
	.zero		1
	.type		_ZN30_INTERNAL_6640af6e_4_k_cu_main6thrust24THRUST_300001_SM_1000_NS12placeholders2_8E,@object
	.size		_ZN30_INTERNAL_6640af6e_4_k_cu_main6thrust24THRUST_300001_SM_1000_NS12placeholders2_8E,(_ZN30_INTERNAL_6640af6e_4_k_cu_main4cuda3std3__45__cpo5crendE - _ZN30_INTERNAL_6640af6e_4_k_cu_main6thrust24THRUST_300001_SM_1000_NS12placeholders2_8E)
_ZN30_INTERNAL_6640af6e_4_k_cu_main6thrust24THRUST_300001_SM_1000_NS12placeholders2_8E:
	.zero		1
	.type		_ZN30_INTERNAL_6640af6e_4_k_cu_main4cuda3std3__45__cpo5crendE,@object
	.size		_ZN30_INTERNAL_6640af6e_4_k_cu_main4cuda3std3__45__cpo5crendE,(_ZN30_INTERNAL_6640af6e_4_k_cu_main4cuda3std6ranges3__45__cpo4prevE - _ZN30_INTERNAL_6640af6e_4_k_cu_main4cuda3std3__45__cpo5crendE)
_ZN30_INTERNAL_6640af6e_4_k_cu_main4cuda3std3__45__cpo5crendE:
	.zero		1
	.type		_ZN30_INTERNAL_6640af6e_4_k_cu_main4cuda3std6ranges3__45__cpo4prevE,@object
	.size		_ZN30_INTERNAL_6640af6e_4_k_cu_main4cuda3std6ranges3__45__cpo4prevE,(_ZN30_INTERNAL_6640af6e_4_k_cu_main4cuda3std6ranges3__45__cpo9iter_moveE - _ZN30_INTERNAL_6640af6e_4_k_cu_main4cuda3std6ranges3__45__cpo4prevE)
_ZN30_INTERNAL_6640af6e_4_k_cu_main4cuda3std6ranges3__45__cpo4prevE:
	.zero		1
	.type		_ZN30_INTERNAL_6640af6e_4_k_cu_main4cuda3std6ranges3__45__cpo9iter_moveE,@object
	.size		_ZN30_INTERNAL_6640af6e_4_k_cu_main4cuda3std6ranges3__45__cpo9iter_moveE,(_ZN30_INTERNAL_6640af6e_4_k_cu_main6thrust24THRUST_300001_SM_1000_NS6system6detail10sequential3seqE - _ZN30_INTERNAL_6640af6e_4_k_cu_main4cuda3std6ranges3__45__cpo9iter_moveE)
_ZN30_INTERNAL_6640af6e_4_k_cu_main4cuda3std6ranges3__45__cpo9iter_moveE:
	.zero		1
	.type		_ZN30_INTERNAL_6640af6e_4_k_cu_main6thrust24THRUST_300001_SM_1000_NS6system6detail10sequential3seqE,@object
	.size		_ZN30_INTERNAL_6640af6e_4_k_cu_main6thrust24THRUST_300001_SM_1000_NS6system6detail10sequential3seqE,(.L_31 - _ZN30_INTERNAL_6640af6e_4_k_cu_main6thrust24THRUST_300001_SM_1000_NS6system6detail10sequential3seqE)
_ZN30_INTERNAL_6640af6e_4_k_cu_main6thrust24THRUST_300001_SM_1000_NS6system6detail10sequential3seqE:
	.zero		1
.L_31:


//--------------------- .nv.constant0._ZN3cub18CUB_300001_SM_10006detail6select23DeviceSelectSweepKernelINS2_10policy_hubIiNS0_8NullTypeEiLb0ELNS0_10SelectImplE0EE10Policy1000EN6thrust24THRUST_300001_SM_1000_NS6detail15normal_iteratorINSA_10device_ptrIiEEEEPS5_SF_PlNS0_13ScanTileStateIiLb1EEE7is_evenS5_iNS2_19streaming_context_tIlLb1EEELS6_0EEEvT0_T1_T2_T3_T4_T5_T6_T7_iT8_NS1_7vsmem_tE --------------------------
	.section	.nv.constant0._ZN3cub18CUB_300001_SM_10006detail6select23DeviceSelectSweepKernelINS2_10policy_hubIiNS0_8NullTypeEiLb0ELNS0_10SelectImplE0EE10Policy1000EN6thrust24THRUST_300001_SM_1000_NS6detail15normal_iteratorINSA_10device_ptrIiEEEEPS5_SF_PlNS0_13ScanTileStateIiLb1EEE7is_evenS5_iNS2_19streaming_context_tIlLb1EEELS6_0EEEvT0_T1_T2_T3_T4_T5_T6_T7_iT8_NS1_7vsmem_tE,"a",@progbits
	.sectionflags	@""
	.align	4
.nv.constant0._ZN3cub18CUB_300001_SM_10006detail6select23DeviceSelectSweepKernelINS2_10policy_hubIiNS0_8NullTypeEiLb0ELNS0_10SelectImplE0EE10Policy1000EN6thrust24THRUST_300001_SM_1000_NS6detail15normal_iteratorINSA_10device_ptrIiEEEEPS5_SF_PlNS0_13ScanTileStateIiLb1EEE7is_evenS5_iNS2_19streaming_context_tIlLb1EEELS6_0EEEvT0_T1_T2_T3_T4_T5_T6_T7_iT8_NS1_7vsmem_tE:
	.zero		1000


//--------------------- .nv.constant0._ZN3cub18CUB_300001_SM_10006detail4scan23DeviceCompactInitKernelINS0_13ScanTileStateIiLb1EEEPlEEvT_iT0_ --------------------------
	.section	.nv.constant0._ZN3cub18CUB_300001_SM_10006detail4scan23DeviceCompactInitKernelINS0_13ScanTileStateIiLb1EEEPlEEvT_iT0_,"a",@progbits
	.sectionflags	@""
	.align	4
.nv.constant0._ZN3cub18CUB_300001_SM_10006detail4scan23DeviceCompactInitKernelINS0_13ScanTileStateIiLb1EEEPlEEvT_iT0_:
	.zero		920


//--------------------- .nv.constant0._ZN3cub18CUB_300001_SM_10006detail8for_each13static_kernelINS2_12policy_hub_t12policy_500_tElN6thrust24THRUST_300001_SM_1000_NS8cuda_cub6__fill7functorINS7_6detail15normal_iteratorINS7_10device_ptrIiEEEEiEEEEvT0_T1_ --------------------------
	.section	.nv.constant0._ZN3cub18CUB_300001_SM_10006detail8for_each13static_kernelINS2_12policy_hub_t12policy_500_tElN6thrust24THRUST_300001_SM_1000_NS8cuda_cub6__fill7functorINS7_6detail15normal_iteratorINS7_10device_ptrIiEEEEiEEEEvT0_T1_,"a",@progbits
	.sectionflags	@""
	.align	4
.nv.constant0._ZN3cub18CUB_300001_SM_10006detail8for_each13static_kernelINS2_12policy_hub_t12policy_500_tElN6thrust24THRUST_300001_SM_1000_NS8cuda_cub6__fill7functorINS7_6detail15normal_iteratorINS7_10device_ptrIiEEEEiEEEEvT0_T1_:
	.zero		920


//--------------------- .nv.constant0._ZN3cub18CUB_300001_SM_10006detail8for_each13static_kernelINS2_12policy_hub_t12policy_500_tEmN6thrust24THRUST_300001_SM_1000_NS8cuda_cub20__uninitialized_fill7functorINS7_10device_ptrIiEEiEEEEvT0_T1_ --------------------------
	.section	.nv.constant0._ZN3cub18CUB_300001_SM_10006detail8for_each13static_kernelINS2_12policy_hub_t12policy_500_tEmN6thrust24THRUST_300001_SM_1000_NS8cuda_cub20__uninitialized_fill7functorINS7_10device_ptrIiEEiEEEEvT0_T1_,"a",@progbits
	.sectionflags	@""
	.align	4
.nv.constant0._ZN3cub18CUB_300001_SM_10006detail8for_each13static_kernelINS2_12policy_hub_t12policy_500_tEmN6thrust24THRUST_300001_SM_1000_NS8cuda_cub20__uninitialized_fill7functorINS7_10device_ptrIiEEiEEEEvT0_T1_:
	.zero		920


//--------------------- .nv.constant0._ZN3cub18CUB_300001_SM_10006detail11EmptyKernelIvEEvv --------------------------
	.section	.nv.constant0._ZN3cub18CUB_300001_SM_10006detail11EmptyKernelIvEEvv,"a",@progbits
	.sectionflags	@""
	.align	4
.nv.constant0._ZN3cub18CUB_300001_SM_10006detail11EmptyKernelIvEEvv:
	.zero		896


//--------------------- SYMBOLS --------------------------

	.type		.nv.reservedSmem.offset0,@object
	.size		.nv.reservedSmem.offset0,0x4
	.type		.nv.reservedSmem.cap,@object
	.size		.nv.reservedSmem.cap,0x4
